def matmul_kernel(
    a_ptr,
    b_ptr,
    c_ptr,
    M,
    N,
    K,
    stride_am,
    stride_ak,
    stride_bk,
    stride_bn,
    stride_cm,
    stride_cn,
    BLOCK_M: tl.constexpr,
    BLOCK_N: tl.constexpr,
    BLOCK_K: tl.constexpr,
    GROUP_M: tl.constexpr,
):
    pid = tl.program_id(axis=0)
    num_pid_m = tl.cdiv(M, BLOCK_M)
    num_pid_n = tl.cdiv(N, BLOCK_N)
    num_pid_in_group = GROUP_M * num_pid_n
    group_id = pid // num_pid_in_group
    first_pid_m = group_id * GROUP_M
    group_size_m = min(num_pid_m - first_pid_m, GROUP_M)
    pid_m = first_pid_m + ((pid % num_pid_in_group) % group_size_m)
    pid_n = (pid % num_pid_in_group) // group_size_m

    offs_am = (pid_m * BLOCK_M + tl.arange(0, BLOCK_M)) % M
    offs_bn = (pid_n * BLOCK_N + tl.arange(0, BLOCK_N)) % N
    offs_k = tl.arange(0, BLOCK_K)
    a_ptrs = a_ptr + offs_am[:, None] * stride_am + offs_k[None, :] * stride_ak
    b_ptrs = b_ptr + offs_k[:, None] * stride_bk + offs_bn[None, :] * stride_bn

    acc = tl.zeros((BLOCK_M, BLOCK_N), dtype=tl.float32)
    for kk in range(0, tl.cdiv(K, BLOCK_K)):
        a = tl.load(a_ptrs, mask=offs_k[None, :] < K - kk * BLOCK_K, other=0.0)
        b = tl.load(b_ptrs, mask=offs_k[:, None] < K - kk * BLOCK_K, other=0.0)
        acc = tl.dot(a, b, acc)
        a_ptrs += BLOCK_K * stride_ak
        b_ptrs += BLOCK_K * stride_bk

    c = acc.to(c_ptr.dtype.element_ty)
    offs_cm = pid_m * BLOCK_M + tl.arange(0, BLOCK_M)
    offs_cn = pid_n * BLOCK_N + tl.arange(0, BLOCK_N)
    c_ptrs = c_ptr + offs_cm[:, None] * stride_cm + offs_cn[None, :] * stride_cn
    mask = (offs_cm[:, None] < M) & (offs_cn[None, :] < N)
    tl.store(c_ptrs, c, mask=mask)

# config = {"BLOCK_K": 64, "BLOCK_M": 128, "BLOCK_N": 256, "GROUP_M": 8, "arch": "sm_90", "dtype": "fp32", "num_ctas": 1, "num_stages": 7, "num_warps": 4}
# arch = sm_90


// ===== COMPILED SASS (sm_90a) =====

	.target	sm_90a

	.elftype	@"ET_EXEC"


//--------------------- .note.nv.tkinfo           --------------------------
	.section	.note.nv.tkinfo,"",@"SHT_NOTE"
	.sectionflags	@"SHF_NOTE_NV_TKINFO"
	.tkinfo
        /*0018*/ 	.word	0x00000002
        /*0030*/ 	.string	""
        /*0030*/ 	.string	"ptxas"
        /*0030*/ 	.string	"Cuda compilation tools, release 13.0, V13.0.88"
        /*0030*/ 	.string	"Build cuda_13.0.r13.0/compiler.36424714_0"
        /*0030*/ 	.string	"-v  -suppress-debug-info  -lineinfo  -arch sm_90a "



//--------------------- .note.nv.cuinfo           --------------------------
	.section	.note.nv.cuinfo,"",@"SHT_NOTE"
	.sectionflags	@"SHF_NOTE_NV_CUINFO"
        /*0018*/ 	.short	0x0002
        /*001a*/ 	.short	0x005a
        /*001c*/ 	.short	0x0082
	.zero		2


//--------------------- .nv.info                  --------------------------
	.section	.nv.info,"",@"SHT_CUDA_INFO"
	.align	4


	//----- nvinfo : EIATTR_REGCOUNT
	.align		4
        /*0000*/ 	.byte	0x04, 0x2f
        /*0002*/ 	.short	(.L_1 - .L_0)
	.align		4
.L_0:
        /*0004*/ 	.word	index@(matmul_kernel)
        /*0008*/ 	.word	0x000000ff


	//----- nvinfo : EIATTR_FRAME_SIZE
	.align		4
.L_1:
        /*000c*/ 	.byte	0x04, 0x11
        /*000e*/ 	.short	(.L_3 - .L_2)
	.align		4
.L_2:
        /*0010*/ 	.word	index@(matmul_kernel)
        /*0014*/ 	.word	0x00000a68


	//----- nvinfo : EIATTR_MIN_STACK_SIZE
	.align		4
.L_3:
        /*0018*/ 	.byte	0x04, 0x12
        /*001a*/ 	.short	(.L_5 - .L_4)
	.align		4
.L_4:
        /*001c*/ 	.word	index@(matmul_kernel)
        /*0020*/ 	.word	0x00000a68
.L_5:


//--------------------- .nv.compat                --------------------------
	.section	.nv.compat,"",@"SHT_CUDA_COMPAT_INFO"
	.align	4
        /*0000*/ 	.byte	0x02, 0x09, 0x01, 0x00, 0x02, 0x02, 0x04, 0x00, 0x02, 0x05, 0x05, 0x00, 0x03, 0x07, 0x01, 0x01
        /*0010*/ 	.byte	0x02, 0x03, 0x00, 0x00, 0x02, 0x06, 0x01, 0x00, 0x04, 0x0b, 0x08, 0x00, 0x00, 0x00, 0x00, 0x00
        /*0020*/ 	.byte	0x00, 0x00, 0x00, 0x00


//--------------------- .nv.info.matmul_kernel    --------------------------
	.section	.nv.info.matmul_kernel,"",@"SHT_CUDA_INFO"
	.sectionflags	@""
	.align	4


	//----- nvinfo : EIATTR_CUDA_API_VERSION
	.align		4
        /*0000*/ 	.byte	0x04, 0x37
        /*0002*/ 	.short	(.L_7 - .L_6)
.L_6:
        /*0004*/ 	.word	0x00000082


	//----- nvinfo : EIATTR_KPARAM_INFO
	.align		4
.L_7:
        /*0008*/ 	.byte	0x04, 0x17
        /*000a*/ 	.short	(.L_9 - .L_8)
.L_8:
        /*000c*/ 	.word	0x00000000
        /*0010*/ 	.short	0x000d
        /*0012*/ 	.short	0x0048
        /*0014*/ 	.byte	0x00, 0xf4, 0x21, 0x00


	//----- nvinfo : EIATTR_KPARAM_INFO
	.align		4
.L_9:
        /*0018*/ 	.byte	0x04, 0x17
        /*001a*/ 	.short	(.L_11 - .L_10)
.L_10:
        /*001c*/ 	.word	0x00000000
        /*0020*/ 	.short	0x000c
        /*0022*/ 	.short	0x0040
        /*0024*/ 	.byte	0x00, 0xf4, 0x21, 0x00


	//----- nvinfo : EIATTR_KPARAM_INFO
	.align		4
.L_11:
        /*0028*/ 	.byte	0x04, 0x17
        /*002a*/ 	.short	(.L_13 - .L_12)
.L_12:
        /*002c*/ 	.word	0x00000000
        /*0030*/ 	.short	0x000b
        /*0032*/ 	.short	0x0038
        /*0034*/ 	.byte	0x00, 0xf0, 0x11, 0x00


	//----- nvinfo : EIATTR_KPARAM_INFO
	.align		4
.L_13:
        /*0038*/ 	.byte	0x04, 0x17
        /*003a*/ 	.short	(.L_15 - .L_14)
.L_14:
        /*003c*/ 	.word	0x00000000
        /*0040*/ 	.short	0x000a
        /*0042*/ 	.short	0x0034
        /*0044*/ 	.byte	0x00, 0xf0, 0x11, 0x00


	//----- nvinfo : EIATTR_KPARAM_INFO
	.align		4
.L_15:
        /*0048*/ 	.byte	0x04, 0x17
        /*004a*/ 	.short	(.L_17 - .L_16)
.L_16:
        /*004c*/ 	.word	0x00000000
        /*0050*/ 	.short	0x0009
        /*0052*/ 	.short	0x0030
        /*0054*/ 	.byte	0x00, 0xf0, 0x11, 0x00


	//----- nvinfo : EIATTR_KPARAM_INFO
	.align		4
.L_17:
        /*0058*/ 	.byte	0x04, 0x17
        /*005a*/ 	.short	(.L_19 - .L_18)
.L_18:
        /*005c*/ 	.word	0x00000000
        /*0060*/ 	.short	0x0008
        /*0062*/ 	.short	0x002c
        /*0064*/ 	.byte	0x00, 0xf0, 0x11, 0x00


	//----- nvinfo : EIATTR_KPARAM_INFO
	.align		4
.L_19:
        /*0068*/ 	.byte	0x04, 0x17
        /*006a*/ 	.short	(.L_21 - .L_20)
.L_20:
        /*006c*/ 	.word	0x00000000
        /*0070*/ 	.short	0x0007
        /*0072*/ 	.short	0x0028
        /*0074*/ 	.byte	0x00, 0xf0, 0x11, 0x00


	//----- nvinfo : EIATTR_KPARAM_INFO
	.align		4
.L_21:
        /*0078*/ 	.byte	0x04, 0x17
        /*007a*/ 	.short	(.L_23 - .L_22)
.L_22:
        /*007c*/ 	.word	0x00000000
        /*0080*/ 	.short	0x0006
        /*0082*/ 	.short	0x0024
        /*0084*/ 	.byte	0x00, 0xf0, 0x11, 0x00


	//----- nvinfo : EIATTR_KPARAM_INFO
	.align		4
.L_23:
        /*0088*/ 	.byte	0x04, 0x17
        /*008a*/ 	.short	(.L_25 - .L_24)
.L_24:
        /*008c*/ 	.word	0x00000000
        /*0090*/ 	.short	0x0005
        /*0092*/ 	.short	0x0020
        /*0094*/ 	.byte	0x00, 0xf0, 0x11, 0x00


	//----- nvinfo : EIATTR_KPARAM_INFO
	.align		4
.L_25:
        /*0098*/ 	.byte	0x04, 0x17
        /*009a*/ 	.short	(.L_27 - .L_26)
.L_26:
        /*009c*/ 	.word	0x00000000
        /*00a0*/ 	.short	0x0004
        /*00a2*/ 	.short	0x001c
        /*00a4*/ 	.byte	0x00, 0xf0, 0x11, 0x00


	//----- nvinfo : EIATTR_KPARAM_INFO
	.align		4
.L_27:
        /*00a8*/ 	.byte	0x04, 0x17
        /*00aa*/ 	.short	(.L_29 - .L_28)
.L_28:
        /*00ac*/ 	.word	0x00000000
        /*00b0*/ 	.short	0x0003
        /*00b2*/ 	.short	0x0018
        /*00b4*/ 	.byte	0x00, 0xf0, 0x11, 0x00


	//----- nvinfo : EIATTR_KPARAM_INFO
	.align		4
.L_29:
        /*00b8*/ 	.byte	0x04, 0x17
        /*00ba*/ 	.short	(.L_31 - .L_30)
.L_30:
        /*00bc*/ 	.word	0x00000000
        /*00c0*/ 	.short	0x0002
        /*00c2*/ 	.short	0x0010
        /*00c4*/ 	.byte	0x00, 0xf4, 0x21, 0x00


	//----- nvinfo : EIATTR_KPARAM_INFO
	.align		4
.L_31:
        /*00c8*/ 	.byte	0x04, 0x17
        /*00ca*/ 	.short	(.L_33 - .L_32)
.L_32:
        /*00cc*/ 	.word	0x00000000
        /*00d0*/ 	.short	0x0001
        /*00d2*/ 	.short	0x0008
        /*00d4*/ 	.byte	0x00, 0xf4, 0x21, 0x00


	//----- nvinfo : EIATTR_KPARAM_INFO
	.align		4
.L_33:
        /*00d8*/ 	.byte	0x04, 0x17
        /*00da*/ 	.short	(.L_35 - .L_34)
.L_34:
        /*00dc*/ 	.word	0x00000000
        /*00e0*/ 	.short	0x0000
        /*00e2*/ 	.short	0x0000
        /*00e4*/ 	.byte	0x00, 0xf4, 0x21, 0x00


	//----- nvinfo : EIATTR_SPARSE_MMA_MASK
	.align		4
.L_35:
        /*00e8*/ 	.byte	0x03, 0x50
        /*00ea*/ 	.short	0x0000


	//----- nvinfo : EIATTR_MAXREG_COUNT
	.align		4
        /*00ec*/ 	.byte	0x03, 0x1b
        /*00ee*/ 	.short	0x00ff


	//----- nvinfo : EIATTR_NUM_BARRIERS
	.align		4
        /*00f0*/ 	.byte	0x02, 0x4c
        /*00f2*/ 	.byte	0x01
	.zero		1


	//----- nvinfo : EIATTR_ANNOTATIONS
	.align		4
        /*00f4*/ 	.byte	0x04, 0x55
        /*00f6*/ 	.short	(.L_37 - .L_36)


	//   ....[0]....
.L_36:
        /*00f8*/ 	.word	0x00000001
        /*00fc*/ 	.byte	0x80, 0x00, 0x00, 0x00, 0x01, 0x00, 0x00, 0x00, 0xd0, 0x07, 0x00, 0x00, 0x01, 0x00, 0x00, 0x00
        /* <DEDUP_REMOVED lines=1639> */
        /*677c*/ 	.byte	0x80, 0xcc, 0x02, 0x00


	//----- nvinfo : EIATTR_MERCURY_ISA_VERSION
	.align		4
.L_37:
        /*6780*/ 	.byte	0x03, 0x5f
        /*6782*/ 	.short	0x0101


	//----- nvinfo : EIATTR_EXIT_INSTR_OFFSETS
	.align		4
        /*6784*/ 	.byte	0x04, 0x1c
        /*6786*/ 	.short	(.L_39 - .L_38)


	//   ....[0]....
.L_38:
        /*6788*/ 	.word	0x00034680


	//   ....[1]....
        /*678c*/ 	.word	0x000346a0


	//----- nvinfo : EIATTR_REQNTID
	.align		4
.L_39:
        /*6790*/ 	.byte	0x04, 0x10
        /*6792*/ 	.short	(.L_41 - .L_40)
.L_40:
        /*6794*/ 	.word	0x00000080
        /*6798*/ 	.word	0x00000001
        /*679c*/ 	.word	0x00000001


	//----- nvinfo : EIATTR_CBANK_PARAM_SIZE
	.align		4
.L_41:
        /*67a0*/ 	.byte	0x03, 0x19
        /*67a2*/ 	.short	0x0050


	//----- nvinfo : EIATTR_PARAM_CBANK
	.align		4
        /*67a4*/ 	.byte	0x04, 0x0a
        /*67a6*/ 	.short	(.L_43 - .L_42)
	.align		4
.L_42:
        /*67a8*/ 	.word	index@(.nv.constant0.matmul_kernel)
        /*67ac*/ 	.short	0x0210
        /*67ae*/ 	.short	0x0050


	//----- nvinfo : EIATTR_SW_WAR
	.align		4
.L_43:
        /*67b0*/ 	.byte	0x04, 0x36
        /*67b2*/ 	.short	(.L_45 - .L_44)
.L_44:
        /*67b4*/ 	.word	0x00000008
.L_45:


//--------------------- .nv.callgraph             --------------------------
	.section	.nv.callgraph,"",@"SHT_CUDA_CALLGRAPH"
	.align	4
	.sectionentsize	8
	.align		4
        /*0000*/ 	.word	0x00000000
	.align		4
        /*0004*/ 	.word	0xffffffff
	.align		4
        /*0008*/ 	.word	0x00000000
	.align		4
        /*000c*/ 	.word	0xfffffffe
	.align		4
        /*0010*/ 	.word	0x00000000
	.align		4
        /*0014*/ 	.word	0xfffffffd
	.align		4
        /*0018*/ 	.word	0x00000000
	.align		4
        /*001c*/ 	.word	0xfffffffc


//--------------------- .text.matmul_kernel       --------------------------
	.section	.text.matmul_kernel,"ax",@progbits
	.align	128
        .global         matmul_kernel
        .type           matmul_kernel,@function
        .size           matmul_kernel,(.L_x_3 - matmul_kernel)
        .other          matmul_kernel,@"STO_CUDA_ENTRY STV_DEFAULT"
matmul_kernel:
.text.matmul_kernel:
[----:B------:R-:W1:Y:S08]  /*0000*/  LDC R1, c[0x0][0x28] ;  /* 0x00000a00ff017b82 */ /* 0x000e700000000800 */
[----:B------:R-:W2:Y:S01]  /*0010*/  LDC.64 R2, c[0x0][0x228] ;  /* 0x00008a00ff027b82 */ /* 0x000ea20000000a00 */
[----:B-1----:R-:W-:Y:S01]  /*0020*/  VIADD R1, R1, 0xfffff598 ;  /* 0xfffff59801017836 */ /* 0x002fe20000000000 */
[----:B------:R-:W1:Y:S01]  /*0030*/  S2R R5, SR_CTAID.X ;  /* 0x0000000000057919 */ /* 0x000e620000002500 */
[----:B------:R-:W-:Y:S01]  /*0040*/  ULDC.64 UR4, c[0x0][0x218] ;  /* 0x0000860000047ab9 */ /* 0x000fe20000000a00 */
[----:B------:R-:W-:Y:S01]  /*0050*/  ULDC.64 UR6, c[0x0][0x210] ;  /* 0x0000840000067ab9 */ /* 0x000fe20000000a00 */
[----:B------:R-:W3:Y:S01]  /*0060*/  S2R R43, SR_TID.X ;  /* 0x00000000002b7919 */ /* 0x000ee20000002100 */
[----:B--2---:R-:W-:Y:S01]  /*0070*/  IMAD.MOV.U32 R41, RZ, RZ, R3 ;  /* 0x000000ffff297224 */ /* 0x004fe200078e0003 */
[----:B------:R2:W-:Y:S01]  /*0080*/  STL.64 [R1+0x780], R2 ;  /* 0x0007800201007387 */ /* 0x0005e20000100a00 */
[----:B------:R-:W-:-:S02]  /*0090*/  IMAD.MOV.U32 R245, RZ, RZ, R2 ;  /* 0x000000fffff57224 */ /* 0x000fc400078e0002 */
[----:B------:R-:W-:-:S03]  /*00a0*/  VIADD R0, R41, 0xff ;  /* 0x000000ff29007836 */ /* 0x000fc60000000000 */
[----:B------:R-:W-:Y:S02]  /*00b0*/  IABS R11, R245 ;  /* 0x000000f5000b7213 */ /* 0x000fe40000000000 */
[----:B-1----:R-:W-:Y:S02]  /*00c0*/  IABS R8, R5 ;  /* 0x0000000500087213 */ /* 0x002fe40000000000 */
[----:B--2---:R-:W-:Y:S02]  /*00d0*/  SHF.R.S32.HI R3, RZ, 0x1f, R0 ;  /* 0x0000001fff037819 */ /* 0x004fe40000011400 */
[----:B---3--:R-:W-:Y:S02]  /*00e0*/  LOP3.LUT R251, R43, 0x3f, RZ, 0xc0, !PT ;  /* 0x0000003f2bfb7812 */ /* 0x008fe400078ec0ff */
[----:B------:R-:W-:-:S04]  /*00f0*/  LEA.HI R3, R3, R0, RZ, 0x8 ;  /* 0x0000000003037211 */ /* 0x000fc800078f40ff */
[----:B------:R-:W-:-:S04]  /*0100*/  SHF.R.S32.HI R3, RZ, 0x8, R3 ;  /* 0x00000008ff037819 */ /* 0x000fc80000011403 */
[----:B------:R-:W-:-:S04]  /*0110*/  SHF.L.U32 R4, R3, 0x3, RZ ;  /* 0x0000000303047819 */ /* 0x000fc800000006ff */
[-C--:B------:R-:W-:Y:S02]  /*0120*/  IABS R7, R4.reuse ;  /* 0x0000000400077213 */ /* 0x080fe40000000000 */
[----:B------:R-:W-:Y:S02]  /*0130*/  IABS R10, R4 ;  /* 0x00000004000a7213 */ /* 0x000fe40000000000 */
[----:B------:R-:W1:Y:S08]  /*0140*/  I2F.RP R0, R7 ;  /* 0x0000000700007306 */ /* 0x000e700000209400 */
[----:B-1----:R-:W1:Y:S02]  /*0150*/  MUFU.RCP R0, R0 ;  /* 0x0000000000007308 */ /* 0x002e640000001000 */
[----:B-1----:R-:W-:Y:S01]  /*0160*/  VIADD R2, R0, 0xffffffe ;  /* 0x0ffffffe00027836 */ /* 0x002fe20000000000 */
[----:B------:R-:W-:-:S05]  /*0170*/  IADD3 R0, RZ, -R10, RZ ;  /* 0x8000000aff007210 */ /* 0x000fca0007ffe0ff */
[----:B------:R1:W2:Y:S02]  /*0180*/  F2I.FTZ.U32.TRUNC.NTZ R3, R2 ;  /* 0x0000000200037305 */ /* 0x0002a4000021f000 */
[----:B-1----:R-:W-:Y:S02]  /*0190*/  IMAD.MOV.U32 R2, RZ, RZ, RZ ;  /* 0x000000ffff027224 */ /* 0x002fe400078e00ff */
[----:B--2---:R-:W-:-:S04]  /*01a0*/  IMAD.MOV R6, RZ, RZ, -R3 ;  /* 0x000000ffff067224 */ /* 0x004fc800078e0a03 */
[----:B------:R-:W-:Y:S02]  /*01b0*/  IMAD R9, R6, R7, RZ ;  /* 0x0000000706097224 */ /* 0x000fe400078e02ff */
[----:B------:R-:W-:Y:S02]  /*01c0*/  IMAD.MOV.U32 R6, RZ, RZ, R8 ;  /* 0x000000ffff067224 */ /* 0x000fe400078e0008 */
[----:B------:R-:W-:Y:S01]  /*01d0*/  IMAD.HI.U32 R3, R3, R9, R2 ;  /* 0x0000000903037227 */ /* 0x000fe200078e0002 */
[----:B------:R-:W-:-:S05]  /*01e0*/  IABS R9, R41 ;  /* 0x0000002900097213 */ /* 0x000fca0000000000 */
[----:B------:R-:W-:-:S04]  /*01f0*/  IMAD.HI.U32 R3, R3, R6, RZ ;  /* 0x0000000603037227 */ /* 0x000fc800078e00ff */
[----:B------:R-:W-:-:S05]  /*0200*/  IMAD R0, R3, R0, R6 ;  /* 0x0000000003007224 */ /* 0x000fca00078e0206 */
[----:B------:R-:W-:-:S13]  /*0210*/  ISETP.GT.U32.AND P1, PT, R7, R0, PT ;  /* 0x000000000700720c */ /* 0x000fda0003f24070 */
[----:B------:R-:W-:Y:S02]  /*0220*/  @!P1 IMAD.IADD R0, R0, 0x1, -R7 ;  /* 0x0000000100009824 */ /* 0x000fe400078e0a07 */
[----:B------:R-:W-:Y:S01]  /*0230*/  @!P1 VIADD R3, R3, 0x1 ;  /* 0x0000000103039836 */ /* 0x000fe20000000000 */
[----:B------:R-:W-:Y:S02]  /*0240*/  ISETP.NE.AND P1, PT, R4, RZ, PT ;  /* 0x000000ff0400720c */ /* 0x000fe40003f25270 */
[----:B------:R-:W-:Y:S02]  /*0250*/  ISETP.GE.U32.AND P0, PT, R0, R7, PT ;  /* 0x000000070000720c */ /* 0x000fe40003f06070 */
[----:B------:R-:W-:-:S04]  /*0260*/  LOP3.LUT R0, R5, R4, RZ, 0x3c, !PT ;  /* 0x0000000405007212 */ /* 0x000fc800078e3cff */
[----:B------:R-:W-:Y:S02]  /*0270*/  ISETP.GE.AND P2, PT, R0, RZ, PT ;  /* 0x000000ff0000720c */ /* 0x000fe40003f46270 */
[----:B------:R-:W-:-:S05]  /*0280*/  IADD3 R0, R245, 0x7f, RZ ;  /* 0x0000007ff5007810 */ /* 0x000fca0007ffe0ff */
[----:B------:R-:W-:-:S04]  /*0290*/  @P0 VIADD R3, R3, 0x1 ;  /* 0x0000000103030836 */ /* 0x000fc80000000000 */
[----:B------:R-:W-:Y:S01]  /*02a0*/  IMAD.MOV.U32 R2, RZ, RZ, R3 ;  /* 0x000000ffff027224 */ /* 0x000fe200078e0003 */
[----:B------:R-:W-:-:S03]  /*02b0*/  SHF.R.S32.HI R3, RZ, 0x1f, R0 ;  /* 0x0000001fff037819 */ /* 0x000fc60000011400 */
[----:B------:R-:W-:Y:S01]  /*02c0*/  @!P2 IMAD.MOV R2, RZ, RZ, -R2 ;  /* 0x000000ffff02a224 */ /* 0x000fe200078e0a02 */
[----:B------:R-:W-:Y:S02]  /*02d0*/  @!P1 LOP3.LUT R2, RZ, R4, RZ, 0x33, !PT ;  /* 0x00000004ff029212 */ /* 0x000fe400078e33ff */
[----:B------:R-:W-:-:S03]  /*02e0*/  LEA.HI R3, R3, R0, RZ, 0x7 ;  /* 0x0000000003037211 */ /* 0x000fc600078f38ff */
[----:B------:R-:W-:Y:S02]  /*02f0*/  IMAD.SHL.U32 R10, R2, 0x8, RZ ;  /* 0x00000008020a7824 */ /* 0x000fe400078e00ff */
[----:B------:R-:W-:-:S03]  /*0300*/  IMAD.MOV R2, RZ, RZ, -R2 ;  /* 0x000000ffff027224 */ /* 0x000fc600078e0a02 */
[----:B------:R-:W-:Y:S01]  /*0310*/  LEA.HI.SX32 R3, R3, -R10, 0x19 ;  /* 0x8000000a03037211 */ /* 0x000fe200078fcaff */
[----:B------:R-:W-:Y:S02]  /*0320*/  IMAD R12, R4, R2, R5 ;  /* 0x00000002040c7224 */ /* 0x000fe400078e0205 */
[----:B------:R-:W-:Y:S01]  /*0330*/  IMAD.MOV.U32 R2, RZ, RZ, RZ ;  /* 0x000000ffff027224 */ /* 0x000fe200078e00ff */
[----:B------:R-:W-:Y:S02]  /*0340*/  VIMNMX R13, R3, 0x8, PT ;  /* 0x00000008030d7848 */ /* 0x000fe40003fe0100 */
[----:B------:R-:W-:Y:S02]  /*0350*/  IABS R4, R12 ;  /* 0x0000000c00047213 */ /* 0x000fe40000000000 */
[-C--:B------:R-:W-:Y:S02]  /*0360*/  IABS R8, R13.reuse ;  /* 0x0000000d00087213 */ /* 0x080fe40000000000 */
[----:B------:R-:W-:-:S02]  /*0370*/  IABS R6, R13 ;  /* 0x0000000d00067213 */ /* 0x000fc40000000000 */
[----:B------:R-:W1:Y:S08]  /*0380*/  I2F.RP R0, R8 ;  /* 0x0000000800007306 */ /* 0x000e700000209400 */
[----:B-1----:R-:W1:Y:S02]  /*0390*/  MUFU.RCP R0, R0 ;  /* 0x0000000000007308 */ /* 0x002e640000001000 */
[----:B-1----:R-:W-:-:S06]  /*03a0*/  VIADD R3, R0, 0xffffffe ;  /* 0x0ffffffe00037836 */ /* 0x002fcc0000000000 */
[----:B------:R-:W1:Y:S02]  /*03b0*/  F2I.FTZ.U32.TRUNC.NTZ R3, R3 ;  /* 0x0000000300037305 */ /* 0x000e64000021f000 */
[----:B-1----:R-:W-:-:S05]  /*03c0*/  IADD3 R7, RZ, -R3, RZ ;  /* 0x80000003ff077210 */ /* 0x002fca0007ffe0ff */
[----:B------:R-:W-:-:S04]  /*03d0*/  IMAD R5, R7, R8, RZ ;  /* 0x0000000807057224 */ /* 0x000fc800078e02ff */
[----:B------:R-:W-:-:S04]  /*03e0*/  IMAD.HI.U32 R0, R3, R5, R2 ;  /* 0x0000000503007227 */ /* 0x000fc800078e0002 */
[----:B------:R-:W-:Y:S02]  /*03f0*/  IMAD.MOV.U32 R2, RZ, RZ, R9 ;  /* 0x000000ffff027224 */ /* 0x000fe400078e0009 */
[----:B------:R-:W-:Y:S02]  /*0400*/  IMAD.MOV.U32 R3, RZ, RZ, R4 ;  /* 0x000000ffff037224 */ /* 0x000fe400078e0004 */
[----:B------:R-:W1:Y:S01]  /*0410*/  I2F.RP R7, R2 ;  /* 0x0000000200077306 */ /* 0x000e620000209400 */
[----:B------:R-:W-:Y:S02]  /*0420*/  IMAD.MOV R4, RZ, RZ, -R6 ;  /* 0x000000ffff047224 */ /* 0x000fe400078e0a06 */
[----:B------:R-:W-:-:S04]  /*0430*/  IMAD.HI.U32 R0, R0, R3, RZ ;  /* 0x0000000300007227 */ /* 0x000fc800078e00ff */
[----:B------:R-:W-:Y:S01]  /*0440*/  IMAD R3, R0, R4, R3 ;  /* 0x0000000400037224 */ /* 0x000fe200078e0203 */
[----:B------:R-:W2:Y:S04]  /*0450*/  I2F.RP R6, R11 ;  /* 0x0000000b00067306 */ /* 0x000ea80000209400 */
[----:B------:R-:W-:-:S04]  /*0460*/  ISETP.GT.U32.AND P1, PT, R8, R3, PT ;  /* 0x000000030800720c */ /* 0x000fc80003f24070 */
[----:B-1----:R-:W1:Y:S08]  /*0470*/  MUFU.RCP R7, R7 ;  /* 0x0000000700077308 */ /* 0x002e700000001000 */
[----:B--2---:R-:W2:Y:S01]  /*0480*/  MUFU.RCP R6, R6 ;  /* 0x0000000600067308 */ /* 0x004ea20000001000 */
[----:B------:R-:W-:Y:S01]  /*0490*/  @!P1 IADD3 R3, R3, -R8, RZ ;  /* 0x8000000803039210 */ /* 0x000fe20007ffe0ff */
[----:B------:R-:W-:Y:S01]  /*04a0*/  @!P1 VIADD R0, R0, 0x1 ;  /* 0x0000000100009836 */ /* 0x000fe20000000000 */
[----:B------:R-:W-:-:S02]  /*04b0*/  ISETP.NE.AND P1, PT, R13, RZ, PT ;  /* 0x000000ff0d00720c */ /* 0x000fc40003f25270 */
[----:B------:R-:W-:Y:S02]  /*04c0*/  ISETP.GE.U32.AND P0, PT, R3, R8, PT ;  /* 0x000000080300720c */ /* 0x000fe40003f06070 */
[----:B------:R-:W-:Y:S01]  /*04d0*/  LOP3.LUT R3, R12, R13, RZ, 0x3c, !PT ;  /* 0x0000000d0c037212 */ /* 0x000fe200078e3cff */
[----:B-1----:R-:W-:Y:S01]  /*04e0*/  VIADD R4, R7, 0xffffffe ;  /* 0x0ffffffe07047836 */ /* 0x002fe20000000000 */
[----:B------:R-:W-:Y:S02]  /*04f0*/  SHF.R.U32.HI R7, RZ, 0x6, R43 ;  /* 0x00000006ff077819 */ /* 0x000fe4000001162b */
[----:B------:R-:W-:Y:S01]  /*0500*/  ISETP.GE.AND P2, PT, R3, RZ, PT ;  /* 0x000000ff0300720c */ /* 0x000fe20003f46270 */
[----:B------:R1:W3:Y:S01]  /*0510*/  F2I.FTZ.U32.TRUNC.NTZ R5, R4 ;  /* 0x0000000400057305 */ /* 0x0002e2000021f000 */
[----:B------:R-:W-:Y:S01]  /*0520*/  SGXT.U32 R7, R7, 0x1 ;  /* 0x000000010707781a */ /* 0x000fe20000000000 */
[----:B--2---:R-:W-:-:S04]  /*0530*/  VIADD R8, R6, 0xffffffe ;  /* 0x0ffffffe06087836 */ /* 0x004fc80000000000 */
[----:B------:R-:W-:Y:S02]  /*0540*/  @P0 VIADD R0, R0, 0x1 ;  /* 0x0000000100000836 */ /* 0x000fe40000000000 */
[----:B------:R-:W2:Y:S01]  /*0550*/  F2I.FTZ.U32.TRUNC.NTZ R9, R8 ;  /* 0x0000000800097305 */ /* 0x000ea2000021f000 */
[----:B-1----:R-:W-:Y:S02]  /*0560*/  IMAD.MOV.U32 R4, RZ, RZ, RZ ;  /* 0x000000ffff047224 */ /* 0x002fe400078e00ff */
[----:B------:R-:W-:Y:S01]  /*0570*/  MOV R14, R0 ;  /* 0x00000000000e7202 */ /* 0x000fe20000000f00 */
[----:B---3--:R-:W-:-:S04]  /*0580*/  IMAD.MOV R3, RZ, RZ, -R5 ;  /* 0x000000ffff037224 */ /* 0x008fc800078e0a05 */
[----:B------:R-:W-:Y:S01]  /*0590*/  @!P2 IMAD.MOV R14, RZ, RZ, -R14 ;  /* 0x000000ffff0ea224 */ /* 0x000fe200078e0a0e */
[----:B------:R-:W-:Y:S01]  /*05a0*/  @!P1 LOP3.LUT R14, RZ, R13, RZ, 0x33, !PT ;  /* 0x0000000dff0e9212 */ /* 0x000fe200078e33ff */
[----:B------:R-:W-:-:S03]  /*05b0*/  IMAD R3, R3, R2, RZ ;  /* 0x0000000203037224 */ /* 0x000fc600078e02ff */
[----:B------:R-:W-:Y:S01]  /*05c0*/  SHF.L.U32 R6, R14, 0x8, RZ ;  /* 0x000000080e067819 */ /* 0x000fe200000006ff */
[----:B------:R-:W-:-:S03]  /*05d0*/  IMAD.HI.U32 R3, R5, R3, R4 ;  /* 0x0000000305037227 */ /* 0x000fc600078e0004 */
[----:B------:R-:W-:Y:S01]  /*05e0*/  LOP3.LUT R4, R6, R7, RZ, 0xfc, !PT ;  /* 0x0000000706047212 */ /* 0x000fe200078efcff */
[----:B------:R-:W-:Y:S01]  /*05f0*/  IMAD.MOV R0, RZ, RZ, -R14 ;  /* 0x000000ffff007224 */ /* 0x000fe200078e0a0e */
[----:B------:R-:W-:Y:S01]  /*0600*/  LOP3.LUT R7, R43, 0x7f, RZ, 0xc0, !PT ;  /* 0x0000007f2b077812 */ /* 0x000fe200078ec0ff */
[--C-:B--2---:R-:W-:Y:S01]  /*0610*/  IMAD.MOV R8, RZ, RZ, -R9.reuse ;  /* 0x000000ffff087224 */ /* 0x104fe200078e0a09 */
[----:B------:R-:W-:Y:S01]  /*0620*/  LOP3.LUT R14, R4, 0xfe, RZ, 0xfc, !PT ;  /* 0x000000fe040e7812 */ /* 0x000fe200078efcff */
[----:B------:R-:W-:Y:S01]  /*0630*/  IMAD R0, R13, R0, R12 ;  /* 0x000000000d007224 */ /* 0x000fe200078e020c */
[----:B------:R-:W-:Y:S01]  /*0640*/  IABS R56, R4 ;  /* 0x0000000400387213 */ /* 0x000fe20000000000 */
[----:B------:R-:W-:Y:S01]  /*0650*/  IMAD R5, R8, R11, RZ ;  /* 0x0000000b08057224 */ /* 0x000fe200078e02ff */
[----:B------:R-:W-:Y:S01]  /*0660*/  IABS R26, R14 ;  /* 0x0000000e001a7213 */ /* 0x000fe20000000000 */
[----:B------:R-:W-:Y:S01]  /*0670*/  IMAD.MOV.U32 R8, RZ, RZ, RZ ;  /* 0x000000ffff087224 */ /* 0x000fe200078e00ff */
[----:B------:R-:W-:Y:S01]  /*0680*/  ISETP.GE.AND P3, PT, R14, RZ, PT ;  /* 0x000000ff0e00720c */ /* 0x000fe20003f66270 */
[----:B------:R-:W-:Y:S01]  /*0690*/  IMAD.IADD R0, R10, 0x1, R0 ;  /* 0x000000010a007824 */ /* 0x000fe200078e0200 */
[----:B------:R-:W-:Y:S01]  /*06a0*/  LOP3.LUT R14, R4, 0x16, RZ, 0xfc, !PT ;  /* 0x00000016040e7812 */ /* 0x000fe200078efcff */
[----:B------:R-:W-:Y:S01]  /*06b0*/  IMAD.HI.U32 R8, R9, R5, R8 ;  /* 0x0000000509087227 */ /* 0x000fe200078e0008 */
[----:B------:R-:W-:-:S02]  /*06c0*/  SHF.L.U32 R9, R43, 0x4, RZ ;  /* 0x000000042b097819 */ /* 0x000fc400000006ff */
[----:B------:R-:W-:Y:S01]  /*06d0*/  IABS R78, R14 ;  /* 0x0000000e004e7213 */ /* 0x000fe20000000000 */
[----:B------:R-:W-:Y:S01]  /*06e0*/  IMAD.HI.U32 R5, R3, R26, RZ ;  /* 0x0000001a03057227 */ /* 0x000fe200078e00ff */
[----:B------:R-:W-:Y:S02]  /*06f0*/  LOP3.LUT R10, R9, 0x70, RZ, 0xc0, !PT ;  /* 0x00000070090a7812 */ /* 0x000fe400078ec0ff */
[C---:B------:R-:W-:Y:S01]  /*0700*/  LOP3.LUT R17, R4.reuse, 0x1c, RZ, 0xfc, !PT ;  /* 0x0000001c04117812 */ /* 0x040fe200078efcff */
[----:B------:R-:W-:Y:S01]  /*0710*/  IMAD.MOV R15, RZ, RZ, -R5 ;  /* 0x000000ffff0f7224 */ /* 0x000fe200078e0a05 */
[----:B------:R-:W-:Y:S01]  /*0720*/  LOP3.LUT R16, R4, 0x1a, RZ, 0xfc, !PT ;  /* 0x0000001a04107812 */ /* 0x000fe200078efcff */
[----:B------:R-:W-:Y:S01]  /*0730*/  IMAD R39, R0, 0x80, R7 ;  /* 0x0000008000277824 */ /* 0x000fe200078e0207 */
[----:B------:R-:W-:Y:S01]  /*0740*/  SHF.R.S32.HI R0, RZ, 0x6, R43 ;  /* 0x00000006ff007819 */ /* 0x000fe2000001142b */
[----:B------:R-:W-:Y:S01]  /*0750*/  IMAD R26, R2, R15, R26 ;  /* 0x0000000f021a7224 */ /* 0x000fe200078e021a */
[----:B------:R-:W-:Y:S01]  /*0760*/  LOP3.LUT R15, R4, 0x18, RZ, 0xfc, !PT ;  /* 0x00000018040f7812 */ /* 0x000fe200078efcff */
[----:B------:R-:W-:Y:S01]  /*0770*/  IMAD R7, R7, 0x80, R10 ;  /* 0x0000008007077824 */ /* 0x000fe200078e020a */
[----:B------:R-:W-:Y:S01]  /*0780*/  IABS R13, R39 ;  /* 0x00000027000d7213 */ /* 0x000fe20000000000 */
[----:B------:R-:W-:Y:S01]  /*0790*/  IMAD.SHL.U32 R12, R43, 0x4, RZ ;  /* 0x000000042b0c7824 */ /* 0x000fe200078e00ff */
[----:B------:R-:W-:Y:S01]  /*07a0*/  ISETP.GT.U32.AND P5, PT, R2, R26, PT ;  /* 0x0000001a0200720c */ /* 0x000fe20003fa4070 */
[----:B------:R-:W-:Y:S01]  /*07b0*/  IMAD.HI.U32 R5, R3, R56, RZ ;  /* 0x0000003803057227 */ /* 0x000fe200078e00ff */
[----:B------:R-:W-:Y:S01]  /*07c0*/  SGXT R0, R0, 0x1 ;  /* 0x000000010000781a */ /* 0x000fe20000000200 */
[----:B------:R-:W-:Y:S01]  /*07d0*/  STL [R1+0x78c], R39 ;  /* 0x00078c2701007387 */ /* 0x000fe20000100800 */
[----:B------:R-:W-:Y:S01]  /*07e0*/  LOP3.LUT R10, R4, 0x4, RZ, 0xfc, !PT ;  /* 0x00000004040a7812 */ /* 0x000fe200078efcff */
[----:B------:R-:W-:Y:S01]  /*07f0*/  IMAD.HI.U32 R8, R8, R13, RZ ;  /* 0x0000000d08087227 */ /* 0x000fe200078e00ff */
[----:B------:R-:W-:Y:S01]  /*0800*/  LOP3.LUT R9, R0, 0x90, RZ, 0xc0, !PT ;  /* 0x0000009000097812 */ /* 0x000fe200078ec0ff */
[----:B------:R1:W-:Y:S01]  /*0810*/  STL.64 [R1+0x9b0], R6 ;  /* 0x0009b00601007387 */ /* 0x0003e20000100a00 */
[----:B------:R-:W-:Y:S01]  /*0820*/  IABS R60, R10 ;  /* 0x0000000a003c7213 */ /* 0x000fe20000000000 */
[----:B------:R-:W-:Y:S01]  /*0830*/  IMAD.MOV R8, RZ, RZ, -R8 ;  /* 0x000000ffff087224 */ /* 0x000fe200078e0a08 */
[----:B------:R-:W-:-:S02]  /*0840*/  LOP3.LUT R12, R9, 0x7c, R12, 0x78, !PT ;  /* 0x0000007c090c7812 */ /* 0x000fc400078e780c */
[----:B------:R-:W-:Y:S01]  /*0850*/  LOP3.LUT R9, R4, 0x2, RZ, 0xfc, !PT ;  /* 0x0000000204097812 */ /* 0x000fe200078efcff */
[----:B------:R-:W-:Y:S01]  /*0860*/  @!P5 IMAD.IADD R26, R26, 0x1, -R2 ;  /* 0x000000011a1ad824 */ /* 0x000fe200078e0a02 */
[----:B------:R-:W-:Y:S01]  /*0870*/  IADD3 R5, -R5, RZ, RZ ;  /* 0x000000ff05057210 */ /* 0x000fe20007ffe1ff */
[----:B------:R-:W-:Y:S01]  /*0880*/  IMAD R0, R11, R8, R13 ;  /* 0x000000080b007224 */ /* 0x000fe200078e020d */
[----:B------:R-:W-:Y:S01]  /*0890*/  IABS R58, R9 ;  /* 0x00000009003a7213 */ /* 0x000fe20000000000 */
[----:B------:R-:W-:Y:S01]  /*08a0*/  IMAD.HI.U32 R8, R3, R60, RZ ;  /* 0x0000003c03087227 */ /* 0x000fe200078e00ff */
[C---:B------:R-:W-:Y:S02]  /*08b0*/  ISETP.GT.U32.AND P6, PT, R2.reuse, R26, PT ;  /* 0x0000001a0200720c */ /* 0x040fe40003fc4070 */
[----:B------:R-:W-:Y:S01]  /*08c0*/  ISETP.GE.AND P4, PT, R9, RZ, PT ;  /* 0x000000ff0900720c */ /* 0x000fe20003f86270 */
[----:B------:R-:W-:Y:S01]  /*08d0*/  IMAD.MOV R9, RZ, RZ, -R8 ;  /* 0x000000ffff097224 */ /* 0x000fe200078e0a08 */
[----:B------:R-:W-:Y:S01]  /*08e0*/  ISETP.GT.U32.AND P2, PT, R11, R0, PT ;  /* 0x000000000b00720c */ /* 0x000fe20003f44070 */
[----:B------:R-:W-:Y:S01]  /*08f0*/  IMAD R56, R2, R5, R56 ;  /* 0x0000000502387224 */ /* 0x000fe200078e0238 */
[----:B------:R-:W-:Y:S01]  /*0900*/  LOP3.LUT R13, R4, 0x6, RZ, 0xfc, !PT ;  /* 0x00000006040d7812 */ /* 0x000fe200078efcff */
[----:B------:R-:W-:Y:S01]  /*0910*/  IMAD R60, R2, R9, R60 ;  /* 0x00000009023c7224 */ /* 0x000fe200078e023c */
[----:B------:R-:W-:Y:S01]  /*0920*/  LOP3.LUT R9, R4, 0x8, RZ, 0xfc, !PT ;  /* 0x0000000804097812 */ /* 0x000fe200078efcff */
[----:B------:R-:W-:Y:S01]  /*0930*/  IMAD.HI.U32 R5, R3, R58, RZ ;  /* 0x0000003a03057227 */ /* 0x000fe200078e00ff */
[----:B------:R-:W-:-:S02]  /*0940*/  ISETP.GT.U32.AND P1, PT, R2, R56, PT ;  /* 0x000000380200720c */ /* 0x000fc40003f24070 */
[----:B------:R-:W-:Y:S01]  /*0950*/  IABS R62, R13 ;  /* 0x0000000d003e7213 */ /* 0x000fe20000000000 */
[----:B------:R-:W-:Y:S01]  /*0960*/  @!P6 IMAD.IADD R26, R26, 0x1, -R2 ;  /* 0x000000011a1ae824 */ /* 0x000fe200078e0a02 */
[----:B------:R-:W-:Y:S01]  /*0970*/  ISETP.GT.U32.AND P6, PT, R2, R60, PT ;  /* 0x0000003c0200720c */ /* 0x000fe20003fc4070 */
[----:B------:R-:W-:Y:S01]  /*0980*/  IMAD.MOV R5, RZ, RZ, -R5 ;  /* 0x000000ffff057224 */ /* 0x000fe200078e0a05 */
[----:B------:R-:W-:Y:S01]  /*0990*/  IABS R64, R9 ;  /* 0x0000000900407213 */ /* 0x000fe20000000000 */
[----:B------:R-:W-:Y:S01]  /*09a0*/  @!P2 IMAD.IADD R0, R0, 0x1, -R11 ;  /* 0x000000010000a824 */ /* 0x000fe200078e0a0b */
[----:B------:R-:W-:Y:S01]  /*09b0*/  ISETP.GE.AND P0, PT, R10, RZ, PT ;  /* 0x000000ff0a00720c */ /* 0x000fe20003f06270 */
[----:B------:R-:W-:Y:S01]  /*09c0*/  IMAD R58, R2, R5, R58 ;  /* 0x00000005023a7224 */ /* 0x000fe200078e023a */
[----:B------:R-:W-:Y:S01]  /*09d0*/  LOP3.LUT R10, R4, 0xa, RZ, 0xfc, !PT ;  /* 0x0000000a040a7812 */ /* 0x000fe200078efcff */
[----:B------:R-:W-:Y:S01]  /*09e0*/  IMAD.HI.U32 R5, R3, R62, RZ ;  /* 0x0000003e03057227 */ /* 0x000fe200078e00ff */
[----:B------:R-:W-:-:S02]  /*09f0*/  ISETP.GT.U32.AND P5, PT, R11, R0, PT ;  /* 0x000000000b00720c */ /* 0x000fc40003fa4070 */
[----:B------:R-:W-:Y:S01]  /*0a00*/  @!P1 IADD3 R56, R56, -R2, RZ ;  /* 0x8000000238389210 */ /* 0x000fe20007ffe0ff */
[----:B------:R-:W-:Y:S01]  /*0a10*/  IMAD.MOV R5, RZ, RZ, -R5 ;  /* 0x000000ffff057224 */ /* 0x000fe200078e0a05 */
[----:B------:R-:W-:Y:S01]  /*0a20*/  ISETP.GT.U32.AND P1, PT, R2, R58, PT ;  /* 0x0000003a0200720c */ /* 0x000fe20003f24070 */
[----:B------:R-:W-:Y:S01]  /*0a30*/  @!P6 IMAD.IADD R60, R60, 0x1, -R2 ;  /* 0x000000013c3ce824 */ /* 0x000fe200078e0a02 */
[C---:B------:R-:W-:Y:S01]  /*0a40*/  ISETP.GT.U32.AND P2, PT, R2.reuse, R56, PT ;  /* 0x000000380200720c */ /* 0x040fe20003f44070 */
[----:B------:R-:W-:Y:S01]  /*0a50*/  @!P3 IMAD.MOV R26, RZ, RZ, -R26 ;  /* 0x000000ffff1ab224 */ /* 0x000fe200078e0a1a */
[----:B------:R-:W-:Y:S01]  /*0a60*/  IABS R66, R10 ;  /* 0x0000000a00427213 */ /* 0x000fe20000000000 */
[C---:B------:R-:W-:Y:S01]  /*0a70*/  IMAD R62, R2.reuse, R5, R62 ;  /* 0x00000005023e7224 */ /* 0x040fe200078e023e */
[----:B------:R-:W-:Y:S01]  /*0a80*/  ISETP.GT.U32.AND P3, PT, R2, R60, PT ;  /* 0x0000003c0200720c */ /* 0x000fe20003f64070 */
[----:B------:R-:W-:Y:S01]  /*0a90*/  IMAD.HI.U32 R5, R3, R64, RZ ;  /* 0x0000004003057227 */ /* 0x000fe200078e00ff */
[----:B------:R-:W-:-:S02]  /*0aa0*/  ISETP.GE.AND P6, PT, R13, RZ, PT ;  /* 0x000000ff0d00720c */ /* 0x000fc40003fc6270 */
[----:B------:R-:W-:Y:S01]  /*0ab0*/  IABS R80, R15 ;  /* 0x0000000f00507213 */ /* 0x000fe20000000000 */
[----:B------:R-:W-:Y:S01]  /*0ac0*/  IMAD.MOV R5, RZ, RZ, -R5 ;  /* 0x000000ffff057224 */ /* 0x000fe200078e0a05 */
[----:B------:R-:W-:Y:S01]  /*0ad0*/  IABS R84, R17 ;  /* 0x0000001100547213 */ /* 0x000fe20000000000 */
[----:B------:R-:W-:Y:S01]  /*0ae0*/  @!P1 IMAD.IADD R58, R58, 0x1, -R2 ;  /* 0x000000013a3a9824 */ /* 0x000fe200078e0a02 */
[C---:B------:R-:W-:Y:S01]  /*0af0*/  ISETP.GT.U32.AND P1, PT, R2.reuse, R62, PT ;  /* 0x0000003e0200720c */ /* 0x040fe20003f24070 */
[----:B------:R-:W-:Y:S01]  /*0b00*/  IMAD R64, R2, R5, R64 ;  /* 0x0000000502407224 */ /* 0x000fe200078e0240 */
[----:B------:R-:W-:Y:S01]  /*0b10*/  @!P2 IADD3 R56, R56, -R2, RZ ;  /* 0x800000023838a210 */ /* 0x000fe20007ffe0ff */
[----:B------:R-:W-:Y:S01]  /*0b20*/  @!P5 IMAD.IADD R0, R0, 0x1, -R11 ;  /* 0x000000010000d824 */ /* 0x000fe200078e0a0b */
[----:B------:R-:W-:Y:S01]  /*0b30*/  ISETP.GE.AND P5, PT, R4, RZ, PT ;  /* 0x000000ff0400720c */ /* 0x000fe20003fa6270 */
[----:B------:R-:W-:Y:S01]  /*0b40*/  @!P3 IMAD.IADD R60, R60, 0x1, -R2 ;  /* 0x000000013c3cb824 */ /* 0x000fe200078e0a02 */
[C---:B------:R-:W-:Y:S01]  /*0b50*/  ISETP.GT.U32.AND P2, PT, R2.reuse, R58, PT ;  /* 0x0000003a0200720c */ /* 0x040fe20003f44070 */
[----:B------:R-:W-:Y:S01]  /*0b60*/  IMAD.HI.U32 R8, R3, R66, RZ ;  /* 0x0000004203087227 */ /* 0x000fe200078e00ff */
[----:B------:R-:W-:-:S02]  /*0b70*/  ISETP.GT.U32.AND P3, PT, R2, R64, PT ;  /* 0x000000400200720c */ /* 0x000fc40003f64070 */
[----:B------:R-:W-:Y:S02]  /*0b80*/  LOP3.LUT R5, R4, 0xc, RZ, 0xfc, !PT ;  /* 0x0000000c04057812 */ /* 0x000fe400078efcff */
[----:B------:R-:W-:Y:S01]  /*0b90*/  @!P0 IADD3 R60, -R60, RZ, RZ ;  /* 0x000000ff3c3c8210 */ /* 0x000fe20007ffe1ff */
[----:B------:R-:W-:Y:S01]  /*0ba0*/  @!P1 IMAD.IADD R62, R62, 0x1, -R2 ;  /* 0x000000013e3e9824 */ /* 0x000fe200078e0a02 */
[----:B------:R-:W-:Y:S02]  /*0bb0*/  IABS R68, R5 ;  /* 0x0000000500447213 */ /* 0x000fe40000000000 */
[----:B------:R-:W-:Y:S01]  /*0bc0*/  LOP3.LUT R11, R4, 0x12, RZ, 0xfc, !PT ;  /* 0x00000012040b7812 */ /* 0x000fe200078efcff */
[----:B------:R-:W-:Y:S01]  /*0bd0*/  @!P5 IMAD.MOV R56, RZ, RZ, -R56 ;  /* 0x000000ffff38d224 */ /* 0x000fe200078e0a38 */
[----:B------:R-:W-:Y:S01]  /*0be0*/  ISETP.GE.AND P5, PT, R9, RZ, PT ;  /* 0x000000ff0900720c */ /* 0x000fe20003fa6270 */
[--C-:B------:R-:W-:Y:S01]  /*0bf0*/  @!P2 IMAD.IADD R58, R58, 0x1, -R2.reuse ;  /* 0x000000013a3aa824 */ /* 0x100fe200078e0a02 */
[----:B------:R-:W-:Y:S01]  /*0c00*/  IADD3 R9, -R8, RZ, RZ ;  /* 0x000000ff08097210 */ /* 0x000fe20007ffe1ff */
[----:B------:R-:W-:Y:S01]  /*0c10*/  @!P3 IMAD.IADD R64, R64, 0x1, -R2 ;  /* 0x000000014040b824 */ /* 0x000fe200078e0a02 */
[----:B------:R-:W-:Y:S01]  /*0c20*/  LOP3.LUT R8, R4, 0xe, RZ, 0xfc, !PT ;  /* 0x0000000e04087812 */ /* 0x000fe200078efcff */
[----:B------:R-:W-:Y:S01]  /*0c30*/  @!P4 IMAD.MOV R58, RZ, RZ, -R58 ;  /* 0x000000ffff3ac224 */ /* 0x000fe200078e0a3a */
[C---:B------:R-:W-:Y:S01]  /*0c40*/  ISETP.GT.U32.AND P1, PT, R2.reuse, R62, PT ;  /* 0x0000003e0200720c */ /* 0x040fe20003f24070 */
[----:B------:R-:W-:Y:S01]  /*0c50*/  IMAD R66, R2, R9, R66 ;  /* 0x0000000902427224 */ /* 0x000fe200078e0242 */
[----:B------:R-:W-:Y:S01]  /*0c60*/  ISETP.GE.AND P4, PT, R5, RZ, PT ;  /* 0x000000ff0500720c */ /* 0x000fe20003f86270 */
[----:B------:R-:W-:Y:S01]  /*0c70*/  IMAD.HI.U32 R5, R3, R68, RZ ;  /* 0x0000004403057227 */ /* 0x000fe200078e00ff */
[----:B------:R-:W-:-:S02]  /*0c80*/  IABS R70, R8 ;  /* 0x0000000800467213 */ /* 0x000fc40000000000 */
[----:B------:R-:W-:Y:S01]  /*0c90*/  ISETP.GT.U32.AND P3, PT, R2, R64, PT ;  /* 0x000000400200720c */ /* 0x000fe20003f64070 */
[----:B------:R-:W-:Y:S01]  /*0ca0*/  IMAD.MOV R5, RZ, RZ, -R5 ;  /* 0x000000ffff057224 */ /* 0x000fe200078e0a05 */
[----:B------:R-:W-:Y:S01]  /*0cb0*/  ISETP.GE.AND P0, PT, R8, RZ, PT ;  /* 0x000000ff0800720c */ /* 0x000fe20003f06270 */
[C---:B------:R-:W-:Y:S01]  /*0cc0*/  IMAD.HI.U32 R8, R3.reuse, R70, RZ ;  /* 0x0000004603087227 */ /* 0x040fe200078e00ff */
[----:B------:R-:W-:Y:S02]  /*0cd0*/  ISETP.GE.AND P2, PT, R10, RZ, PT ;  /* 0x000000ff0a00720c */ /* 0x000fe40003f46270 */
[----:B------:R-:W-:Y:S01]  /*0ce0*/  LOP3.LUT R10, R4, 0x10, RZ, 0xfc, !PT ;  /* 0x00000010040a7812 */ /* 0x000fe200078efcff */
[----:B------:R-:W-:Y:S01]  /*0cf0*/  IMAD.MOV R9, RZ, RZ, -R8 ;  /* 0x000000ffff097224 */ /* 0x000fe200078e0a08 */
[----:B------:R-:W-:Y:S01]  /*0d00*/  IABS R74, R11 ;  /* 0x0000000b004a7213 */ /* 0x000fe20000000000 */
[----:B------:R-:W-:Y:S01]  /*0d10*/  IMAD R68, R2, R5, R68 ;  /* 0x0000000502447224 */ /* 0x000fe200078e0244 */
[----:B------:R-:W-:Y:S01]  /*0d20*/  IABS R72, R10 ;  /* 0x0000000a00487213 */ /* 0x000fe20000000000 */
[----:B------:R-:W-:Y:S01]  /*0d30*/  @!P1 IMAD.IADD R62, R62, 0x1, -R2 ;  /* 0x000000013e3e9824 */ /* 0x000fe200078e0a02 */
[C---:B------:R-:W-:Y:S01]  /*0d40*/  ISETP.GT.U32.AND P1, PT, R2.reuse, R66, PT ;  /* 0x000000420200720c */ /* 0x040fe20003f24070 */
[----:B------:R-:W-:Y:S01]  /*0d50*/  IMAD R70, R2, R9, R70 ;  /* 0x0000000902467224 */ /* 0x000fe200078e0246 */
[----:B------:R-:W-:Y:S01]  /*0d60*/  IABS R82, R16 ;  /* 0x0000001000527213 */ /* 0x000fe20000000000 */
[----:B------:R-:W-:Y:S01]  /*0d70*/  @!P3 IMAD.IADD R64, R64, 0x1, -R2 ;  /* 0x000000014040b824 */ /* 0x000fe200078e0a02 */
[C---:B------:R-:W-:Y:S01]  /*0d80*/  ISETP.GT.U32.AND P3, PT, R2.reuse, R68, PT ;  /* 0x000000440200720c */ /* 0x040fe20003f64070 */
[----:B------:R-:W-:Y:S01]  /*0d90*/  @!P6 IMAD.MOV R62, RZ, RZ, -R62 ;  /* 0x000000ffff3ee224 */ /* 0x000fe200078e0a3e */
[----:B------:R-:W-:Y:S01]  /*0da0*/  ISETP.GT.U32.AND P6, PT, R2, R70, PT ;  /* 0x000000460200720c */ /* 0x000fe20003fc4070 */
[----:B------:R-:W-:Y:S01]  /*0db0*/  IMAD.HI.U32 R5, R3, R72, RZ ;  /* 0x0000004803057227 */ /* 0x000fe200078e00ff */
[----:B------:R-:W-:-:S02]  /*0dc0*/  @!P5 IADD3 R64, -R64, RZ, RZ ;  /* 0x000000ff4040d210 */ /* 0x000fc40007ffe1ff */
[----:B------:R-:W-:Y:S01]  /*0dd0*/  ISETP.GE.AND P5, PT, R10, RZ, PT ;  /* 0x000000ff0a00720c */ /* 0x000fe20003fa6270 */
[C---:B------:R-:W-:Y:S01]  /*0de0*/  IMAD.HI.U32 R8, R3.reuse, R74, RZ ;  /* 0x0000004a03087227 */ /* 0x040fe200078e00ff */
[----:B------:R-:W-:Y:S02]  /*0df0*/  LOP3.LUT R10, R4, 0x14, RZ, 0xfc, !PT ;  /* 0x00000014040a7812 */ /* 0x000fe400078efcff */
[----:B------:R-:W-:Y:S01]  /*0e00*/  @!P1 IADD3 R66, R66, -R2, RZ ;  /* 0x8000000242429210 */ /* 0x000fe20007ffe0ff */
[----:B------:R-:W-:Y:S01]  /*0e10*/  IMAD.MOV R5, RZ, RZ, -R5 ;  /* 0x000000ffff057224 */ /* 0x000fe200078e0a05 */
[----:B------:R-:W-:Y:S01]  /*0e20*/  IABS R76, R10 ;  /* 0x0000000a004c7213 */ /* 0x000fe20000000000 */
[--C-:B------:R-:W-:Y:S01]  /*0e30*/  @!P3 IMAD.IADD R68, R68, 0x1, -R2.reuse ;  /* 0x000000014444b824 */ /* 0x100fe200078e0a02 */
[----:B------:R-:W-:Y:S01]  /*0e40*/  ISETP.GT.U32.AND P1, PT, R2, R66, PT ;  /* 0x000000420200720c */ /* 0x000fe20003f24070 */
[----:B------:R-:W-:Y:S01]  /*0e50*/  @!P6 IMAD.IADD R70, R70, 0x1, -R2 ;  /* 0x000000014646e824 */ /* 0x000fe200078e0a02 */
[----:B------:R-:W-:Y:S01]  /*0e60*/  LOP3.LUT R19, R4, 0xe4, RZ, 0xfc, !PT ;  /* 0x000000e404137812 */ /* 0x000fe200078efcff */
[----:B------:R-:W-:Y:S01]  /*0e70*/  IMAD.MOV R9, RZ, RZ, -R8 ;  /* 0x000000ffff097224 */ /* 0x000fe200078e0a08 */
[C---:B------:R-:W-:Y:S01]  /*0e80*/  ISETP.GT.U32.AND P3, PT, R2.reuse, R68, PT ;  /* 0x000000440200720c */ /* 0x040fe20003f64070 */
[C---:B------:R-:W-:Y:S01]  /*0e90*/  IMAD R72, R2.reuse, R5, R72 ;  /* 0x0000000502487224 */ /* 0x040fe200078e0248 */
[C---:B------:R-:W-:Y:S01]  /*0ea0*/  ISETP.GT.U32.AND P6, PT, R2.reuse, R70, PT ;  /* 0x000000460200720c */ /* 0x040fe20003fc4070 */
[----:B------:R-:W-:Y:S01]  /*0eb0*/  IMAD R74, R2, R9, R74 ;  /* 0x00000009024a7224 */ /* 0x000fe200078e024a */
[----:B------:R-:W-:Y:S01]  /*0ec0*/  IABS R48, R19 ;  /* 0x0000001300307213 */ /* 0x000fe20000000000 */
[----:B------:R-:W-:Y:S01]  /*0ed0*/  IMAD.HI.U32 R5, R3, R76, RZ ;  /* 0x0000004c03057227 */ /* 0x000fe200078e00ff */
[----:B------:R-:W-:-:S02]  /*0ee0*/  LOP3.LUT R23, R4, 0xe8, RZ, 0xfc, !PT ;  /* 0x000000e804177812 */ /* 0x000fc400078efcff */
[----:B------:R-:W-:Y:S01]  /*0ef0*/  LOP3.LUT R21, R4, 0xe6, RZ, 0xfc, !PT ;  /* 0x000000e604157812 */ /* 0x000fe200078efcff */
[--C-:B------:R-:W-:Y:S01]  /*0f00*/  @!P1 IMAD.IADD R66, R66, 0x1, -R2.reuse ;  /* 0x0000000142429824 */ /* 0x100fe200078e0a02 */
[----:B------:R-:W-:Y:S01]  /*0f10*/  IADD3 R9, -R5, RZ, RZ ;  /* 0x000000ff05097210 */ /* 0x000fe20007ffe1ff */
[----:B------:R-:W-:Y:S01]  /*0f20*/  IMAD.HI.U32 R5, R3, R78, RZ ;  /* 0x0000004e03057227 */ /* 0x000fe200078e00ff */
[----:B------:R-:W-:Y:S02]  /*0f30*/  ISETP.GE.AND P1, PT, R11, RZ, PT ;  /* 0x000000ff0b00720c */ /* 0x000fe40003f26270 */
[----:B------:R-:W-:Y:S01]  /*0f40*/  IABS R44, R23 ;  /* 0x00000017002c7213 */ /* 0x000fe20000000000 */
[--C-:B------:R-:W-:Y:S01]  /*0f50*/  @!P3 IMAD.IADD R68, R68, 0x1, -R2.reuse ;  /* 0x000000014444b824 */ /* 0x100fe200078e0a02 */
[----:B------:R-:W-:Y:S01]  /*0f60*/  ISETP.GT.U32.AND P3, PT, R2, R72, PT ;  /* 0x000000480200720c */ /* 0x000fe20003f64070 */
[----:B------:R-:W-:Y:S01]  /*0f70*/  @!P6 IMAD.IADD R70, R70, 0x1, -R2 ;  /* 0x000000014646e824 */ /* 0x000fe200078e0a02 */
[C---:B------:R-:W-:Y:S01]  /*0f80*/  ISETP.GT.U32.AND P6, PT, R2.reuse, R74, PT ;  /* 0x0000004a0200720c */ /* 0x040fe20003fc4070 */
[----:B------:R-:W-:Y:S01]  /*0f90*/  IMAD R76, R2, R9, R76 ;  /* 0x00000009024c7224 */ /* 0x000fe200078e024c */
[----:B------:R-:W-:Y:S01]  /*0fa0*/  LOP3.LUT R25, R4, 0xea, RZ, 0xfc, !PT ;  /* 0x000000ea04197812 */ /* 0x000fe200078efcff */
[----:B------:R-:W-:Y:S01]  /*0fb0*/  IMAD.MOV R11, RZ, RZ, -R5 ;  /* 0x000000ffff0b7224 */ /* 0x000fe200078e0a05 */
[----:B------:R-:W-:Y:S01]  /*0fc0*/  IABS R46, R21 ;  /* 0x00000015002e7213 */ /* 0x000fe20000000000 */
[----:B------:R-:W-:Y:S01]  /*0fd0*/  IMAD.HI.U32 R8, R3, R80, RZ ;  /* 0x0000005003087227 */ /* 0x000fe200078e00ff */
[----:B------:R-:W-:-:S02]  /*0fe0*/  IABS R42, R25 ;  /* 0x00000019002a7213 */ /* 0x000fc40000000000 */
[----:B------:R-:W-:Y:S01]  /*0ff0*/  LOP3.LUT R27, R4, 0xec, RZ, 0xfc, !PT ;  /* 0x000000ec041b7812 */ /* 0x000fe200078efcff */
[----:B------:R-:W-:Y:S01]  /*1000*/  IMAD R78, R2, R11, R78 ;  /* 0x0000000b024e7224 */ /* 0x000fe200078e024e */
[----:B------:R-:W-:Y:S01]  /*1010*/  LOP3.LUT R11, R4, 0x1e, RZ, 0xfc, !PT ;  /* 0x0000001e040b7812 */ /* 0x000fe200078efcff */
[--C-:B------:R-:W-:Y:S01]  /*1020*/  @!P3 IMAD.IADD R72, R72, 0x1, -R2.reuse ;  /* 0x000000014848b824 */ /* 0x100fe200078e0a02 */
[----:B------:R-:W-:Y:S01]  /*1030*/  ISETP.GT.U32.AND P3, PT, R2, R76, PT ;  /* 0x0000004c0200720c */ /* 0x000fe20003f64070 */
[----:B------:R-:W-:Y:S01]  /*1040*/  @!P6 IMAD.IADD R74, R74, 0x1, -R2 ;  /* 0x000000014a4ae824 */ /* 0x000fe200078e0a02 */
[----:B------:R-:W-:Y:S01]  /*1050*/  ISETP.GT.U32.AND P6, PT, R2, R78, PT ;  /* 0x0000004e0200720c */ /* 0x000fe20003fc4070 */
[----:B------:R-:W-:Y:S01]  /*1060*/  IMAD.MOV R13, RZ, RZ, -R8 ;  /* 0x000000ffff0d7224 */ /* 0x000fe200078e0a08 */
[----:B------:R-:W-:Y:S01]  /*1070*/  IABS R86, R11 ;  /* 0x0000000b00567213 */ /* 0x000fe20000000000 */
[----:B------:R-:W-:Y:S01]  /*1080*/  IMAD.HI.U32 R5, R3, R84, RZ ;  /* 0x0000005403057227 */ /* 0x000fe200078e00ff */
[----:B------:R-:W-:-:S02]  /*1090*/  IABS R40, R27 ;  /* 0x0000001b00287213 */ /* 0x000fc40000000000 */
[----:B------:R-:W-:Y:S01]  /*10a0*/  LOP3.LUT R28, R4, 0xee, RZ, 0xfc, !PT ;  /* 0x000000ee041c7812 */ /* 0x000fe200078efcff */
[----:B------:R-:W-:Y:S01]  /*10b0*/  IMAD R80, R2, R13, R80 ;  /* 0x0000000d02507224 */ /* 0x000fe200078e0250 */
[----:B------:R-:W-:Y:S01]  /*10c0*/  LOP3.LUT R13, R4, 0x20, RZ, 0xfc, !PT ;  /* 0x00000020040d7812 */ /* 0x000fe200078efcff */
[----:B------:R-:W-:Y:S01]  /*10d0*/  IMAD.MOV R5, RZ, RZ, -R5 ;  /* 0x000000ffff057224 */ /* 0x000fe200078e0a05 */
[----:B------:R-:W-:Y:S01]  /*10e0*/  IABS R36, R28 ;  /* 0x0000001c00247213 */ /* 0x000fe20000000000 */
[----:B------:R-:W-:Y:S01]  /*10f0*/  @!P3 IMAD.IADD R76, R76, 0x1, -R2 ;  /* 0x000000014c4cb824 */ /* 0x000fe200078e0a02 */
[----:B------:R-:W-:Y:S01]  /*1100*/  ISETP.GT.U32.AND P3, PT, R2, R72, PT ;  /* 0x000000480200720c */ /* 0x000fe20003f64070 */
[----:B------:R-:W-:Y:S01]  /*1110*/  @!P0 IMAD.MOV R70, RZ, RZ, -R70 ;  /* 0x000000ffff468224 */ /* 0x000fe200078e0a46 */
[----:B------:R-:W-:Y:S01]  /*1120*/  @!P6 IADD3 R78, R78, -R2, RZ ;  /* 0x800000024e4ee210 */ /* 0x000fe20007ffe0ff */
[----:B------:R-:W-:Y:S01]  /*1130*/  @!P4 IMAD.MOV R68, RZ, RZ, -R68 ;  /* 0x000000ffff44c224 */ /* 0x000fe200078e0a44 */
[C---:B------:R-:W-:Y:S01]  /*1140*/  ISETP.GT.U32.AND P6, PT, R2.reuse, R76, PT ;  /* 0x0000004c0200720c */ /* 0x040fe20003fc4070 */
[C---:B------:R-:W-:Y:S01]  /*1150*/  IMAD R84, R2.reuse, R5, R84 ;  /* 0x0000000502547224 */ /* 0x040fe200078e0254 */
[C---:B------:R-:W-:Y:S01]  /*1160*/  ISETP.GT.U32.AND P0, PT, R2.reuse, R80, PT ;  /* 0x000000500200720c */ /* 0x040fe20003f04070 */
[----:B------:R-:W-:Y:S01]  /*1170*/  @!P2 IMAD.MOV R66, RZ, RZ, -R66 ;  /* 0x000000ffff42a224 */ /* 0x000fe200078e0a42 */
[C---:B------:R-:W-:Y:S01]  /*1180*/  ISETP.GT.U32.AND P4, PT, R2.reuse, R78, PT ;  /* 0x0000004e0200720c */ /* 0x040fe20003f84070 */
[----:B------:R-:W-:Y:S01]  /*1190*/  IMAD.HI.U32 R9, R3, R82, RZ ;  /* 0x0000005203097227 */ /* 0x000fe200078e00ff */
[----:B------:R-:W-:-:S02]  /*11a0*/  ISETP.GT.U32.AND P2, PT, R2, R74, PT ;  /* 0x0000004a0200720c */ /* 0x000fc40003f44070 */
[----:B------:R-:W-:Y:S01]  /*11b0*/  IABS R88, R13 ;  /* 0x0000000d00587213 */ /* 0x000fe20000000000 */
[--C-:B------:R-:W-:Y:S01]  /*11c0*/  @!P3 IMAD.IADD R72, R72, 0x1, -R2.reuse ;  /* 0x000000014848b824 */ /* 0x100fe200078e0a02 */
[----:B------:R-:W-:Y:S01]  /*11d0*/  IADD3 R9, -R9, RZ, RZ ;  /* 0x000000ff09097210 */ /* 0x000fe20007ffe1ff */
[C---:B------:R-:W-:Y:S01]  /*11e0*/  IMAD.HI.U32 R5, R3.reuse, R86, RZ ;  /* 0x0000005603057227 */ /* 0x040fe200078e00ff */
[----:B------:R-:W-:Y:S02]  /*11f0*/  LOP3.LUT R29, R4, 0xf0, RZ, 0xfc, !PT ;  /* 0x000000f0041d7812 */ /* 0x000fe400078efcff */
[----:B------:R-:W-:Y:S01]  /*1200*/  @!P6 IADD3 R76, R76, -R2, RZ ;  /* 0x800000024c4ce210 */ /* 0x000fe20007ffe0ff */
[----:B------:R-:W-:Y:S01]  /*1210*/  @!P0 IMAD.IADD R80, R80, 0x1, -R2 ;  /* 0x0000000150508824 */ /* 0x000fe200078e0a02 */
[----:B------:R-:W-:Y:S01]  /*1220*/  ISETP.GT.U32.AND P6, PT, R2, R84, PT ;  /* 0x000000540200720c */ /* 0x000fe20003fc4070 */
[----:B------:R-:W-:Y:S01]  /*1230*/  IMAD.HI.U32 R8, R3, R88, RZ ;  /* 0x0000005803087227 */ /* 0x000fe200078e00ff */
[----:B------:R-:W-:-:S02]  /*1240*/  ISETP.GE.AND P0, PT, R15, RZ, PT ;  /* 0x000000ff0f00720c */ /* 0x000fc40003f06270 */
[----:B------:R-:W-:Y:S01]  /*1250*/  LOP3.LUT R15, R4, 0x56, RZ, 0xfc, !PT ;  /* 0x00000056040f7812 */ /* 0x000fe200078efcff */
[----:B------:R-:W-:Y:S01]  /*1260*/  @!P4 IMAD.IADD R78, R78, 0x1, -R2 ;  /* 0x000000014e4ec824 */ /* 0x000fe200078e0a02 */
[----:B------:R-:W-:Y:S01]  /*1270*/  ISETP.GE.AND P4, PT, R14, RZ, PT ;  /* 0x000000ff0e00720c */ /* 0x000fe20003f86270 */
[----:B------:R-:W-:Y:S01]  /*1280*/  @!P5 IMAD.MOV R72, RZ, RZ, -R72 ;  /* 0x000000ffff48d224 */ /* 0x000fe200078e0a48 */
[C---:B------:R-:W-:Y:S01]  /*1290*/  ISETP.GT.U32.AND P5, PT, R2.reuse, R80, PT ;  /* 0x000000500200720c */ /* 0x040fe20003fa4070 */
[----:B------:R-:W-:Y:S01]  /*12a0*/  IMAD R82, R2, R9, R82 ;  /* 0x0000000902527224 */ /* 0x000fe200078e0252 */
[C---:B------:R-:W-:Y:S01]  /*12b0*/  LOP3.LUT R14, R4.reuse, 0x32, RZ, 0xfc, !PT ;  /* 0x00000032040e7812 */ /* 0x040fe200078efcff */
[----:B------:R-:W-:Y:S01]  /*12c0*/  IMAD.MOV R9, RZ, RZ, -R8 ;  /* 0x000000ffff097224 */ /* 0x000fe200078e0a08 */
[----:B------:R-:W-:Y:S01]  /*12d0*/  LOP3.LUT R8, R4, 0x22, RZ, 0xfc, !PT ;  /* 0x0000002204087812 */ /* 0x000fe200078efcff */
[--C-:B------:R-:W-:Y:S01]  /*12e0*/  @!P2 IMAD.IADD R74, R74, 0x1, -R2.reuse ;  /* 0x000000014a4aa824 */ /* 0x100fe200078e0a02 */
[----:B------:R-:W-:Y:S01]  /*12f0*/  ISETP.GE.AND P2, PT, R10, RZ, PT ;  /* 0x000000ff0a00720c */ /* 0x000fe20003f46270 */
[----:B------:R-:W-:Y:S01]  /*1300*/  @!P6 IMAD.IADD R84, R84, 0x1, -R2 ;  /* 0x000000015454e824 */ /* 0x000fe200078e0a02 */
[C---:B------:R-:W-:Y:S01]  /*1310*/  ISETP.GT.U32.AND P3, PT, R2.reuse, R82, PT ;  /* 0x000000520200720c */ /* 0x040fe20003f64070 */
[----:B------:R-:W-:Y:S01]  /*1320*/  IMAD.MOV R5, RZ, RZ, -R5 ;  /* 0x000000ffff057224 */ /* 0x000fe200078e0a05 */
[----:B------:R-:W-:Y:S01]  /*1330*/  IABS R90, R8 ;  /* 0x00000008005a7213 */ /* 0x000fe20000000000 */
[C---:B------:R-:W-:Y:S01]  /*1340*/  IMAD R88, R2.reuse, R9, R88 ;  /* 0x0000000902587224 */ /* 0x040fe200078e0258 */
[C---:B------:R-:W-:Y:S01]  /*1350*/  ISETP.GT.U32.AND P6, PT, R2.reuse, R84, PT ;  /* 0x000000540200720c */ /* 0x040fe20003fc4070 */
[----:B------:R-:W-:Y:S01]  /*1360*/  IMAD R86, R2, R5, R86 ;  /* 0x0000000502567224 */ /* 0x000fe200078e0256 */
[----:B------:R-:W-:Y:S01]  /*1370*/  @!P4 IADD3 R78, -R78, RZ, RZ ;  /* 0x000000ff4e4ec210 */ /* 0x000fe20007ffe1ff */
[----:B------:R-:W-:Y:S01]  /*1380*/  IMAD.HI.U32 R5, R3, R90, RZ ;  /* 0x0000005a03057227 */ /* 0x000fe200078e00ff */
[----:B------:R-:W-:-:S02]  /*1390*/  ISETP.GE.AND P4, PT, R17, RZ, PT ;  /* 0x000000ff1100720c */ /* 0x000fc40003f86270 */
[----:B------:R-:W-:Y:S01]  /*13a0*/  LOP3.LUT R10, R4, 0x24, RZ, 0xfc, !PT ;  /* 0x00000024040a7812 */ /* 0x000fe200078efcff */
[----:B------:R-:W-:Y:S01]  /*13b0*/  @!P5 IMAD.IADD R80, R80, 0x1, -R2 ;  /* 0x000000015050d824 */ /* 0x000fe200078e0a02 */
[C---:B------:R-:W-:Y:S01]  /*13c0*/  ISETP.GT.U32.AND P5, PT, R2.reuse, R88, PT ;  /* 0x000000580200720c */ /* 0x040fe20003fa4070 */
[----:B------:R-:W-:Y:S01]  /*13d0*/  @!P2 IMAD.MOV R76, RZ, RZ, -R76 ;  /* 0x000000ffff4ca224 */ /* 0x000fe200078e0a4c */
[----:B------:R-:W-:Y:S01]  /*13e0*/  IADD3 R5, -R5, RZ, RZ ;  /* 0x000000ff05057210 */ /* 0x000fe20007ffe1ff */
[----:B------:R-:W-:Y:S01]  /*13f0*/  @!P1 IMAD.MOV R74, RZ, RZ, -R74 ;  /* 0x000000ffff4a9224 */ /* 0x000fe200078e0a4a */
[----:B------:R-:W-:Y:S01]  /*1400*/  ISETP.GT.U32.AND P2, PT, R2, R86, PT ;  /* 0x000000560200720c */ /* 0x000fe20003f44070 */
[----:B------:R-:W-:Y:S01]  /*1410*/  @!P6 IMAD.IADD R84, R84, 0x1, -R2 ;  /* 0x000000015454e824 */ /* 0x000fe200078e0a02 */
[----:B------:R-:W-:Y:S01]  /*1420*/  @!P3 IADD3 R82, R82, -R2, RZ ;  /* 0x800000025252b210 */ /* 0x000fe20007ffe0ff */
[----:B------:R-:W-:Y:S01]  /*1430*/  IMAD R90, R2, R5, R90 ;  /* 0x00000005025a7224 */ /* 0x000fe200078e025a */
[----:B------:R-:W-:Y:S01]  /*1440*/  ISETP.GE.AND P3, PT, R16, RZ, PT ;  /* 0x000000ff1000720c */ /* 0x000fe20003f66270 */
[----:B------:R-:W-:Y:S01]  /*1450*/  @!P0 IMAD.MOV R80, RZ, RZ, -R80 ;  /* 0x000000ffff508224 */ /* 0x000fe200078e0a50 */
[----:B------:R-:W-:-:S02]  /*1460*/  ISETP.GT.U32.AND P1, PT, R2, R82, PT ;  /* 0x000000520200720c */ /* 0x000fc40003f24070 */
[----:B------:R-:W-:Y:S01]  /*1470*/  @!P4 IADD3 R84, -R84, RZ, RZ ;  /* 0x000000ff5454c210 */ /* 0x000fe20007ffe1ff */
[--C-:B------:R-:W-:Y:S01]  /*1480*/  @!P5 IMAD.IADD R88, R88, 0x1, -R2.reuse ;  /* 0x000000015858d824 */ /* 0x100fe200078e0a02 */
[----:B------:R-:W-:Y:S02]  /*1490*/  ISETP.GT.U32.AND P4, PT, R2, R90, PT ;  /* 0x0000005a0200720c */ /* 0x000fe40003f84070 */
[----:B------:R-:W-:Y:S01]  /*14a0*/  IABS R92, R10 ;  /* 0x0000000a005c7213 */ /* 0x000fe20000000000 */
[----:B------:R-:W-:Y:S01]  /*14b0*/  @!P2 IMAD.IADD R86, R86, 0x1, -R2 ;  /* 0x000000015656a824 */ /* 0x000fe200078e0a02 */
[----:B------:R-:W-:Y:S02]  /*14c0*/  ISETP.GE.AND P2, PT, R8, RZ, PT ;  /* 0x000000ff0800720c */ /* 0x000fe40003f46270 */
[C---:B------:R-:W-:Y:S01]  /*14d0*/  ISETP.GT.U32.AND P5, PT, R2.reuse, R88, PT ;  /* 0x000000580200720c */ /* 0x040fe20003fa4070 */
[----:B------:R-:W-:Y:S01]  /*14e0*/  IMAD.HI.U32 R8, R3, R92, RZ ;  /* 0x0000005c03087227 */ /* 0x000fe200078e00ff */
[----:B------:R-:W-:-:S02]  /*14f0*/  ISETP.GT.U32.AND P0, PT, R2, R86, PT ;  /* 0x000000560200720c */ /* 0x000fc40003f04070 */
[----:B------:R-:W-:Y:S01]  /*1500*/  LOP3.LUT R5, R4, 0x26, RZ, 0xfc, !PT ;  /* 0x0000002604057812 */ /* 0x000fe200078efcff */
[----:B------:R-:W-:Y:S01]  /*1510*/  @!P1 IMAD.IADD R82, R82, 0x1, -R2 ;  /* 0x0000000152529824 */ /* 0x000fe200078e0a02 */
[----:B------:R-:W-:Y:S01]  /*1520*/  ISETP.GE.AND P1, PT, R11, RZ, PT ;  /* 0x000000ff0b00720c */ /* 0x000fe20003f26270 */
[----:B------:R-:W-:Y:S01]  /*1530*/  IMAD.MOV R9, RZ, RZ, -R8 ;  /* 0x000000ffff097224 */ /* 0x000fe200078e0a08 */
[----:B------:R-:W-:Y:S01]  /*1540*/  IABS R96, R5 ;  /* 0x0000000500607213 */ /* 0x000fe20000000000 */
[----:B------:R-:W-:Y:S01]  /*1550*/  @!P3 IMAD.MOV R82, RZ, RZ, -R82 ;  /* 0x000000ffff52b224 */ /* 0x000fe200078e0a52 */
[----:B------:R-:W-:Y:S01]  /*1560*/  ISETP.GE.AND P3, PT, R10, RZ, PT ;  /* 0x000000ff0a00720c */ /* 0x000fe20003f66270 */
[----:B------:R-:W-:Y:S01]  /*1570*/  @!P4 IMAD.IADD R90, R90, 0x1, -R2 ;  /* 0x000000015a5ac824 */ /* 0x000fe200078e0a02 */
[----:B------:R-:W-:Y:S01]  /*1580*/  LOP3.LUT R10, R4, 0x2a, RZ, 0xfc, !PT ;  /* 0x0000002a040a7812 */ /* 0x000fe200078efcff */
[----:B------:R-:W-:Y:S01]  /*1590*/  IMAD R92, R2, R9, R92 ;  /* 0x00000009025c7224 */ /* 0x000fe200078e025c */
[----:B------:R-:W-:Y:S01]  /*15a0*/  LOP3.LUT R8, R4, 0x28, RZ, 0xfc, !PT ;  /* 0x0000002804087812 */ /* 0x000fe200078efcff */
[--C-:B------:R-:W-:Y:S01]  /*15b0*/  @!P5 IMAD.IADD R88, R88, 0x1, -R2.reuse ;  /* 0x000000015858d824 */ /* 0x100fe200078e0a02 */
[----:B------:R-:W-:Y:S01]  /*15c0*/  ISETP.GT.U32.AND P4, PT, R2, R90, PT ;  /* 0x0000005a0200720c */ /* 0x000fe20003f84070 */
[----:B------:R-:W-:Y:S01]  /*15d0*/  @!P0 IMAD.IADD R86, R86, 0x1, -R2 ;  /* 0x0000000156568824 */ /* 0x000fe200078e0a02 */
[----:B------:R-:W-:-:S02]  /*15e0*/  ISETP.GT.U32.AND P5, PT, R2, R92, PT ;  /* 0x0000005c0200720c */ /* 0x000fc40003fa4070 */
[----:B------:R-:W-:Y:S01]  /*15f0*/  IABS R98, R10 ;  /* 0x0000000a00627213 */ /* 0x000fe20000000000 */
[----:B------:R-:W-:Y:S01]  /*1600*/  @!P1 IMAD.MOV R86, RZ, RZ, -R86 ;  /* 0x000000ffff569224 */ /* 0x000fe200078e0a56 */
[----:B------:R-:W-:Y:S01]  /*1610*/  ISETP.GE.AND P0, PT, R5, RZ, PT ;  /* 0x000000ff0500720c */ /* 0x000fe20003f06270 */
[C---:B------:R-:W-:Y:S01]  /*1620*/  IMAD.HI.U32 R5, R3.reuse, R96, RZ ;  /* 0x0000006003057227 */ /* 0x040fe200078e00ff */
[----:B------:R-:W-:Y:S02]  /*1630*/  IABS R94, R8 ;  /* 0x00000008005e7213 */ /* 0x000fe40000000000 */
[----:B------:R-:W-:Y:S01]  /*1640*/  ISETP.GE.AND P1, PT, R8, RZ, PT ;  /* 0x000000ff0800720c */ /* 0x000fe20003f26270 */
[----:B------:R-:W-:Y:S01]  /*1650*/  IMAD.HI.U32 R9, R3, R98, RZ ;  /* 0x0000006203097227 */ /* 0x000fe200078e00ff */
[----:B------:R-:W-:Y:S02]  /*1660*/  ISETP.GE.AND P6, PT, R13, RZ, PT ;  /* 0x000000ff0d00720c */ /* 0x000fe40003fc6270 */
[-C--:B------:R-:W-:Y:S01]  /*1670*/  @!P4 IADD3 R90, R90, -R2.reuse, RZ ;  /* 0x800000025a5ac210 */ /* 0x080fe20007ffe0ff */
[----:B------:R-:W-:Y:S01]  /*1680*/  IMAD.MOV R9, RZ, RZ, -R9 ;  /* 0x000000ffff097224 */ /* 0x000fe200078e0a09 */
[----:B------:R-:W-:Y:S01]  /*1690*/  @!P5 IADD3 R92, R92, -R2, RZ ;  /* 0x800000025c5cd210 */ /* 0x000fe20007ffe0ff */
[----:B------:R-:W-:Y:S01]  /*16a0*/  IMAD.MOV R5, RZ, RZ, -R5 ;  /* 0x000000ffff057224 */ /* 0x000fe200078e0a05 */
[----:B------:R-:W-:Y:S01]  /*16b0*/  LOP3.LUT R13, R4, 0x30, RZ, 0xfc, !PT ;  /* 0x00000030040d7812 */ /* 0x000fe200078efcff */
[C---:B------:R-:W-:Y:S01]  /*16c0*/  IMAD R98, R2.reuse, R9, R98 ;  /* 0x0000000902627224 */ /* 0x040fe200078e0262 */
[C---:B------:R-:W-:Y:S01]  /*16d0*/  ISETP.GT.U32.AND P5, PT, R2.reuse, R92, PT ;  /* 0x0000005c0200720c */ /* 0x040fe20003fa4070 */
[C---:B------:R-:W-:Y:S01]  /*16e0*/  IMAD R96, R2.reuse, R5, R96 ;  /* 0x0000000502607224 */ /* 0x040fe200078e0260 */
[----:B------:R-:W-:Y:S01]  /*16f0*/  IABS R104, R13 ;  /* 0x0000000d00687213 */ /* 0x000fe20000000000 */
[----:B------:R-:W-:Y:S01]  /*1700*/  @!P2 IMAD.MOV R90, RZ, RZ, -R90 ;  /* 0x000000ffff5aa224 */ /* 0x000fe200078e0a5a */
[C---:B------:R-:W-:Y:S01]  /*1710*/  ISETP.GT.U32.AND P2, PT, R2.reuse, R98, PT ;  /* 0x000000620200720c */ /* 0x040fe20003f44070 */
[----:B------:R-:W-:Y:S01]  /*1720*/  IMAD.HI.U32 R8, R3, R94, RZ ;  /* 0x0000005e03087227 */ /* 0x000fe200078e00ff */
[----:B------:R-:W-:-:S02]  /*1730*/  ISETP.GT.U32.AND P4, PT, R2, R96, PT ;  /* 0x000000600200720c */ /* 0x000fc40003f84070 */
[----:B------:R-:W-:Y:S01]  /*1740*/  IABS R106, R14 ;  /* 0x0000000e006a7213 */ /* 0x000fe20000000000 */
[----:B------:R-:W-:Y:S01]  /*1750*/  IMAD.MOV R11, RZ, RZ, -R8 ;  /* 0x000000ffff0b7224 */ /* 0x000fe200078e0a08 */
[----:B------:R-:W-:Y:S01]  /*1760*/  LOP3.LUT R8, R4, 0x2c, RZ, 0xfc, !PT ;  /* 0x0000002c04087812 */ /* 0x000fe200078efcff */
[----:B------:R-:W-:Y:S01]  /*1770*/  @!P6 IMAD.MOV R88, RZ, RZ, -R88 ;  /* 0x000000ffff58e224 */ /* 0x000fe200078e0a58 */
[----:B------:R-:W-:Y:S01]  /*1780*/  ISETP.GE.AND P6, PT, R10, RZ, PT ;  /* 0x000000ff0a00720c */ /* 0x000fe20003fc6270 */
[----:B------:R-:W-:Y:S01]  /*1790*/  @!P5 IMAD.IADD R92, R92, 0x1, -R2 ;  /* 0x000000015c5cd824 */ /* 0x000fe200078e0a02 */
[----:B------:R-:W-:Y:S01]  /*17a0*/  IABS R100, R8 ;  /* 0x0000000800647213 */ /* 0x000fe20000000000 */
[----:B------:R-:W-:Y:S01]  /*17b0*/  IMAD R94, R2, R11, R94 ;  /* 0x0000000b025e7224 */ /* 0x000fe200078e025e */
[----:B------:R-:W-:Y:S01]  /*17c0*/  LOP3.LUT R10, R4, 0x2e, RZ, 0xfc, !PT ;  /* 0x0000002e040a7812 */ /* 0x000fe200078efcff */
[--C-:B------:R-:W-:Y:S01]  /*17d0*/  @!P2 IMAD.IADD R98, R98, 0x1, -R2.reuse ;  /* 0x000000016262a824 */ /* 0x100fe200078e0a02 */
[----:B------:R-:W-:Y:S01]  /*17e0*/  IABS R148, R15 ;  /* 0x0000000f00947213 */ /* 0x000fe20000000000 */
[----:B------:R-:W-:Y:S01]  /*17f0*/  @!P4 IMAD.IADD R96, R96, 0x1, -R2 ;  /* 0x000000016060c824 */ /* 0x000fe200078e0a02 */
[----:B------:R-:W-:Y:S01]  /*1800*/  IABS R102, R10 ;  /* 0x0000000a00667213 */ /* 0x000fe20000000000 */
[----:B------:R-:W-:Y:S01]  /*1810*/  @!P3 IMAD.MOV R92, RZ, RZ, -R92 ;  /* 0x000000ffff5cb224 */ /* 0x000fe200078e0a5c */
[----:B------:R-:W-:Y:S01]  /*1820*/  ISETP.GE.AND P3, PT, R8, RZ, PT ;  /* 0x000000ff0800720c */ /* 0x000fe20003f66270 */
[----:B------:R-:W-:Y:S01]  /*1830*/  IMAD.HI.U32 R5, R3, R100, RZ ;  /* 0x0000006403057227 */ /* 0x000fe200078e00ff */
[----:B------:R-:W-:-:S02]  /*1840*/  ISETP.GT.U32.AND P2, PT, R2, R98, PT ;  /* 0x000000620200720c */ /* 0x000fc40003f44070 */
[C---:B------:R-:W-:Y:S01]  /*1850*/  ISETP.GT.U32.AND P4, PT, R2.reuse, R96, PT ;  /* 0x000000600200720c */ /* 0x040fe20003f84070 */
[----:B------:R-:W-:Y:S01]  /*1860*/  IMAD.HI.U32 R8, R3, R104, RZ ;  /* 0x0000006803087227 */ /* 0x000fe200078e00ff */
[----:B------:R-:W-:Y:S02]  /*1870*/  IADD3 R5, -R5, RZ, RZ ;  /* 0x000000ff05057210 */ /* 0x000fe40007ffe1ff */
[----:B------:R-:W-:Y:S01]  /*1880*/  ISETP.GT.U32.AND P5, PT, R2, R94, PT ;  /* 0x0000005e0200720c */ /* 0x000fe20003fa4070 */
[C---:B------:R-:W-:Y:S01]  /*1890*/  IMAD.HI.U32 R9, R3.reuse, R106, RZ ;  /* 0x0000006a03097227 */ /* 0x040fe200078e00ff */
[----:B------:R-:W-:Y:S02]  /*18a0*/  IADD3 R11, -R8, RZ, RZ ;  /* 0x000000ff080b7210 */ /* 0x000fe40007ffe1ff */
[----:B------:R-:W-:Y:S01]  /*18b0*/  LOP3.LUT R8, R4, 0x34, RZ, 0xfc, !PT ;  /* 0x0000003404087812 */ /* 0x000fe200078efcff */
[----:B------:R-:W-:Y:S01]  /*18c0*/  IMAD R100, R2, R5, R100 ;  /* 0x0000000502647224 */ /* 0x000fe200078e0264 */
[----:B------:R-:W-:Y:S01]  /*18d0*/  LOP3.LUT R16, R4, 0x8e, RZ, 0xfc, !PT ;  /* 0x0000008e04107812 */ /* 0x000fe200078efcff */
[----:B------:R-:W-:Y:S01]  /*18e0*/  IMAD.MOV R9, RZ, RZ, -R9 ;  /* 0x000000ffff097224 */ /* 0x000fe200078e0a09 */
[----:B------:R-:W-:Y:S01]  /*18f0*/  @!P2 IADD3 R98, R98, -R2, RZ ;  /* 0x800000026262a210 */ /* 0x000fe20007ffe0ff */
[----:B------:R-:W-:Y:S01]  /*1900*/  IMAD R104, R2, R11, R104 ;  /* 0x0000000b02687224 */ /* 0x000fe200078e0268 */
[----:B------:R-:W-:Y:S01]  /*1910*/  IABS R108, R8 ;  /* 0x00000008006c7213 */ /* 0x000fe20000000000 */
[----:B------:R-:W-:Y:S01]  /*1920*/  IMAD.HI.U32 R5, R3, R102, RZ ;  /* 0x0000006603057227 */ /* 0x000fe200078e00ff */
[----:B------:R-:W-:-:S02]  /*1930*/  IABS R204, R16 ;  /* 0x0000001000cc7213 */ /* 0x000fc40000000000 */
[----:B------:R-:W-:Y:S01]  /*1940*/  ISETP.GT.U32.AND P2, PT, R2, R104, PT ;  /* 0x000000680200720c */ /* 0x000fe20003f44070 */
[----:B------:R-:W-:Y:S01]  /*1950*/  @!P4 IMAD.IADD R96, R96, 0x1, -R2 ;  /* 0x000000016060c824 */ /* 0x000fe200078e0a02 */
[C---:B------:R-:W-:Y:S01]  /*1960*/  ISETP.GT.U32.AND P4, PT, R2.reuse, R100, PT ;  /* 0x000000640200720c */ /* 0x040fe20003f84070 */
[----:B------:R-:W-:Y:S01]  /*1970*/  IMAD R106, R2, R9, R106 ;  /* 0x00000009026a7224 */ /* 0x000fe200078e026a */
[C---:B------:R-:W-:Y:S01]  /*1980*/  LOP3.LUT R9, R4.reuse, 0x36, RZ, 0xfc, !PT ;  /* 0x0000003604097812 */ /* 0x040fe200078efcff */
[----:B------:R-:W-:Y:S01]  /*1990*/  IMAD.MOV R5, RZ, RZ, -R5 ;  /* 0x000000ffff057224 */ /* 0x000fe200078e0a05 */
[----:B------:R-:W-:Y:S01]  /*19a0*/  LOP3.LUT R17, R4, 0xae, RZ, 0xfc, !PT ;  /* 0x000000ae04117812 */ /* 0x000fe200078efcff */
[----:B------:R-:W-:Y:S01]  /*19b0*/  @!P6 IMAD.MOV R98, RZ, RZ, -R98 ;  /* 0x000000ffff62e224 */ /* 0x000fe200078e0a62 */
[C---:B------:R-:W-:Y:S01]  /*19c0*/  ISETP.GT.U32.AND P6, PT, R2.reuse, R106, PT ;  /* 0x0000006a0200720c */ /* 0x040fe20003fc4070 */
[----:B------:R-:W-:Y:S01]  /*19d0*/  IMAD R102, R2, R5, R102 ;  /* 0x0000000502667224 */ /* 0x000fe200078e0266 */
[----:B------:R-:W-:Y:S01]  /*19e0*/  IABS R110, R9 ;  /* 0x00000009006e7213 */ /* 0x000fe20000000000 */
[----:B------:R-:W-:Y:S01]  /*19f0*/  IMAD.HI.U32 R5, R3, R108, RZ ;  /* 0x0000006c03057227 */ /* 0x000fe200078e00ff */
[----:B------:R-:W-:-:S02]  /*1a00*/  IABS R236, R17 ;  /* 0x0000001100ec7213 */ /* 0x000fc40000000000 */
[----:B------:R-:W-:Y:S01]  /*1a10*/  IABS R124, R29 ;  /* 0x0000001d007c7213 */ /* 0x000fe20000000000 */
[--C-:B------:R-:W-:Y:S01]  /*1a20*/  @!P5 IMAD.IADD R94, R94, 0x1, -R2.reuse ;  /* 0x000000015e5ed824 */ /* 0x100fe200078e0a02 */
[----:B------:R-:W-:Y:S01]  /*1a30*/  IADD3 R5, -R5, RZ, RZ ;  /* 0x000000ff05057210 */ /* 0x000fe20007ffe1ff */
[--C-:B------:R-:W-:Y:S01]  /*1a40*/  @!P4 IMAD.IADD R100, R100, 0x1, -R2.reuse ;  /* 0x000000016464c824 */ /* 0x100fe200078e0a02 */
[----:B------:R-:W-:Y:S01]  /*1a50*/  LOP3.LUT R31, R4, 0xf2, RZ, 0xfc, !PT ;  /* 0x000000f2041f7812 */ /* 0x000fe200078efcff */
[--C-:B------:R-:W-:Y:S01]  /*1a60*/  @!P2 IMAD.IADD R104, R104, 0x1, -R2.reuse ;  /* 0x000000016868a824 */ /* 0x100fe200078e0a02 */
[----:B------:R-:W-:Y:S01]  /*1a70*/  ISETP.GT.U32.AND P5, PT, R2, R94, PT ;  /* 0x0000005e0200720c */ /* 0x000fe20003fa4070 */
[----:B------:R-:W-:Y:S01]  /*1a80*/  @!P6 IMAD.IADD R106, R106, 0x1, -R2 ;  /* 0x000000016a6ae824 */ /* 0x000fe200078e0a02 */
[C---:B------:R-:W-:Y:S01]  /*1a90*/  ISETP.GT.U32.AND P4, PT, R2.reuse, R100, PT ;  /* 0x000000640200720c */ /* 0x040fe20003f84070 */
[C---:B------:R-:W-:Y:S01]  /*1aa0*/  IMAD R108, R2.reuse, R5, R108 ;  /* 0x00000005026c7224 */ /* 0x040fe200078e026c */
[----:B------:R-:W-:Y:S01]  /*1ab0*/  ISETP.GT.U32.AND P6, PT, R2, R104, PT ;  /* 0x000000680200720c */ /* 0x000fe20003fc4070 */
[----:B------:R-:W-:Y:S01]  /*1ac0*/  IMAD.HI.U32 R5, R3, R110, RZ ;  /* 0x0000006e03057227 */ /* 0x000fe200078e00ff */
[----:B------:R-:W-:-:S02]  /*1ad0*/  IABS R38, R31 ;  /* 0x0000001f00267213 */ /* 0x000fc40000000000 */
[----:B------:R-:W-:Y:S01]  /*1ae0*/  LOP3.LUT R37, R4, 0xfa, RZ, 0xfc, !PT ;  /* 0x000000fa04257812 */ /* 0x000fe200078efcff */
[----:B------:R-:W-:Y:S01]  /*1af0*/  @!P0 IMAD.MOV R96, RZ, RZ, -R96 ;  /* 0x000000ffff608224 */ /* 0x000fe200078e0a60 */
[----:B------:R-:W-:Y:S01]  /*1b00*/  ISETP.GT.U32.AND P0, PT, R2, R102, PT ;  /* 0x000000660200720c */ /* 0x000fe20003f04070 */
[----:B------:R-:W-:Y:S01]  /*1b10*/  IMAD.MOV R5, RZ, RZ, -R5 ;  /* 0x000000ffff057224 */ /* 0x000fe200078e0a05 */
[----:B------:R-:W-:Y:S01]  /*1b20*/  LOP3.LUT R33, R4, 0xf6, RZ, 0xfc, !PT ;  /* 0x000000f604217812 */ /* 0x000fe200078efcff */
[----:B------:R-:W-:Y:S01]  /*1b30*/  @!P5 IMAD.IADD R94, R94, 0x1, -R2 ;  /* 0x000000015e5ed824 */ /* 0x000fe200078e0a02 */
[----:B------:R-:W-:Y:S01]  /*1b40*/  ISETP.GE.AND P5, PT, R10, RZ, PT ;  /* 0x000000ff0a00720c */ /* 0x000fe20003fa6270 */
[----:B------:R-:W-:Y:S01]  /*1b50*/  IMAD R110, R2, R5, R110 ;  /* 0x00000005026e7224 */ /* 0x000fe200078e026e */
[----:B------:R-:W-:Y:S01]  /*1b60*/  LOP3.LUT R10, R4, 0x38, RZ, 0xfc, !PT ;  /* 0x00000038040a7812 */ /* 0x000fe200078efcff */
[--C-:B------:R-:W-:Y:S01]  /*1b70*/  @!P4 IMAD.IADD R100, R100, 0x1, -R2.reuse ;  /* 0x000000016464c824 */ /* 0x100fe200078e0a02 */
[----:B------:R-:W-:Y:S01]  /*1b80*/  ISETP.GE.AND P4, PT, R14, RZ, PT ;  /* 0x000000ff0e00720c */ /* 0x000fe20003f86270 */
[----:B------:R-:W-:Y:S01]  /*1b90*/  @!P6 IMAD.IADD R104, R104, 0x1, -R2 ;  /* 0x000000016868e824 */ /* 0x000fe200078e0a02 */
[----:B------:R-:W-:Y:S01]  /*1ba0*/  ISETP.GT.U32.AND P6, PT, R2, R110, PT ;  /* 0x0000006e0200720c */ /* 0x000fe20003fc4070 */
[----:B------:R-:W-:Y:S01]  /*1bb0*/  @!P1 IMAD.MOV R94, RZ, RZ, -R94 ;  /* 0x000000ffff5e9224 */ /* 0x000fe200078e0a5e */
[----:B------:R-:W-:Y:S01]  /*1bc0*/  ISETP.GE.AND P1, PT, R13, RZ, PT ;  /* 0x000000ff0d00720c */ /* 0x000fe20003f26270 */
[----:B------:R-:W-:Y:S01]  /*1bd0*/  @!P3 IMAD.MOV R100, RZ, RZ, -R100 ;  /* 0x000000ffff64b224 */ /* 0x000fe200078e0a64 */
[----:B------:R-:W-:Y:S01]  /*1be0*/  LOP3.LUT R13, R4, 0x3a, RZ, 0xfc, !PT ;  /* 0x0000003a040d7812 */ /* 0x000fe200078efcff */
[----:B------:R-:W-:Y:S01]  /*1bf0*/  @!P0 IMAD.IADD R102, R102, 0x1, -R2 ;  /* 0x0000000166668824 */ /* 0x000fe200078e0a02 */
[----:B------:R-:W-:-:S02]  /*1c00*/  ISETP.GT.U32.AND P3, PT, R2, R106, PT ;  /* 0x0000006a0200720c */ /* 0x000fc40003f64070 */
[----:B------:R-:W-:Y:S02]  /*1c10*/  IABS R112, R10 ;  /* 0x0000000a00707213 */ /* 0x000fe40000000000 */
[----:B------:R-:W-:Y:S02]  /*1c20*/  IABS R114, R13 ;  /* 0x0000000d00727213 */ /* 0x000fe40000000000 */
[----:B------:R-:W-:Y:S01]  /*1c30*/  ISETP.GT.U32.AND P2, PT, R2, R102, PT ;  /* 0x000000660200720c */ /* 0x000fe20003f44070 */
[C---:B------:R-:W-:Y:S01]  /*1c40*/  IMAD.HI.U32 R5, R3.reuse, R112, RZ ;  /* 0x0000007003057227 */ /* 0x040fe200078e00ff */
[----:B------:R-:W-:Y:S02]  /*1c50*/  LOP3.LUT R14, R4, 0x3c, RZ, 0xfc, !PT ;  /* 0x0000003c040e7812 */ /* 0x000fe400078efcff */
[----:B------:R-:W-:Y:S01]  /*1c60*/  ISETP.GE.AND P0, PT, R8, RZ, PT ;  /* 0x000000ff0800720c */ /* 0x000fe20003f06270 */
[----:B------:R-:W-:Y:S01]  /*1c70*/  IMAD.HI.U32 R8, R3, R114, RZ ;  /* 0x0000007203087227 */ /* 0x000fe200078e00ff */
[----:B------:R-:W-:-:S02]  /*1c80*/  IABS R116, R14 ;  /* 0x0000000e00747213 */ /* 0x000fc40000000000 */
[----:B------:R-:W-:Y:S01]  /*1c90*/  IABS R32, R37 ;  /* 0x0000002500207213 */ /* 0x000fe20000000000 */
[--C-:B------:R-:W-:Y:S01]  /*1ca0*/  @!P6 IMAD.IADD R110, R110, 0x1, -R2.reuse ;  /* 0x000000016e6ee824 */ /* 0x100fe200078e0a02 */
[----:B------:R-:W-:Y:S01]  /*1cb0*/  IADD3 R11, -R8, RZ, RZ ;  /* 0x000000ff080b7210 */ /* 0x000fe20007ffe1ff */
[----:B------:R-:W-:Y:S01]  /*1cc0*/  IMAD.MOV R5, RZ, RZ, -R5 ;  /* 0x000000ffff057224 */ /* 0x000fe200078e0a05 */
[----:B------:R-:W-:Y:S01]  /*1cd0*/  LOP3.LUT R8, R4, 0x3e, RZ, 0xfc, !PT ;  /* 0x0000003e04087812 */ /* 0x000fe200078efcff */
[----:B------:R-:W-:Y:S01]  /*1ce0*/  @!P3 IMAD.IADD R106, R106, 0x1, -R2 ;  /* 0x000000016a6ab824 */ /* 0x000fe200078e0a02 */
[----:B------:R-:W-:Y:S01]  /*1cf0*/  ISETP.GE.AND P3, PT, R9, RZ, PT ;  /* 0x000000ff0900720c */ /* 0x000fe20003f66270 */
[C---:B------:R-:W-:Y:S01]  /*1d00*/  IMAD.HI.U32 R9, R3.reuse, R116, RZ ;  /* 0x0000007403097227 */ /* 0x040fe200078e00ff */
[----:B------:R-:W-:Y:S02]  /*1d10*/  ISETP.GT.U32.AND P6, PT, R2, R110, PT ;  /* 0x0000006e0200720c */ /* 0x000fe40003fc4070 */
[----:B------:R-:W-:Y:S01]  /*1d20*/  @!P2 IADD3 R102, R102, -R2, RZ ;  /* 0x800000026666a210 */ /* 0x000fe20007ffe0ff */
[C---:B------:R-:W-:Y:S01]  /*1d30*/  IMAD R112, R2.reuse, R5, R112 ;  /* 0x0000000502707224 */ /* 0x040fe200078e0270 */
[----:B------:R-:W-:Y:S01]  /*1d40*/  ISETP.GT.U32.AND P2, PT, R2, R108, PT ;  /* 0x0000006c0200720c */ /* 0x000fe20003f44070 */
[----:B------:R-:W-:Y:S01]  /*1d50*/  IMAD.MOV R9, RZ, RZ, -R9 ;  /* 0x000000ffff097224 */ /* 0x000fe200078e0a09 */
[----:B------:R-:W-:Y:S01]  /*1d60*/  @!P4 IADD3 R106, -R106, RZ, RZ ;  /* 0x000000ff6a6ac210 */ /* 0x000fe20007ffe1ff */
[C---:B------:R-:W-:Y:S01]  /*1d70*/  IMAD R114, R2.reuse, R11, R114 ;  /* 0x0000000b02727224 */ /* 0x040fe200078e0272 */
[----:B------:R-:W-:Y:S01]  /*1d80*/  IABS R118, R8 ;  /* 0x0000000800767213 */ /* 0x000fe20000000000 */
[----:B------:R-:W-:Y:S01]  /*1d90*/  @!P1 IMAD.MOV R104, RZ, RZ, -R104 ;  /* 0x000000ffff689224 */ /* 0x000fe200078e0a68 */
[C---:B------:R-:W-:Y:S01]  /*1da0*/  ISETP.GT.U32.AND P1, PT, R2.reuse, R112, PT ;  /* 0x000000700200720c */ /* 0x040fe20003f24070 */
[C---:B------:R-:W-:Y:S01]  /*1db0*/  IMAD R116, R2.reuse, R9, R116 ;  /* 0x0000000902747224 */ /* 0x040fe200078e0274 */
[----:B------:R-:W-:Y:S01]  /*1dc0*/  ISETP.GT.U32.AND P4, PT, R2, R114, PT ;  /* 0x000000720200720c */ /* 0x000fe20003f84070 */
[----:B------:R-:W-:Y:S01]  /*1dd0*/  @!P6 IMAD.IADD R110, R110, 0x1, -R2 ;  /* 0x000000016e6ee824 */ /* 0x000fe200078e0a02 */
[----:B------:R-:W-:Y:S01]  /*1de0*/  LOP3.LUT R11, R4, 0x42, RZ, 0xfc, !PT ;  /* 0x00000042040b7812 */ /* 0x000fe200078efcff */
[----:B------:R-:W-:Y:S01]  /*1df0*/  IMAD.HI.U32 R5, R3, R118, RZ ;  /* 0x0000007603057227 */ /* 0x000fe200078e00ff */
[----:B------:R-:W-:-:S02]  /*1e00*/  ISETP.GT.U32.AND P6, PT, R2, R116, PT ;  /* 0x000000740200720c */ /* 0x000fc40003fc4070 */
[----:B------:R-:W-:Y:S01]  /*1e10*/  IABS R128, R11 ;  /* 0x0000000b00807213 */ /* 0x000fe20000000000 */
[----:B------:R-:W-:Y:S01]  /*1e20*/  @!P2 IMAD.IADD R108, R108, 0x1, -R2 ;  /* 0x000000016c6ca824 */ /* 0x000fe200078e0a02 */
[----:B------:R-:W-:Y:S01]  /*1e30*/  ISETP.GE.AND P2, PT, R10, RZ, PT ;  /* 0x000000ff0a00720c */ /* 0x000fe20003f46270 */
[----:B------:R-:W-:Y:S01]  /*1e40*/  @!P5 IMAD.MOV R102, RZ, RZ, -R102 ;  /* 0x000000ffff66d224 */ /* 0x000fe200078e0a66 */
[----:B------:R-:W-:Y:S01]  /*1e50*/  LOP3.LUT R10, R4, 0x40, RZ, 0xfc, !PT ;  /* 0x00000040040a7812 */ /* 0x000fe200078efcff */
[--C-:B------:R-:W-:Y:S01]  /*1e60*/  @!P1 IMAD.IADD R112, R112, 0x1, -R2.reuse ;  /* 0x0000000170709824 */ /* 0x100fe200078e0a02 */
[----:B------:R-:W-:Y:S01]  /*1e70*/  IADD3 R9, -R5, RZ, RZ ;  /* 0x000000ff05097210 */ /* 0x000fe20007ffe1ff */
[----:B------:R-:W-:Y:S01]  /*1e80*/  @!P4 IMAD.IADD R114, R114, 0x1, -R2 ;  /* 0x000000017272c824 */ /* 0x000fe200078e0a02 */
[----:B------:R-:W-:Y:S01]  /*1e90*/  IABS R126, R10 ;  /* 0x0000000a007e7213 */ /* 0x000fe20000000000 */
[----:B------:R-:W-:Y:S01]  /*1ea0*/  @!P3 IMAD.MOV R110, RZ, RZ, -R110 ;  /* 0x000000ffff6eb224 */ /* 0x000fe200078e0a6e */
[----:B------:R-:W-:Y:S01]  /*1eb0*/  ISETP.GT.U32.AND P4, PT, R2, R112, PT ;  /* 0x000000700200720c */ /* 0x000fe20003f84070 */
[----:B------:R-:W-:Y:S01]  /*1ec0*/  @!P6 IMAD.IADD R116, R116, 0x1, -R2 ;  /* 0x000000017474e824 */ /* 0x000fe200078e0a02 */
[C---:B------:R-:W-:Y:S01]  /*1ed0*/  ISETP.GT.U32.AND P6, PT, R2.reuse, R114, PT ;  /* 0x000000720200720c */ /* 0x040fe20003fc4070 */
[----:B------:R-:W-:Y:S01]  /*1ee0*/  IMAD.HI.U32 R5, R3, R126, RZ ;  /* 0x0000007e03057227 */ /* 0x000fe200078e00ff */
[----:B------:R-:W-:-:S02]  /*1ef0*/  ISETP.GT.U32.AND P5, PT, R2, R108, PT ;  /* 0x0000006c0200720c */ /* 0x000fc40003fa4070 */
[----:B------:R-:W-:Y:S01]  /*1f00*/  ISETP.GE.AND P1, PT, R14, RZ, PT ;  /* 0x000000ff0e00720c */ /* 0x000fe20003f26270 */
[----:B------:R-:W-:Y:S01]  /*1f10*/  IMAD R118, R2, R9, R118 ;  /* 0x0000000902767224 */ /* 0x000fe200078e0276 */
[----:B------:R-:W-:Y:S01]  /*1f20*/  LOP3.LUT R14, R4, 0x46, RZ, 0xfc, !PT ;  /* 0x00000046040e7812 */ /* 0x000fe200078efcff */
[----:B------:R-:W-:Y:S01]  /*1f30*/  IMAD.MOV R5, RZ, RZ, -R5 ;  /* 0x000000ffff057224 */ /* 0x000fe200078e0a05 */
[----:B------:R-:W-:Y:S02]  /*1f40*/  IABS R34, R33 ;  /* 0x0000002100227213 */ /* 0x000fe40000000000 */
[----:B------:R-:W-:Y:S01]  /*1f50*/  IABS R132, R14 ;  /* 0x0000000e00847213 */ /* 0x000fe20000000000 */
[----:B------:R-:W-:Y:S01]  /*1f60*/  @!P4 IMAD.IADD R112, R112, 0x1, -R2 ;  /* 0x000000017070c824 */ /* 0x000fe200078e0a02 */
[C---:B------:R-:W-:Y:S01]  /*1f70*/  ISETP.GT.U32.AND P4, PT, R2.reuse, R118, PT ;  /* 0x000000760200720c */ /* 0x040fe20003f84070 */
[----:B------:R-:W-:Y:S01]  /*1f80*/  IMAD R126, R2, R5, R126 ;  /* 0x00000005027e7224 */ /* 0x000fe200078e027e */
[----:B------:R-:W-:Y:S01]  /*1f90*/  @!P6 IADD3 R114, R114, -R2, RZ ;  /* 0x800000027272e210 */ /* 0x000fe20007ffe0ff */
[----:B------:R-:W-:Y:S01]  /*1fa0*/  @!P5 IMAD.IADD R108, R108, 0x1, -R2 ;  /* 0x000000016c6cd824 */ /* 0x000fe200078e0a02 */
[----:B------:R-:W-:Y:S01]  /*1fb0*/  ISETP.GE.AND P5, PT, R13, RZ, PT ;  /* 0x000000ff0d00720c */ /* 0x000fe20003fa6270 */
[----:B------:R-:W-:Y:S01]  /*1fc0*/  IMAD.HI.U32 R5, R3, R128, RZ ;  /* 0x0000008003057227 */ /* 0x000fe200078e00ff */
[----:B------:R-:W-:-:S02]  /*1fd0*/  ISETP.GT.U32.AND P6, PT, R2, R126, PT ;  /* 0x0000007e0200720c */ /* 0x000fc40003fc4070 */
[C---:B------:R-:W-:Y:S01]  /*1fe0*/  LOP3.LUT R13, R4.reuse, 0x44, RZ, 0xfc, !PT ;  /* 0x00000044040d7812 */ /* 0x040fe200078efcff */
[----:B------:R-:W-:Y:S01]  /*1ff0*/  IMAD.MOV R9, RZ, RZ, -R5 ;  /* 0x000000ffff097224 */ /* 0x000fe200078e0a05 */
[----:B------:R-:W-:Y:S01]  /*2000*/  LOP3.LUT R35, R4, 0xf8, RZ, 0xfc, !PT ;  /* 0x000000f804237812 */ /* 0x000fe200078efcff */
[----:B------:R-:W-:Y:S01]  /*2010*/  @!P0 IMAD.MOV R108, RZ, RZ, -R108 ;  /* 0x000000ffff6c8224 */ /* 0x000fe200078e0a6c */
[----:B------:R-:W-:Y:S01]  /*2020*/  IABS R130, R13 ;  /* 0x0000000d00827213 */ /* 0x000fe20000000000 */
[----:B------:R-:W-:Y:S01]  /*2030*/  @!P4 IMAD.IADD R118, R118, 0x1, -R2 ;  /* 0x000000017676c824 */ /* 0x000fe200078e0a02 */
[C---:B------:R-:W-:Y:S01]  /*2040*/  ISETP.GT.U32.AND P0, PT, R2.reuse, R116, PT ;  /* 0x000000740200720c */ /* 0x040fe20003f04070 */
[----:B------:R-:W-:Y:S01]  /*2050*/  IMAD R128, R2, R9, R128 ;  /* 0x0000000902807224 */ /* 0x000fe200078e0280 */
[----:B------:R-:W-:Y:S01]  /*2060*/  ISETP.GE.AND P4, PT, R10, RZ, PT ;  /* 0x000000ff0a00720c */ /* 0x000fe20003f86270 */
[----:B------:R-:W-:Y:S01]  /*2070*/  IMAD.HI.U32 R5, R3, R130, RZ ;  /* 0x0000008203057227 */ /* 0x000fe200078e00ff */
[----:B------:R-:W-:-:S02]  /*2080*/  LOP3.LUT R10, R4, 0x4c, RZ, 0xfc, !PT ;  /* 0x0000004c040a7812 */ /* 0x000fc400078efcff */
[----:B------:R-:W-:Y:S01]  /*2090*/  @!P6 IADD3 R126, R126, -R2, RZ ;  /* 0x800000027e7ee210 */ /* 0x000fe20007ffe0ff */
[----:B------:R-:W-:Y:S01]  /*20a0*/  IMAD.MOV R9, RZ, RZ, -R5 ;  /* 0x000000ffff097224 */ /* 0x000fe200078e0a05 */
[C---:B------:R-:W-:Y:S01]  /*20b0*/  ISETP.GT.U32.AND P6, PT, R2.reuse, R118, PT ;  /* 0x000000760200720c */ /* 0x040fe20003fc4070 */
[----:B------:R-:W-:Y:S01]  /*20c0*/  @!P2 IMAD.MOV R112, RZ, RZ, -R112 ;  /* 0x000000ffff70a224 */ /* 0x000fe200078e0a70 */
[C---:B------:R-:W-:Y:S01]  /*20d0*/  ISETP.GT.U32.AND P3, PT, R2.reuse, R128, PT ;  /* 0x000000800200720c */ /* 0x040fe20003f64070 */
[C---:B------:R-:W-:Y:S01]  /*20e0*/  IMAD R130, R2.reuse, R9, R130 ;  /* 0x0000000902827224 */ /* 0x040fe200078e0282 */
[----:B------:R-:W-:Y:S01]  /*20f0*/  ISETP.GT.U32.AND P2, PT, R2, R126, PT ;  /* 0x0000007e0200720c */ /* 0x000fe20003f44070 */
[----:B------:R-:W-:Y:S01]  /*2100*/  IMAD.HI.U32 R5, R3, R132, RZ ;  /* 0x0000008403057227 */ /* 0x000fe200078e00ff */
[----:B------:R-:W-:Y:S02]  /*2110*/  LOP3.LUT R9, R4, 0x4a, RZ, 0xfc, !PT ;  /* 0x0000004a04097812 */ /* 0x000fe400078efcff */
[----:B------:R-:W-:Y:S01]  /*2120*/  IABS R138, R10 ;  /* 0x0000000a008a7213 */ /* 0x000fe20000000000 */
[----:B------:R-:W-:Y:S01]  /*2130*/  @!P0 IMAD.IADD R116, R116, 0x1, -R2 ;  /* 0x0000000174748824 */ /* 0x000fe200078e0a02 */
[----:B------:R-:W-:Y:S01]  /*2140*/  ISETP.GE.AND P0, PT, R8, RZ, PT ;  /* 0x000000ff0800720c */ /* 0x000fe20003f06270 */
[----:B------:R-:W-:Y:S01]  /*2150*/  @!P5 IMAD.MOV R114, RZ, RZ, -R114 ;  /* 0x000000ffff72d224 */ /* 0x000fe200078e0a72 */
[----:B------:R-:W-:Y:S01]  /*2160*/  IADD3 R5, -R5, RZ, RZ ;  /* 0x000000ff05057210 */ /* 0x000fe20007ffe1ff */
[--C-:B------:R-:W-:Y:S01]  /*2170*/  @!P6 IMAD.IADD R118, R118, 0x1, -R2.reuse ;  /* 0x000000017676e824 */ /* 0x100fe200078e0a02 */
[----:B------:R-:W-:Y:S01]  /*2180*/  ISETP.GT.U32.AND P6, PT, R2, R130, PT ;  /* 0x000000820200720c */ /* 0x000fe20003fc4070 */
[--C-:B------:R-:W-:Y:S01]  /*2190*/  @!P3 IMAD.IADD R128, R128, 0x1, -R2.reuse ;  /* 0x000000018080b824 */ /* 0x100fe200078e0a02 */
[----:B------:R-:W-:Y:S01]  /*21a0*/  LOP3.LUT R8, R4, 0x48, RZ, 0xfc, !PT ;  /* 0x0000004804087812 */ /* 0x000fe200078efcff */
[----:B------:R-:W-:Y:S01]  /*21b0*/  @!P2 IMAD.IADD R126, R126, 0x1, -R2 ;  /* 0x000000017e7ea824 */ /* 0x000fe200078e0a02 */
[----:B------:R-:W-:Y:S01]  /*21c0*/  ISETP.GE.AND P5, PT, R11, RZ, PT ;  /* 0x000000ff0b00720c */ /* 0x000fe20003fa6270 */
[C---:B------:R-:W-:Y:S01]  /*21d0*/  IMAD R132, R2.reuse, R5, R132 ;  /* 0x0000000502847224 */ /* 0x040fe200078e0284 */
[----:B------:R-:W-:Y:S01]  /*21e0*/  IABS R134, R8 ;  /* 0x0000000800867213 */ /* 0x000fe20000000000 */
[----:B------:R-:W-:Y:S01]  /*21f0*/  @!P4 IMAD.MOV R126, RZ, RZ, -R126 ;  /* 0x000000ffff7ec224 */ /* 0x000fe200078e0a7e */
[----:B------:R-:W-:Y:S01]  /*2200*/  IABS R136, R9 ;  /* 0x0000000900887213 */ /* 0x000fe20000000000 */
[----:B------:R-:W-:Y:S01]  /*2210*/  @!P1 IMAD.MOV R116, RZ, RZ, -R116 ;  /* 0x000000ffff749224 */ /* 0x000fe200078e0a74 */
[----:B------:R-:W-:Y:S01]  /*2220*/  ISETP.GT.U32.AND P4, PT, R2, R132, PT ;  /* 0x000000840200720c */ /* 0x000fe20003f84070 */
[----:B------:R-:W-:Y:S01]  /*2230*/  IMAD.HI.U32 R5, R3, R134, RZ ;  /* 0x0000008603057227 */ /* 0x000fe200078e00ff */
[----:B------:R-:W-:-:S02]  /*2240*/  @!P0 IADD3 R118, -R118, RZ, RZ ;  /* 0x000000ff76768210 */ /* 0x000fc40007ffe1ff */
[----:B------:R-:W-:Y:S01]  /*2250*/  ISETP.GE.AND P1, PT, R13, RZ, PT ;  /* 0x000000ff0d00720c */ /* 0x000fe20003f26270 */
[----:B------:R-:W-:Y:S01]  /*2260*/  @!P6 IMAD.IADD R130, R130, 0x1, -R2 ;  /* 0x000000018282e824 */ /* 0x000fe200078e0a02 */
[----:B------:R-:W-:Y:S01]  /*2270*/  ISETP.GT.U32.AND P6, PT, R2, R128, PT ;  /* 0x000000800200720c */ /* 0x000fe20003fc4070 */
[----:B------:R-:W-:Y:S01]  /*2280*/  IMAD.MOV R5, RZ, RZ, -R5 ;  /* 0x000000ffff057224 */ /* 0x000fe200078e0a05 */
[----:B------:R-:W-:Y:S01]  /*2290*/  ISETP.GE.AND P3, PT, R8, RZ, PT ;  /* 0x000000ff0800720c */ /* 0x000fe20003f66270 */
[C---:B------:R-:W-:Y:S01]  /*22a0*/  IMAD.HI.U32 R8, R3.reuse, R138, RZ ;  /* 0x0000008a03087227 */ /* 0x040fe200078e00ff */
[----:B------:R-:W-:Y:S02]  /*22b0*/  ISETP.GT.U32.AND P0, PT, R2, R130, PT ;  /* 0x000000820200720c */ /* 0x000fe40003f04070 */
[----:B------:R-:W-:Y:S01]  /*22c0*/  LOP3.LUT R13, R4, 0x4e, RZ, 0xfc, !PT ;  /* 0x0000004e040d7812 */ /* 0x000fe200078efcff */
[----:B------:R-:W-:Y:S01]  /*22d0*/  IMAD R134, R2, R5, R134 ;  /* 0x0000000502867224 */ /* 0x000fe200078e0286 */
[----:B------:R-:W-:Y:S01]  /*22e0*/  ISETP.GE.AND P2, PT, R14, RZ, PT ;  /* 0x000000ff0e00720c */ /* 0x000fe20003f46270 */
[----:B------:R-:W-:Y:S01]  /*22f0*/  IMAD.HI.U32 R5, R3, R136, RZ ;  /* 0x0000008803057227 */ /* 0x000fe200078e00ff */
[----:B------:R-:W-:-:S02]  /*2300*/  IABS R140, R13 ;  /* 0x0000000d008c7213 */ /* 0x000fc40000000000 */
[----:B------:R-:W-:Y:S01]  /*2310*/  LOP3.LUT R14, R4, 0x54, RZ, 0xfc, !PT ;  /* 0x00000054040e7812 */ /* 0x000fe200078efcff */
[--C-:B------:R-:W-:Y:S01]  /*2320*/  @!P6 IMAD.IADD R128, R128, 0x1, -R2.reuse ;  /* 0x000000018080e824 */ /* 0x100fe200078e0a02 */
[----:B------:R-:W-:Y:S01]  /*2330*/  ISETP.GT.U32.AND P6, PT, R2, R134, PT ;  /* 0x000000860200720c */ /* 0x000fe20003fc4070 */
[--C-:B------:R-:W-:Y:S01]  /*2340*/  @!P4 IMAD.IADD R132, R132, 0x1, -R2.reuse ;  /* 0x000000018484c824 */ /* 0x100fe200078e0a02 */
[----:B------:R-:W-:Y:S01]  /*2350*/  ISETP.GE.AND P4, PT, R10, RZ, PT ;  /* 0x000000ff0a00720c */ /* 0x000fe20003f86270 */
[----:B------:R-:W-:Y:S01]  /*2360*/  @!P0 IMAD.IADD R130, R130, 0x1, -R2 ;  /* 0x0000000182828824 */ /* 0x000fe200078e0a02 */
[----:B------:R-:W-:Y:S01]  /*2370*/  ISETP.GE.AND P0, PT, R9, RZ, PT ;  /* 0x000000ff0900720c */ /* 0x000fe20003f06270 */
[----:B------:R-:W-:Y:S01]  /*2380*/  IMAD.MOV R11, RZ, RZ, -R8 ;  /* 0x000000ffff0b7224 */ /* 0x000fe200078e0a08 */
[----:B------:R-:W-:Y:S01]  /*2390*/  @!P5 IADD3 R128, -R128, RZ, RZ ;  /* 0x000000ff8080d210 */ /* 0x000fe20007ffe1ff */
[----:B------:R-:W-:Y:S01]  /*23a0*/  @!P1 IMAD.MOV R130, RZ, RZ, -R130 ;  /* 0x000000ffff829224 */ /* 0x000fe200078e0a82 */
[----:B------:R-:W-:Y:S01]  /*23b0*/  IADD3 R9, -R5, RZ, RZ ;  /* 0x000000ff05097210 */ /* 0x000fe20007ffe1ff */
[C---:B------:R-:W-:Y:S01]  /*23c0*/  IMAD R138, R2.reuse, R11, R138 ;  /* 0x0000000b028a7224 */ /* 0x040fe200078e028a */
[----:B------:R-:W-:Y:S01]  /*23d0*/  ISETP.GT.U32.AND P5, PT, R2, R132, PT ;  /* 0x000000840200720c */ /* 0x000fe20003fa4070 */
[----:B------:R-:W-:Y:S01]  /*23e0*/  IMAD.HI.U32 R5, R3, R140, RZ ;  /* 0x0000008c03057227 */ /* 0x000fe200078e00ff */
[----:B------:R-:W-:-:S02]  /*23f0*/  LOP3.LUT R10, R4, 0x50, RZ, 0xfc, !PT ;  /* 0x00000050040a7812 */ /* 0x000fc400078efcff */
[----:B------:R-:W-:Y:S01]  /*2400*/  LOP3.LUT R11, R4, 0x52, RZ, 0xfc, !PT ;  /* 0x00000052040b7812 */ /* 0x000fe200078efcff */
[----:B------:R-:W-:Y:S01]  /*2410*/  IMAD R136, R2, R9, R136 ;  /* 0x0000000902887224 */ /* 0x000fe200078e0288 */
[----:B------:R-:W-:Y:S01]  /*2420*/  IABS R142, R10 ;  /* 0x0000000a008e7213 */ /* 0x000fe20000000000 */
[--C-:B------:R-:W-:Y:S01]  /*2430*/  @!P6 IMAD.IADD R134, R134, 0x1, -R2.reuse ;  /* 0x000000018686e824 */ /* 0x100fe200078e0a02 */
[----:B------:R-:W-:Y:S01]  /*2440*/  IABS R146, R11 ;  /* 0x0000000b00927213 */ /* 0x000fe20000000000 */
[----:B------:R-:W-:Y:S01]  /*2450*/  IMAD.MOV R5, RZ, RZ, -R5 ;  /* 0x000000ffff057224 */ /* 0x000fe200078e0a05 */
[C---:B------:R-:W-:Y:S02]  /*2460*/  ISETP.GT.U32.AND P1, PT, R2.reuse, R136, PT ;  /* 0x000000880200720c */ /* 0x040fe40003f24070 */
[----:B------:R-:W-:Y:S01]  /*2470*/  ISETP.GT.U32.AND P6, PT, R2, R134, PT ;  /* 0x000000860200720c */ /* 0x000fe20003fc4070 */
[----:B------:R-:W-:Y:S01]  /*2480*/  @!P5 IMAD.IADD R132, R132, 0x1, -R2 ;  /* 0x000000018484d824 */ /* 0x000fe200078e0a02 */
[C---:B------:R-:W-:Y:S01]  /*2490*/  ISETP.GT.U32.AND P5, PT, R2.reuse, R138, PT ;  /* 0x0000008a0200720c */ /* 0x040fe20003fa4070 */
[----:B------:R-:W-:Y:S01]  /*24a0*/  IMAD R140, R2, R5, R140 ;  /* 0x00000005028c7224 */ /* 0x000fe200078e028c */
[----:B------:R-:W-:Y:S01]  /*24b0*/  IABS R144, R14 ;  /* 0x0000000e00907213 */ /* 0x000fe20000000000 */
[----:B------:R-:W-:Y:S01]  /*24c0*/  IMAD.HI.U32 R5, R3, R142, RZ ;  /* 0x0000008e03057227 */ /* 0x000fe200078e00ff */
[----:B------:R-:W-:-:S03]  /*24d0*/  IABS R120, R35 ;  /* 0x0000002300787213 */ /* 0x000fc60000000000 */
[----:B------:R-:W-:Y:S01]  /*24e0*/  IMAD.HI.U32 R8, R3, R146, RZ ;  /* 0x0000009203087227 */ /* 0x000fe200078e00ff */
[----:B------:R-:W-:-:S03]  /*24f0*/  IADD3 R5, -R5, RZ, RZ ;  /* 0x000000ff05057210 */ /* 0x000fc60007ffe1ff */
[--C-:B------:R-:W-:Y:S01]  /*2500*/  @!P1 IMAD.IADD R136, R136, 0x1, -R2.reuse ;  /* 0x0000000188889824 */ /* 0x100fe200078e0a02 */
[----:B------:R-:W-:Y:S01]  /*2510*/  ISETP.GE.AND P1, PT, R13, RZ, PT ;  /* 0x000000ff0d00720c */ /* 0x000fe20003f26270 */
[--C-:B------:R-:W-:Y:S01]  /*2520*/  @!P6 IMAD.IADD R134, R134, 0x1, -R2.reuse ;  /* 0x000000018686e824 */ /* 0x100fe200078e0a02 */
[----:B------:R-:W-:Y:S01]  /*2530*/  ISETP.GT.U32.AND P6, PT, R2, R140, PT ;  /* 0x0000008c0200720c */ /* 0x000fe20003fc4070 */
[----:B------:R-:W-:Y:S01]  /*2540*/  @!P5 IMAD.IADD R138, R138, 0x1, -R2 ;  /* 0x000000018a8ad824 */ /* 0x000fe200078e0a02 */
[C---:B------:R-:W-:Y:S01]  /*2550*/  ISETP.GT.U32.AND P5, PT, R2.reuse, R136, PT ;  /* 0x000000880200720c */ /* 0x040fe20003fa4070 */
[----:B------:R-:W-:Y:S01]  /*2560*/  IMAD R142, R2, R5, R142 ;  /* 0x00000005028e7224 */ /* 0x000fe200078e028e */
[----:B------:R-:W-:Y:S01]  /*2570*/  @!P3 IADD3 R134, -R134, RZ, RZ ;  /* 0x000000ff8686b210 */ /* 0x000fe20007ffe1ff */
[----:B------:R-:W-:Y:S01]  /*2580*/  IMAD.MOV R9, RZ, RZ, -R8 ;  /* 0x000000ffff097224 */ /* 0x000fe200078e0a08 */
[----:B------:R-:W-:Y:S01]  /*2590*/  ISETP.GE.AND P3, PT, R10, RZ, PT ;  /* 0x000000ff0a00720c */ /* 0x000fe20003f66270 */
[----:B------:R-:W-:Y:S01]  /*25a0*/  IMAD.HI.U32 R8, R3, R148, RZ ;  /* 0x0000009403087227 */ /* 0x000fe200078e00ff */
[----:B------:R-:W-:-:S02]  /*25b0*/  LOP3.LUT R10, R4, 0x58, RZ, 0xfc, !PT ;  /* 0x00000058040a7812 */ /* 0x000fc400078efcff */
[----:B------:R-:W-:Y:S01]  /*25c0*/  LOP3.LUT R13, R4, 0x68, RZ, 0xfc, !PT ;  /* 0x00000068040d7812 */ /* 0x000fe200078efcff */
[----:B------:R-:W-:Y:S01]  /*25d0*/  IMAD R146, R2, R9, R146 ;  /* 0x0000000902927224 */ /* 0x000fe200078e0292 */
[----:B------:R-:W-:Y:S01]  /*25e0*/  IABS R150, R10 ;  /* 0x0000000a00967213 */ /* 0x000fe20000000000 */
[--C-:B------:R-:W-:Y:S01]  /*25f0*/  @!P6 IMAD.IADD R140, R140, 0x1, -R2.reuse ;  /* 0x000000018c8ce824 */ /* 0x100fe200078e0a02 */
[----:B------:R-:W-:Y:S01]  /*2600*/  ISETP.GT.U32.AND P6, PT, R2, R138, PT ;  /* 0x0000008a0200720c */ /* 0x000fe20003fc4070 */
[----:B------:R-:W-:Y:S01]  /*2610*/  @!P5 IMAD.IADD R136, R136, 0x1, -R2 ;  /* 0x000000018888d824 */ /* 0x000fe200078e0a02 */
[----:B------:R-:W-:Y:S01]  /*2620*/  ISETP.GT.U32.AND P5, PT, R2, R142, PT ;  /* 0x0000008e0200720c */ /* 0x000fe20003fa4070 */
[----:B------:R-:W-:Y:S01]  /*2630*/  IMAD.MOV R9, RZ, RZ, -R8 ;  /* 0x000000ffff097224 */ /* 0x000fe200078e0a08 */
[----:B------:R-:W-:Y:S01]  /*2640*/  LOP3.LUT R8, R4, 0x5a, RZ, 0xfc, !PT ;  /* 0x0000005a04087812 */ /* 0x000fe200078efcff */
[----:B------:R-:W-:Y:S01]  /*2650*/  @!P0 IMAD.MOV R136, RZ, RZ, -R136 ;  /* 0x000000ffff888224 */ /* 0x000fe200078e0a88 */
[----:B------:R-:W-:Y:S01]  /*2660*/  IABS R166, R13 ;  /* 0x0000000d00a67213 */ /* 0x000fe20000000000 */
[----:B------:R-:W-:Y:S01]  /*2670*/  IMAD R148, R2, R9, R148 ;  /* 0x0000000902947224 */ /* 0x000fe200078e0294 */
[----:B------:R-:W-:Y:S01]  /*2680*/  IABS R152, R8 ;  /* 0x0000000800987213 */ /* 0x000fe20000000000 */
[----:B------:R-:W-:Y:S01]  /*2690*/  IMAD.HI.U32 R5, R3, R144, RZ ;  /* 0x0000009003057227 */ /* 0x000fe200078e00ff */
[----:B------:R-:W-:-:S03]  /*26a0*/  LOP3.LUT R9, R4, 0x60, RZ, 0xfc, !PT ;  /* 0x0000006004097812 */ /* 0x000fc600078efcff */
[--C-:B------:R-:W-:Y:S01]  /*26b0*/  @!P6 IMAD.IADD R138, R138, 0x1, -R2.reuse ;  /* 0x000000018a8ae824 */ /* 0x100fe200078e0a02 */
[----:B------:R-:W-:Y:S01]  /*26c0*/  ISETP.GT.U32.AND P6, PT, R2, R146, PT ;  /* 0x000000920200720c */ /* 0x000fe20003fc4070 */
[----:B------:R-:W-:Y:S01]  /*26d0*/  @!P5 IMAD.IADD R142, R142, 0x1, -R2 ;  /* 0x000000018e8ed824 */ /* 0x000fe200078e0a02 */
[----:B------:R-:W-:Y:S01]  /*26e0*/  IABS R158, R9 ;  /* 0x00000009009e7213 */ /* 0x000fe20000000000 */
[----:B------:R-:W-:Y:S01]  /*26f0*/  IMAD.MOV R5, RZ, RZ, -R5 ;  /* 0x000000ffff057224 */ /* 0x000fe200078e0a05 */
[----:B------:R-:W-:Y:S01]  /*2700*/  @!P4 IADD3 R138, -R138, RZ, RZ ;  /* 0x000000ff8a8ac210 */ /* 0x000fe20007ffe1ff */
[----:B------:R-:W-:Y:S01]  /*2710*/  @!P2 IMAD.MOV R132, RZ, RZ, -R132 ;  /* 0x000000ffff84a224 */ /* 0x000fe200078e0a84 */
[C---:B------:R-:W-:Y:S01]  /*2720*/  ISETP.GT.U32.AND P0, PT, R2.reuse, R142, PT ;  /* 0x0000008e0200720c */ /* 0x040fe20003f04070 */
[C---:B------:R-:W-:Y:S01]  /*2730*/  IMAD R144, R2.reuse, R5, R144 ;  /* 0x0000000502907224 */ /* 0x040fe200078e0290 */
[C---:B------:R-:W-:Y:S01]  /*2740*/  ISETP.GT.U32.AND P4, PT, R2.reuse, R148, PT ;  /* 0x000000940200720c */ /* 0x040fe20003f84070 */
[----:B------:R-:W-:Y:S01]  /*2750*/  IMAD.HI.U32 R5, R3, R150, RZ ;  /* 0x0000009603057227 */ /* 0x000fe200078e00ff */
[----:B------:R-:W-:-:S02]  /*2760*/  ISETP.GT.U32.AND P2, PT, R2, R140, PT ;  /* 0x0000008c0200720c */ /* 0x000fc40003f44070 */
[----:B------:R-:W-:Y:S01]  /*2770*/  ISETP.GT.U32.AND P5, PT, R2, R144, PT ;  /* 0x000000900200720c */ /* 0x000fe20003fa4070 */
[----:B------:R-:W-:Y:S02]  /*2780*/  @!P6 IMAD.IADD R146, R146, 0x1, -R2 ;  /* 0x000000019292e824 */ /* 0x000fe400078e0a02 */
[----:B------:R-:W-:-:S03]  /*2790*/  IMAD.MOV R5, RZ, RZ, -R5 ;  /* 0x000000ffff057224 */ /* 0x000fc600078e0a05 */
[----:B------:R-:W-:Y:S01]  /*27a0*/  ISETP.GT.U32.AND P6, PT, R2, R146, PT ;  /* 0x000000920200720c */ /* 0x000fe20003fc4070 */
[----:B------:R-:W-:Y:S01]  /*27b0*/  @!P0 IMAD.IADD R142, R142, 0x1, -R2 ;  /* 0x000000018e8e8824 */ /* 0x000fe200078e0a02 */
[----:B------:R-:W-:Y:S01]  /*27c0*/  ISETP.GE.AND P0, PT, R15, RZ, PT ;  /* 0x000000ff0f00720c */ /* 0x000fe20003f06270 */
[----:B------:R-:W-:Y:S01]  /*27d0*/  IMAD R150, R2, R5, R150 ;  /* 0x0000000502967224 */ /* 0x000fe200078e0296 */
[-C--:B------:R-:W-:Y:S01]  /*27e0*/  @!P4 IADD3 R148, R148, -R2.reuse, RZ ;  /* 0x800000029494c210 */ /* 0x080fe20007ffe0ff */
[----:B------:R-:W-:Y:S01]  /*27f0*/  @!P3 IMAD.MOV R142, RZ, RZ, -R142 ;  /* 0x000000ffff8eb224 */ /* 0x000fe200078e0a8e */
[----:B------:R-:W-:Y:S01]  /*2800*/  @!P2 IADD3 R140, R140, -R2, RZ ;  /* 0x800000028c8ca210 */ /* 0x000fe20007ffe0ff */
[----:B------:R-:W-:Y:S01]  /*2810*/  IMAD.HI.U32 R5, R3, R152, RZ ;  /* 0x0000009803057227 */ /* 0x000fe200078e00ff */
[----:B------:R-:W-:Y:S02]  /*2820*/  ISETP.GT.U32.AND P3, PT, R2, R148, PT ;  /* 0x000000940200720c */ /* 0x000fe40003f64070 */
[----:B------:R-:W-:Y:S01]  /*2830*/  ISETP.GE.AND P2, PT, R11, RZ, PT ;  /* 0x000000ff0b00720c */ /* 0x000fe20003f46270 */
[----:B------:R-:W-:Y:S01]  /*2840*/  IMAD.MOV R5, RZ, RZ, -R5 ;  /* 0x000000ffff057224 */ /* 0x000fe200078e0a05 */
[----:B------:R-:W-:Y:S01]  /*2850*/  ISETP.GE.AND P4, PT, R10, RZ, PT ;  /* 0x000000ff0a00720c */ /* 0x000fe20003f86270 */
[----:B------:R-:W-:Y:S01]  /*2860*/  @!P6 IMAD.IADD R146, R146, 0x1, -R2 ;  /* 0x000000019292e824 */ /* 0x000fe200078e0a02 */
[C---:B------:R-:W-:Y:S01]  /*2870*/  ISETP.GT.U32.AND P6, PT, R2.reuse, R150, PT ;  /* 0x000000960200720c */ /* 0x040fe20003fc4070 */
[----:B------:R-:W-:Y:S01]  /*2880*/  IMAD R152, R2, R5, R152 ;  /* 0x0000000502987224 */ /* 0x000fe200078e0298 */
[----:B------:R-:W-:Y:S01]  /*2890*/  LOP3.LUT R5, R4, 0x5c, RZ, 0xfc, !PT ;  /* 0x0000005c04057812 */ /* 0x000fe200078efcff */
[----:B------:R-:W-:Y:S01]  /*28a0*/  @!P5 IMAD.IADD R144, R144, 0x1, -R2 ;  /* 0x000000019090d824 */ /* 0x000fe200078e0a02 */
[----:B------:R-:W-:Y:S01]  /*28b0*/  LOP3.LUT R10, R4, 0x62, RZ, 0xfc, !PT ;  /* 0x00000062040a7812 */ /* 0x000fe200078efcff */
[----:B------:R-:W-:Y:S01]  /*28c0*/  @!P1 IMAD.MOV R140, RZ, RZ, -R140 ;  /* 0x000000ffff8c9224 */ /* 0x000fe200078e0a8c */
[----:B------:R-:W-:Y:S01]  /*28d0*/  ISETP.GE.AND P1, PT, R14, RZ, PT ;  /* 0x000000ff0e00720c */ /* 0x000fe20003f26270 */
[----:B------:R-:W-:Y:S01]  /*28e0*/  @!P3 IMAD.IADD R148, R148, 0x1, -R2 ;  /* 0x000000019494b824 */ /* 0x000fe200078e0a02 */
[----:B------:R-:W-:-:S02]  /*28f0*/  ISETP.GT.U32.AND P3, PT, R2, R152, PT ;  /* 0x000000980200720c */ /* 0x000fc40003f64070 */
[----:B------:R-:W-:Y:S01]  /*2900*/  ISETP.GT.U32.AND P5, PT, R2, R144, PT ;  /* 0x000000900200720c */ /* 0x000fe20003fa4070 */
[----:B------:R-:W-:Y:S01]  /*2910*/  @!P0 IMAD.MOV R148, RZ, RZ, -R148 ;  /* 0x000000ffff948224 */ /* 0x000fe200078e0a94 */
[----:B------:R-:W-:Y:S01]  /*2920*/  IABS R154, R5 ;  /* 0x00000005009a7213 */ /* 0x000fe20000000000 */
[--C-:B------:R-:W-:Y:S01]  /*2930*/  @!P6 IMAD.IADD R150, R150, 0x1, -R2.reuse ;  /* 0x000000019696e824 */ /* 0x100fe200078e0a02 */
[----:B------:R-:W-:Y:S02]  /*2940*/  @!P2 IADD3 R146, -R146, RZ, RZ ;  /* 0x000000ff9292a210 */ /* 0x000fe40007ffe1ff */
[----:B------:R-:W-:Y:S01]  /*2950*/  ISETP.GE.AND P2, PT, R5, RZ, PT ;  /* 0x000000ff0500720c */ /* 0x000fe20003f46270 */
[----:B------:R-:W-:Y:S01]  /*2960*/  IMAD.HI.U32 R5, R3, R154, RZ ;  /* 0x0000009a03057227 */ /* 0x000fe200078e00ff */
[----:B------:R-:W-:Y:S02]  /*2970*/  ISETP.GT.U32.AND P6, PT, R2, R150, PT ;  /* 0x000000960200720c */ /* 0x000fe40003fc4070 */
[----:B------:R-:W-:Y:S01]  /*2980*/  ISETP.GE.AND P0, PT, R9, RZ, PT ;  /* 0x000000ff0900720c */ /* 0x000fe20003f06270 */
[----:B------:R-:W-:Y:S01]  /*2990*/  IMAD.MOV R9, RZ, RZ, -R5 ;  /* 0x000000ffff097224 */ /* 0x000fe200078e0a05 */
[----:B------:R-:W-:Y:S01]  /*29a0*/  @!P3 IADD3 R152, R152, -R2, RZ ;  /* 0x800000029898b210 */ /* 0x000fe20007ffe0ff */
[----:B------:R-:W-:Y:S01]  /*29b0*/  @!P5 IMAD.IADD R144, R144, 0x1, -R2 ;  /* 0x000000019090d824 */ /* 0x000fe200078e0a02 */
[----:B------:R-:W-:Y:S01]  /*29c0*/  ISETP.GE.AND P5, PT, R8, RZ, PT ;  /* 0x000000ff0800720c */ /* 0x000fe20003fa6270 */
[----:B------:R-:W-:Y:S01]  /*29d0*/  IMAD R154, R2, R9, R154 ;  /* 0x00000009029a7224 */ /* 0x000fe200078e029a */
[----:B------:R-:W-:Y:S01]  /*29e0*/  LOP3.LUT R8, R4, 0x5e, RZ, 0xfc, !PT ;  /* 0x0000005e04087812 */ /* 0x000fe200078efcff */
[----:B------:R-:W-:Y:S01]  /*29f0*/  @!P1 IMAD.MOV R144, RZ, RZ, -R144 ;  /* 0x000000ffff909224 */ /* 0x000fe200078e0a90 */
[----:B------:R-:W-:-:S02]  /*2a00*/  ISETP.GT.U32.AND P3, PT, R2, R152, PT ;  /* 0x000000980200720c */ /* 0x000fc40003f64070 */
[----:B------:R-:W-:Y:S01]  /*2a10*/  ISETP.GE.AND P1, PT, R8, RZ, PT ;  /* 0x000000ff0800720c */ /* 0x000fe20003f26270 */
[----:B------:R-:W-:Y:S01]  /*2a20*/  @!P6 IMAD.IADD R150, R150, 0x1, -R2 ;  /* 0x000000019696e824 */ /* 0x000fe200078e0a02 */
[----:B------:R-:W-:Y:S01]  /*2a30*/  IABS R156, R8 ;  /* 0x00000008009c7213 */ /* 0x000fe20000000000 */
[C---:B------:R-:W-:Y:S01]  /*2a40*/  IMAD.HI.U32 R8, R3.reuse, R158, RZ ;  /* 0x0000009e03087227 */ /* 0x040fe200078e00ff */
[----:B------:R-:W-:Y:S02]  /*2a50*/  IABS R160, R10 ;  /* 0x0000000a00a07213 */ /* 0x000fe40000000000 */
[----:B------:R-:W-:Y:S01]  /*2a60*/  ISETP.GE.AND P6, PT, R10, RZ, PT ;  /* 0x000000ff0a00720c */ /* 0x000fe20003fc6270 */
[----:B------:R-:W-:Y:S01]  /*2a70*/  IMAD.MOV R11, RZ, RZ, -R8 ;  /* 0x000000ffff0b7224 */ /* 0x000fe200078e0a08 */
[----:B------:R-:W-:Y:S01]  /*2a80*/  LOP3.LUT R10, R4, 0x64, RZ, 0xfc, !PT ;  /* 0x00000064040a7812 */ /* 0x000fe200078efcff */
[----:B------:R-:W-:Y:S01]  /*2a90*/  @!P4 IMAD.MOV R150, RZ, RZ, -R150 ;  /* 0x000000ffff96c224 */ /* 0x000fe200078e0a96 */
[----:B------:R-:W-:Y:S01]  /*2aa0*/  ISETP.GT.U32.AND P4, PT, R2, R154, PT ;  /* 0x0000009a0200720c */ /* 0x000fe20003f84070 */
[----:B------:R-:W-:Y:S01]  /*2ab0*/  @!P3 IMAD.IADD R152, R152, 0x1, -R2 ;  /* 0x000000019898b824 */ /* 0x000fe200078e0a02 */
[----:B------:R-:W-:Y:S01]  /*2ac0*/  IABS R162, R10 ;  /* 0x0000000a00a27213 */ /* 0x000fe20000000000 */
[----:B------:R-:W-:Y:S01]  /*2ad0*/  IMAD R158, R2, R11, R158 ;  /* 0x0000000b029e7224 */ /* 0x000fe200078e029e */
[C---:B------:R-:W-:Y:S01]  /*2ae0*/  LOP3.LUT R11, R4.reuse, 0x66, RZ, 0xfc, !PT ;  /* 0x00000066040b7812 */ /* 0x040fe200078efcff */
[----:B------:R-:W-:Y:S01]  /*2af0*/  @!P5 IMAD.MOV R152, RZ, RZ, -R152 ;  /* 0x000000ffff98d224 */ /* 0x000fe200078e0a98 */
[----:B------:R-:W-:Y:S01]  /*2b00*/  LOP3.LUT R15, R4, 0x6c, RZ, 0xfc, !PT ;  /* 0x0000006c040f7812 */ /* 0x000fe200078efcff */
[----:B------:R-:W-:Y:S01]  /*2b10*/  IMAD.HI.U32 R5, R3, R156, RZ ;  /* 0x0000009c03057227 */ /* 0x000fe200078e00ff */
[----:B------:R-:W-:-:S02]  /*2b20*/  ISETP.GT.U32.AND P5, PT, R2, R158, PT ;  /* 0x0000009e0200720c */ /* 0x000fc40003fa4070 */
[----:B------:R-:W-:Y:S01]  /*2b30*/  IABS R164, R11 ;  /* 0x0000000b00a47213 */ /* 0x000fe20000000000 */
[----:B------:R-:W-:Y:S01]  /*2b40*/  IMAD.MOV R9, RZ, RZ, -R5 ;  /* 0x000000ffff097224 */ /* 0x000fe200078e0a05 */
[----:B------:R-:W-:Y:S01]  /*2b50*/  LOP3.LUT R14, R4, 0x6a, RZ, 0xfc, !PT ;  /* 0x0000006a040e7812 */ /* 0x000fe200078efcff */
[----:B------:R-:W-:Y:S01]  /*2b60*/  @!P4 IMAD.IADD R154, R154, 0x1, -R2 ;  /* 0x000000019a9ac824 */ /* 0x000fe200078e0a02 */
[----:B------:R-:W-:Y:S01]  /*2b70*/  IABS R170, R15 ;  /* 0x0000000f00aa7213 */ /* 0x000fe20000000000 */
[----:B------:R-:W-:Y:S01]  /*2b80*/  IMAD.HI.U32 R5, R3, R160, RZ ;  /* 0x000000a003057227 */ /* 0x000fe200078e00ff */
[----:B------:R-:W-:Y:S02]  /*2b90*/  IABS R168, R14 ;  /* 0x0000000e00a87213 */ /* 0x000fe40000000000 */
[C---:B------:R-:W-:Y:S01]  /*2ba0*/  ISETP.GT.U32.AND P4, PT, R2.reuse, R154, PT ;  /* 0x0000009a0200720c */ /* 0x040fe20003f84070 */
[----:B------:R-:W-:Y:S01]  /*2bb0*/  IMAD R156, R2, R9, R156 ;  /* 0x00000009029c7224 */ /* 0x000fe200078e029c */
[----:B------:R-:W-:Y:S01]  /*2bc0*/  IADD3 R5, -R5, RZ, RZ ;  /* 0x000000ff05057210 */ /* 0x000fe20007ffe1ff */
[----:B------:R-:W-:Y:S01]  /*2bd0*/  IMAD.HI.U32 R8, R3, R164, RZ ;  /* 0x000000a403087227 */ /* 0x000fe200078e00ff */
[----:B------:R-:W-:-:S02]  /*2be0*/  @!P5 IADD3 R158, R158, -R2, RZ ;  /* 0x800000029e9ed210 */ /* 0x000fc40007ffe0ff */
[C---:B------:R-:W-:Y:S01]  /*2bf0*/  ISETP.GT.U32.AND P3, PT, R2.reuse, R156, PT ;  /* 0x0000009c0200720c */ /* 0x040fe20003f64070 */
[----:B------:R-:W-:Y:S01]  /*2c00*/  IMAD.MOV R9, RZ, RZ, -R8 ;  /* 0x000000ffff097224 */ /* 0x000fe200078e0a08 */
[C---:B------:R-:W-:Y:S01]  /*2c10*/  ISETP.GT.U32.AND P5, PT, R2.reuse, R158, PT ;  /* 0x0000009e0200720c */ /* 0x040fe20003fa4070 */
[C---:B------:R-:W-:Y:S02]  /*2c20*/  IMAD R160, R2.reuse, R5, R160 ;  /* 0x0000000502a07224 */ /* 0x040fe400078e02a0 */
[----:B------:R-:W-:Y:S02]  /*2c30*/  IMAD R164, R2, R9, R164 ;  /* 0x0000000902a47224 */ /* 0x000fe400078e02a4 */
[----:B------:R-:W-:Y:S01]  /*2c40*/  @!P4 IMAD.IADD R154, R154, 0x1, -R2 ;  /* 0x000000019a9ac824 */ /* 0x000fe200078e0a02 */
[----:B------:R-:W-:Y:S01]  /*2c50*/  ISETP.GT.U32.AND P4, PT, R2, R160, PT ;  /* 0x000000a00200720c */ /* 0x000fe20003f84070 */
[----:B------:R-:W-:-:S04]  /*2c60*/  IMAD.HI.U32 R5, R3, R162, RZ ;  /* 0x000000a203057227 */ /* 0x000fc800078e00ff */
[----:B------:R-:W-:Y:S02]  /*2c70*/  @!P3 IMAD.IADD R156, R156, 0x1, -R2 ;  /* 0x000000019c9cb824 */ /* 0x000fe400078e0a02 */
[----:B------:R-:W-:Y:S01]  /*2c80*/  @!P5 IADD3 R158, R158, -R2, RZ ;  /* 0x800000029e9ed210 */ /* 0x000fe20007ffe0ff */
[----:B------:R-:W-:Y:S01]  /*2c90*/  IMAD.MOV R5, RZ, RZ, -R5 ;  /* 0x000000ffff057224 */ /* 0x000fe200078e0a05 */
[C---:B------:R-:W-:Y:S01]  /*2ca0*/  ISETP.GT.U32.AND P5, PT, R2.reuse, R164, PT ;  /* 0x000000a40200720c */ /* 0x040fe20003fa4070 */
[----:B------:R-:W-:Y:S01]  /*2cb0*/  IMAD.HI.U32 R8, R3, R168, RZ ;  /* 0x000000a803087227 */ /* 0x000fe200078e00ff */
[----:B------:R-:W-:Y:S02]  /*2cc0*/  ISETP.GT.U32.AND P3, PT, R2, R156, PT ;  /* 0x0000009c0200720c */ /* 0x000fe40003f64070 */
[----:B------:R-:W-:Y:S01]  /*2cd0*/  @!P0 IADD3 R158, -R158, RZ, RZ ;  /* 0x000000ff9e9e8210 */ /* 0x000fe20007ffe1ff */
[----:B------:R-:W-:Y:S01]  /*2ce0*/  IMAD R162, R2, R5, R162 ;  /* 0x0000000502a27224 */ /* 0x000fe200078e02a2 */
[----:B------:R-:W-:Y:S01]  /*2cf0*/  ISETP.GE.AND P0, PT, R13, RZ, PT ;  /* 0x000000ff0d00720c */ /* 0x000fe20003f06270 */
[----:B------:R-:W-:Y:S01]  /*2d00*/  IMAD.HI.U32 R5, R3, R166, RZ ;  /* 0x000000a603057227 */ /* 0x000fe200078e00ff */
[----:B------:R-:W-:-:S03]  /*2d10*/  LOP3.LUT R13, R4, 0x74, RZ, 0xfc, !PT ;  /* 0x00000074040d7812 */ /* 0x000fc600078efcff */
[--C-:B------:R-:W-:Y:S01]  /*2d20*/  @!P4 IMAD.IADD R160, R160, 0x1, -R2.reuse ;  /* 0x00000001a0a0c824 */ /* 0x100fe200078e0a02 */
[----:B------:R-:W-:Y:S01]  /*2d30*/  IABS R178, R13 ;  /* 0x0000000d00b27213 */ /* 0x000fe20000000000 */
[--C-:B------:R-:W-:Y:S02]  /*2d40*/  @!P5 IMAD.IADD R164, R164, 0x1, -R2.reuse ;  /* 0x00000001a4a4d824 */ /* 0x100fe400078e0a02 */
[----:B------:R-:W-:Y:S01]  /*2d50*/  IMAD.MOV R5, RZ, RZ, -R5 ;  /* 0x000000ffff057224 */ /* 0x000fe200078e0a05 */
[----:B------:R-:W-:Y:S01]  /*2d60*/  ISETP.GT.U32.AND P4, PT, R2, R160, PT ;  /* 0x000000a00200720c */ /* 0x000fe20003f84070 */
[----:B------:R-:W-:Y:S01]  /*2d70*/  @!P3 IMAD.IADD R156, R156, 0x1, -R2 ;  /* 0x000000019c9cb824 */ /* 0x000fe200078e0a02 */
[C---:B------:R-:W-:Y:S01]  /*2d80*/  ISETP.GT.U32.AND P5, PT, R2.reuse, R164, PT ;  /* 0x000000a40200720c */ /* 0x040fe20003fa4070 */
[C---:B------:R-:W-:Y:S01]  /*2d90*/  IMAD R166, R2.reuse, R5, R166 ;  /* 0x0000000502a67224 */ /* 0x040fe200078e02a6 */
[----:B------:R-:W-:Y:S01]  /*2da0*/  ISETP.GT.U32.AND P3, PT, R2, R162, PT ;  /* 0x000000a20200720c */ /* 0x000fe20003f64070 */
[----:B------:R-:W-:-:S04]  /*2db0*/  IMAD.HI.U32 R5, R3, R170, RZ ;  /* 0x000000aa03057227 */ /* 0x000fc800078e00ff */
[----:B------:R-:W-:Y:S02]  /*2dc0*/  IMAD.MOV R5, RZ, RZ, -R5 ;  /* 0x000000ffff057224 */ /* 0x000fe400078e0a05 */
[----:B------:R-:W-:Y:S01]  /*2dd0*/  IMAD.MOV R9, RZ, RZ, -R8 ;  /* 0x000000ffff097224 */ /* 0x000fe200078e0a08 */
[----:B------:R-:W-:Y:S01]  /*2de0*/  LOP3.LUT R8, R4, 0x6e, RZ, 0xfc, !PT ;  /* 0x0000006e04087812 */ /* 0x000fe200078efcff */
[C---:B------:R-:W-:Y:S02]  /*2df0*/  IMAD R170, R2.reuse, R5, R170 ;  /* 0x0000000502aa7224 */ /* 0x040fe400078e02aa */
[----:B------:R-:W-:Y:S01]  /*2e00*/  IMAD R168, R2, R9, R168 ;  /* 0x0000000902a87224 */ /* 0x000fe200078e02a8 */
[----:B------:R-:W-:Y:S01]  /*2e10*/  IABS R172, R8 ;  /* 0x0000000800ac7213 */ /* 0x000fe20000000000 */
[--C-:B------:R-:W-:Y:S01]  /*2e20*/  @!P4 IMAD.IADD R160, R160, 0x1, -R2.reuse ;  /* 0x00000001a0a0c824 */ /* 0x100fe200078e0a02 */
[----:B------:R-:W-:Y:S01]  /*2e30*/  ISETP.GT.U32.AND P4, PT, R2, R166, PT ;  /* 0x000000a60200720c */ /* 0x000fe20003f84070 */
[----:B------:R-:W-:Y:S01]  /*2e40*/  @!P5 IMAD.IADD R164, R164, 0x1, -R2 ;  /* 0x00000001a4a4d824 */ /* 0x000fe200078e0a02 */
[C---:B------:R-:W-:Y:S01]  /*2e50*/  ISETP.GT.U32.AND P5, PT, R2.reuse, R170, PT ;  /* 0x000000aa0200720c */ /* 0x040fe20003fa4070 */
[----:B------:R-:W-:Y:S01]  /*2e60*/  @!P6 IMAD.MOV R160, RZ, RZ, -R160 ;  /* 0x000000ffffa0e224 */ /* 0x000fe200078e0aa0 */
[----:B------:R-:W-:Y:S01]  /*2e70*/  ISETP.GT.U32.AND P6, PT, R2, R168, PT ;  /* 0x000000a80200720c */ /* 0x000fe20003fc4070 */
[----:B------:R-:W-:Y:S01]  /*2e80*/  @!P1 IMAD.MOV R156, RZ, RZ, -R156 ;  /* 0x000000ffff9c9224 */ /* 0x000fe200078e0a9c */
[----:B------:R-:W-:Y:S01]  /*2e90*/  @!P3 IADD3 R162, R162, -R2, RZ ;  /* 0x80000002a2a2b210 */ /* 0x000fe20007ffe0ff */
[----:B------:R-:W-:Y:S01]  /*2ea0*/  @!P2 IMAD.MOV R154, RZ, RZ, -R154 ;  /* 0x000000ffff9aa224 */ /* 0x000fe200078e0a9a */
[----:B------:R-:W-:Y:S01]  /*2eb0*/  ISETP.GE.AND P2, PT, R10, RZ, PT ;  /* 0x000000ff0a00720c */ /* 0x000fe20003f46270 */
[----:B------:R-:W-:Y:S01]  /*2ec0*/  IMAD.HI.U32 R5, R3, R172, RZ ;  /* 0x000000ac03057227 */ /* 0x000fe200078e00ff */
[----:B------:R-:W-:-:S02]  /*2ed0*/  ISETP.GT.U32.AND P1, PT, R2, R162, PT ;  /* 0x000000a20200720c */ /* 0x000fc40003f24070 */
[----:B------:R-:W-:Y:S01]  /*2ee0*/  LOP3.LUT R10, R4, 0x70, RZ, 0xfc, !PT ;  /* 0x00000070040a7812 */ /* 0x000fe200078efcff */
[--C-:B------:R-:W-:Y:S01]  /*2ef0*/  @!P4 IMAD.IADD R166, R166, 0x1, -R2.reuse ;  /* 0x00000001a6a6c824 */ /* 0x100fe200078e0a02 */
[----:B------:R-:W-:Y:S01]  /*2f00*/  ISETP.GE.AND P3, PT, R11, RZ, PT ;  /* 0x000000ff0b00720c */ /* 0x000fe20003f66270 */
[----:B------:R-:W-:Y:S01]  /*2f10*/  @!P5 IMAD.IADD R170, R170, 0x1, -R2 ;  /* 0x00000001aaaad824 */ /* 0x000fe200078e0a02 */
[----:B------:R-:W-:Y:S01]  /*2f20*/  IABS R174, R10 ;  /* 0x0000000a00ae7213 */ /* 0x000fe20000000000 */
[----:B------:R-:W-:Y:S01]  /*2f30*/  IMAD.MOV R9, RZ, RZ, -R5 ;  /* 0x000000ffff097224 */ /* 0x000fe200078e0a05 */
[----:B------:R-:W-:Y:S02]  /*2f40*/  @!P6 IADD3 R168, R168, -R2, RZ ;  /* 0x80000002a8a8e210 */ /* 0x000fe40007ffe0ff */
        /* <DEDUP_REMOVED lines=8> */
[----:B------:R-:W-:Y:S01]  /*2fd0*/  IMAD R172, R2, R9, R172 ;  /* 0x0000000902ac7224 */ /* 0x000fe200078e02ac */
[----:B------:R-:W-:Y:S01]  /*2fe0*/  LOP3.LUT R14, R4, 0x76, RZ, 0xfc, !PT ;  /* 0x00000076040e7812 */ /* 0x000fe200078efcff */
[----:B------:R-:W-:Y:S01]  /*2ff0*/  @!P2 IMAD.MOV R162, RZ, RZ, -R162 ;  /* 0x000000ffffa2a224 */ /* 0x000fe200078e0aa2 */
[C---:B------:R-:W-:Y:S01]  /*3000*/  ISETP.GT.U32.AND P2, PT, R2.reuse, R168, PT ;  /* 0x000000a80200720c */ /* 0x040fe20003f44070 */
[----:B------:R-:W-:Y:S01]  /*3010*/  IMAD R174, R2, R5, R174 ;  /* 0x0000000502ae7224 */ /* 0x000fe200078e02ae */
[----:B------:R-:W-:Y:S01]  /*3020*/  @!P6 IADD3 R166, R166, -R2, RZ ;  /* 0x80000002a6a6e210 */ /* 0x000fe20007ffe0ff */
[----:B------:R-:W-:Y:S01]  /*3030*/  @!P5 IMAD.IADD R170, R170, 0x1, -R2 ;  /* 0x00000001aaaad824 */ /* 0x000fe200078e0a02 */
[C---:B------:R-:W-:Y:S01]  /*3040*/  ISETP.GT.U32.AND P6, PT, R2.reuse, R172, PT ;  /* 0x000000ac0200720c */ /* 0x040fe20003fc4070 */
[----:B------:R-:W-:Y:S01]  /*3050*/  IMAD.HI.U32 R5, R3, R176, RZ ;  /* 0x000000b003057227 */ /* 0x000fe200078e00ff */
[----:B------:R-:W-:-:S02]  /*3060*/  ISETP.GT.U32.AND P5, PT, R2, R174, PT ;  /* 0x000000ae0200720c */ /* 0x000fc40003fa4070 */
[----:B------:R-:W-:Y:S01]  /*3070*/  IABS R184, R14 ;  /* 0x0000000e00b87213 */ /* 0x000fe20000000000 */
[----:B------:R-:W-:Y:S01]  /*3080*/  @!P3 IMAD.MOV R164, RZ, RZ, -R164 ;  /* 0x000000ffffa4b224 */ /* 0x000fe200078e0aa4 */
[----:B------:R-:W-:Y:S01]  /*3090*/  ISETP.GE.AND P4, PT, R15, RZ, PT ;  /* 0x000000ff0f00720c */ /* 0x000fe20003f86270 */
[----:B------:R-:W-:Y:S01]  /*30a0*/  IMAD.MOV R5, RZ, RZ, -R5 ;  /* 0x000000ffff057224 */ /* 0x000fe200078e0a05 */
[----:B------:R-:W-:Y:S01]  /*30b0*/  LOP3.LUT R15, R4, 0x86, RZ, 0xfc, !PT ;  /* 0x00000086040f7812 */ /* 0x000fe200078efcff */
[----:B------:R-:W-:Y:S01]  /*30c0*/  @!P2 IMAD.IADD R168, R168, 0x1, -R2 ;  /* 0x00000001a8a8a824 */ /* 0x000fe200078e0a02 */
[----:B------:R-:W-:Y:S01]  /*30d0*/  ISETP.GE.AND P2, PT, R8, RZ, PT ;  /* 0x000000ff0800720c */ /* 0x000fe20003f46270 */
[C---:B------:R-:W-:Y:S01]  /*30e0*/  IMAD.HI.U32 R8, R3.reuse, R178, RZ ;  /* 0x000000b203087227 */ /* 0x040fe200078e00ff */
[----:B------:R-:W-:Y:S02]  /*30f0*/  IABS R196, R15 ;  /* 0x0000000f00c47213 */ /* 0x000fe40000000000 */
[----:B------:R-:W-:Y:S01]  /*3100*/  @!P6 IADD3 R172, R172, -R2, RZ ;  /* 0x80000002acace210 */ /* 0x000fe20007ffe0ff */
[----:B------:R-:W-:Y:S01]  /*3110*/  IMAD.MOV R9, RZ, RZ, -R8 ;  /* 0x000000ffff097224 */ /* 0x000fe200078e0a08 */
[----:B------:R-:W-:Y:S01]  /*3120*/  ISETP.GE.AND P6, PT, R10, RZ, PT ;  /* 0x000000ff0a00720c */ /* 0x000fe20003fc6270 */
[----:B------:R-:W-:Y:S01]  /*3130*/  @!P5 IMAD.IADD R174, R174, 0x1, -R2 ;  /* 0x00000001aeaed824 */ /* 0x000fe200078e0a02 */
[----:B------:R-:W-:Y:S01]  /*3140*/  LOP3.LUT R10, R4, 0x78, RZ, 0xfc, !PT ;  /* 0x00000078040a7812 */ /* 0x000fe200078efcff */
[C---:B------:R-:W-:Y:S01]  /*3150*/  IMAD R178, R2.reuse, R9, R178 ;  /* 0x0000000902b27224 */ /* 0x040fe200078e02b2 */
[C---:B------:R-:W-:Y:S01]  /*3160*/  ISETP.GT.U32.AND P3, PT, R2.reuse, R172, PT ;  /* 0x000000ac0200720c */ /* 0x040fe20003f64070 */
[----:B------:R-:W-:Y:S01]  /*3170*/  @!P0 IMAD.MOV R166, RZ, RZ, -R166 ;  /* 0x000000ffffa68224 */ /* 0x000fe200078e0aa6 */
[----:B------:R-:W-:Y:S01]  /*3180*/  IABS R180, R10 ;  /* 0x0000000a00b47213 */ /* 0x000fe20000000000 */
[C---:B------:R-:W-:Y:S01]  /*3190*/  IMAD R176, R2.reuse, R5, R176 ;  /* 0x0000000502b07224 */ /* 0x040fe200078e02b0 */
[----:B------:R-:W-:Y:S01]  /*31a0*/  ISETP.GT.U32.AND P0, PT, R2, R174, PT ;  /* 0x000000ae0200720c */ /* 0x000fe20003f04070 */
[----:B------:R-:W-:Y:S01]  /*31b0*/  IMAD.HI.U32 R5, R3, R184, RZ ;  /* 0x000000b803057227 */ /* 0x000fe200078e00ff */
[----:B------:R-:W-:-:S02]  /*31c0*/  @!P4 IADD3 R170, -R170, RZ, RZ ;  /* 0x000000ffaaaac210 */ /* 0x000fc40007ffe1ff */
[C---:B------:R-:W-:Y:S01]  /*31d0*/  ISETP.GT.U32.AND P5, PT, R2.reuse, R176, PT ;  /* 0x000000b00200720c */ /* 0x040fe20003fa4070 */
[----:B------:R-:W-:Y:S01]  /*31e0*/  @!P1 IMAD.MOV R168, RZ, RZ, -R168 ;  /* 0x000000ffffa89224 */ /* 0x000fe200078e0aa8 */
[----:B------:R-:W-:Y:S01]  /*31f0*/  ISETP.GT.U32.AND P1, PT, R2, R178, PT ;  /* 0x000000b20200720c */ /* 0x000fe20003f24070 */
[----:B------:R-:W-:Y:S01]  /*3200*/  IMAD.HI.U32 R8, R3, R180, RZ ;  /* 0x000000b403087227 */ /* 0x000fe200078e00ff */
[----:B------:R-:W-:Y:S02]  /*3210*/  ISETP.GE.AND P4, PT, R11, RZ, PT ;  /* 0x000000ff0b00720c */ /* 0x000fe40003f86270 */
[----:B------:R-:W-:Y:S01]  /*3220*/  LOP3.LUT R11, R4, 0x7c, RZ, 0xfc, !PT ;  /* 0x0000007c040b7812 */ /* 0x000fe200078efcff */
[----:B------:R-:W-:Y:S02]  /*3230*/  IMAD.MOV R5, RZ, RZ, -R5 ;  /* 0x000000ffff057224 */ /* 0x000fe400078e0a05 */
[----:B------:R-:W-:Y:S01]  /*3240*/  @!P3 IMAD.IADD R172, R172, 0x1, -R2 ;  /* 0x00000001acacb824 */ /* 0x000fe200078e0a02 */
[----:B------:R-:W-:Y:S01]  /*3250*/  IABS R186, R11 ;  /* 0x0000000b00ba7213 */ /* 0x000fe20000000000 */
[----:B------:R-:W-:Y:S01]  /*3260*/  IMAD.MOV R9, RZ, RZ, -R8 ;  /* 0x000000ffff097224 */ /* 0x000fe200078e0a08 */
[----:B------:R-:W-:Y:S01]  /*3270*/  LOP3.LUT R8, R4, 0x7a, RZ, 0xfc, !PT ;  /* 0x0000007a04087812 */ /* 0x000fe200078efcff */
[----:B------:R-:W-:Y:S01]  /*3280*/  IMAD R184, R2, R5, R184 ;  /* 0x0000000502b87224 */ /* 0x000fe200078e02b8 */
[----:B------:R-:W-:Y:S01]  /*3290*/  @!P5 IADD3 R176, R176, -R2, RZ ;  /* 0x80000002b0b0d210 */ /* 0x000fe20007ffe0ff */
[----:B------:R-:W-:Y:S01]  /*32a0*/  @!P0 IMAD.IADD R174, R174, 0x1, -R2 ;  /* 0x00000001aeae8824 */ /* 0x000fe200078e0a02 */
[----:B------:R-:W-:Y:S01]  /*32b0*/  IABS R182, R8 ;  /* 0x0000000800b67213 */ /* 0x000fe20000000000 */
[C---:B------:R-:W-:Y:S01]  /*32c0*/  IMAD R180, R2.reuse, R9, R180 ;  /* 0x0000000902b47224 */ /* 0x040fe200078e02b4 */
[C---:B------:R-:W-:Y:S01]  /*32d0*/  ISETP.GT.U32.AND P5, PT, R2.reuse, R176, PT ;  /* 0x000000b00200720c */ /* 0x040fe20003fa4070 */
[----:B------:R-:W-:Y:S01]  /*32e0*/  @!P2 IMAD.MOV R172, RZ, RZ, -R172 ;  /* 0x000000ffffaca224 */ /* 0x000fe200078e0aac */
[----:B------:R-:W-:Y:S01]  /*32f0*/  ISETP.GT.U32.AND P2, PT, R2, R184, PT ;  /* 0x000000b80200720c */ /* 0x000fe20003f44070 */
[----:B------:R-:W-:Y:S01]  /*3300*/  @!P1 IMAD.IADD R178, R178, 0x1, -R2 ;  /* 0x00000001b2b29824 */ /* 0x000fe200078e0a02 */
[----:B------:R-:W-:Y:S01]  /*3310*/  ISETP.GE.AND P0, PT, R14, RZ, PT ;  /* 0x000000ff0e00720c */ /* 0x000fe20003f06270 */
[----:B------:R-:W-:Y:S01]  /*3320*/  @!P6 IMAD.MOV R174, RZ, RZ, -R174 ;  /* 0x000000ffffaee224 */ /* 0x000fe200078e0aae */
[C---:B------:R-:W-:Y:S01]  /*3330*/  ISETP.GT.U32.AND P6, PT, R2.reuse, R180, PT ;  /* 0x000000b40200720c */ /* 0x040fe20003fc4070 */
[----:B------:R-:W-:Y:S01]  /*3340*/  IMAD.HI.U32 R5, R3, R182, RZ ;  /* 0x000000b603057227 */ /* 0x000fe200078e00ff */
[----:B------:R-:W-:-:S02]  /*3350*/  ISETP.GT.U32.AND P1, PT, R2, R178, PT ;  /* 0x000000b20200720c */ /* 0x000fc40003f24070 */
[----:B------:R-:W-:Y:S01]  /*3360*/  LOP3.LUT R14, R4, 0x84, RZ, 0xfc, !PT ;  /* 0x00000084040e7812 */ /* 0x000fe200078efcff */
[----:B------:R-:W-:Y:S01]  /*3370*/  IMAD.MOV R5, RZ, RZ, -R5 ;  /* 0x000000ffff057224 */ /* 0x000fe200078e0a05 */
[----:B------:R-:W-:Y:S01]  /*3380*/  ISETP.GE.AND P3, PT, R13, RZ, PT ;  /* 0x000000ff0d00720c */ /* 0x000fe20003f66270 */
[--C-:B------:R-:W-:Y:S01]  /*3390*/  @!P5 IMAD.IADD R176, R176, 0x1, -R2.reuse ;  /* 0x00000001b0b0d824 */ /* 0x100fe200078e0a02 */
[----:B------:R-:W-:Y:S01]  /*33a0*/  ISETP.GE.AND P5, PT, R10, RZ, PT ;  /* 0x000000ff0a00720c */ /* 0x000fe20003fa6270 */
[----:B------:R-:W-:Y:S01]  /*33b0*/  @!P2 IMAD.IADD R184, R184, 0x1, -R2 ;  /* 0x00000001b8b8a824 */ /* 0x000fe200078e0a02 */
[----:B------:R-:W-:Y:S01]  /*33c0*/  LOP3.LUT R10, R4, 0x7e, RZ, 0xfc, !PT ;  /* 0x0000007e040a7812 */ /* 0x000fe200078efcff */
[----:B------:R-:W-:Y:S01]  /*33d0*/  IMAD R182, R2, R5, R182 ;  /* 0x0000000502b67224 */ /* 0x000fe200078e02b6 */
[----:B------:R-:W-:Y:S01]  /*33e0*/  @!P4 IADD3 R176, -R176, RZ, RZ ;  /* 0x000000ffb0b0c210 */ /* 0x000fe20007ffe1ff */
[----:B------:R-:W-:Y:S01]  /*33f0*/  @!P6 IMAD.IADD R180, R180, 0x1, -R2 ;  /* 0x00000001b4b4e824 */ /* 0x000fe200078e0a02 */
[----:B------:R-:W-:-:S02]  /*3400*/  ISETP.GT.U32.AND P2, PT, R2, R184, PT ;  /* 0x000000b80200720c */ /* 0x000fc40003f44070 */
[----:B------:R-:W-:Y:S02]  /*3410*/  @!P1 IADD3 R178, R178, -R2, RZ ;  /* 0x80000002b2b29210 */ /* 0x000fe40007ffe0ff */
[----:B------:R-:W-:Y:S01]  /*3420*/  ISETP.GE.AND P1, PT, R8, RZ, PT ;  /* 0x000000ff0800720c */ /* 0x000fe20003f26270 */
[----:B------:R-:W-:Y:S01]  /*3430*/  IMAD.HI.U32 R8, R3, R186, RZ ;  /* 0x000000ba03087227 */ /* 0x000fe200078e00ff */
[----:B------:R-:W-:Y:S02]  /*3440*/  ISETP.GT.U32.AND P6, PT, R2, R180, PT ;  /* 0x000000b40200720c */ /* 0x000fe40003fc4070 */
[----:B------:R-:W-:Y:S01]  /*3450*/  IABS R194, R10 ;  /* 0x0000000a00c27213 */ /* 0x000fe20000000000 */
[----:B------:R-:W-:Y:S01]  /*3460*/  IMAD.MOV R9, RZ, RZ, -R8 ;  /* 0x000000ffff097224 */ /* 0x000fe200078e0a08 */
[----:B------:R-:W-:Y:S01]  /*3470*/  ISETP.GE.AND P4, PT, R11, RZ, PT ;  /* 0x000000ff0b00720c */ /* 0x000fe20003f86270 */
[----:B------:R-:W-:Y:S01]  /*3480*/  @!P3 IMAD.MOV R178, RZ, RZ, -R178 ;  /* 0x000000ffffb2b224 */ /* 0x000fe200078e0ab2 */
[----:B------:R-:W-:Y:S01]  /*3490*/  LOP3.LUT R11, R4, 0x80, RZ, 0xfc, !PT ;  /* 0x00000080040b7812 */ /* 0x000fe200078efcff */
[----:B------:R-:W-:Y:S01]  /*34a0*/  IMAD R186, R2, R9, R186 ;  /* 0x0000000902ba7224 */ /* 0x000fe200078e02ba */
[----:B------:R-:W-:Y:S01]  /*34b0*/  LOP3.LUT R13, R4, 0x82, RZ, 0xfc, !PT ;  /* 0x00000082040d7812 */ /* 0x000fe200078efcff */
[----:B------:R-:W-:Y:S01]  /*34c0*/  @!P2 IMAD.IADD R184, R184, 0x1, -R2 ;  /* 0x00000001b8b8a824 */ /* 0x000fe200078e0a02 */
[----:B------:R-:W-:Y:S01]  /*34d0*/  ISETP.GT.U32.AND P2, PT, R2, R182, PT ;  /* 0x000000b60200720c */ /* 0x000fe20003f44070 */
[----:B------:R-:W-:Y:S01]  /*34e0*/  IMAD.HI.U32 R5, R3, R194, RZ ;  /* 0x000000c203057227 */ /* 0x000fe200078e00ff */
[----:B------:R-:W-:-:S02]  /*34f0*/  IABS R192, R11 ;  /* 0x0000000b00c07213 */ /* 0x000fc40000000000 */
[----:B------:R-:W-:Y:S01]  /*3500*/  IABS R188, R14 ;  /* 0x0000000e00bc7213 */ /* 0x000fe20000000000 */
[----:B------:R-:W-:Y:S01]  /*3510*/  @!P6 IMAD.IADD R180, R180, 0x1, -R2 ;  /* 0x00000001b4b4e824 */ /* 0x000fe200078e0a02 */
[----:B------:R-:W-:Y:S01]  /*3520*/  ISETP.GT.U32.AND P6, PT, R2, R186, PT ;  /* 0x000000ba0200720c */ /* 0x000fe20003fc4070 */
[----:B------:R-:W-:Y:S01]  /*3530*/  IMAD.MOV R5, RZ, RZ, -R5 ;  /* 0x000000ffff057224 */ /* 0x000fe200078e0a05 */
[----:B------:R-:W-:Y:S01]  /*3540*/  IABS R190, R13 ;  /* 0x0000000d00be7213 */ /* 0x000fe20000000000 */
[----:B------:R-:W-:Y:S01]  /*3550*/  @!P5 IMAD.MOV R180, RZ, RZ, -R180 ;  /* 0x000000ffffb4d224 */ /* 0x000fe200078e0ab4 */
[----:B------:R-:W-:Y:S01]  /*3560*/  @!P0 IADD3 R184, -R184, RZ, RZ ;  /* 0x000000ffb8b88210 */ /* 0x000fe20007ffe1ff */
[----:B------:R-:W-:Y:S01]  /*3570*/  IMAD R194, R2, R5, R194 ;  /* 0x0000000502c27224 */ /* 0x000fe200078e02c2 */
[----:B------:R-:W-:Y:S01]  /*3580*/  ISETP.GE.AND P3, PT, R10, RZ, PT ;  /* 0x000000ff0a00720c */ /* 0x000fe20003f66270 */
[----:B------:R-:W-:Y:S01]  /*3590*/  @!P2 IMAD.IADD R182, R182, 0x1, -R2 ;  /* 0x00000001b6b6a824 */ /* 0x000fe200078e0a02 */
[----:B------:R-:W-:Y:S01]  /*35a0*/  LOP3.LUT R10, R4, 0x88, RZ, 0xfc, !PT ;  /* 0x00000088040a7812 */ /* 0x000fe200078efcff */
[----:B------:R-:W-:Y:S01]  /*35b0*/  IMAD.HI.U32 R5, R3, R192, RZ ;  /* 0x000000c003057227 */ /* 0x000fe200078e00ff */
[----:B------:R-:W-:-:S02]  /*35c0*/  ISETP.GT.U32.AND P2, PT, R2, R194, PT ;  /* 0x000000c20200720c */ /* 0x000fc40003f44070 */
[----:B------:R-:W-:Y:S01]  /*35d0*/  IABS R200, R10 ;  /* 0x0000000a00c87213 */ /* 0x000fe20000000000 */
[----:B------:R-:W-:Y:S01]  /*35e0*/  @!P6 IMAD.IADD R186, R186, 0x1, -R2 ;  /* 0x00000001babae824 */ /* 0x000fe200078e0a02 */
[C---:B------:R-:W-:Y:S01]  /*35f0*/  ISETP.GT.U32.AND P6, PT, R2.reuse, R182, PT ;  /* 0x000000b60200720c */ /* 0x040fe20003fc4070 */
[----:B------:R-:W-:Y:S01]  /*3600*/  IMAD.HI.U32 R8, R3, R190, RZ ;  /* 0x000000be03087227 */ /* 0x000fe200078e00ff */
[----:B------:R-:W-:Y:S02]  /*3610*/  IADD3 R5, -R5, RZ, RZ ;  /* 0x000000ff05057210 */ /* 0x000fe40007ffe1ff */
[----:B------:R-:W-:Y:S01]  /*3620*/  ISETP.GE.AND P5, PT, R11, RZ, PT ;  /* 0x000000ff0b00720c */ /* 0x000fe20003fa6270 */
[----:B------:R-:W-:Y:S02]  /*3630*/  IMAD.MOV R9, RZ, RZ, -R8 ;  /* 0x000000ffff097224 */ /* 0x000fe400078e0a08 */
[----:B------:R-:W-:Y:S02]  /*3640*/  IMAD R192, R2, R5, R192 ;  /* 0x0000000502c07224 */ /* 0x000fe400078e02c0 */
[----:B------:R-:W-:Y:S01]  /*3650*/  @!P2 IMAD.IADD R194, R194, 0x1, -R2 ;  /* 0x00000001c2c2a824 */ /* 0x000fe200078e0a02 */
[----:B------:R-:W-:Y:S01]  /*3660*/  ISETP.GT.U32.AND P2, PT, R2, R186, PT ;  /* 0x000000ba0200720c */ /* 0x000fe20003f44070 */
[----:B------:R-:W-:-:S03]  /*3670*/  IMAD.HI.U32 R5, R3, R188, RZ ;  /* 0x000000bc03057227 */ /* 0x000fc600078e00ff */
[----:B------:R-:W-:Y:S01]  /*3680*/  ISETP.GT.U32.AND P0, PT, R2, R194, PT ;  /* 0x000000c20200720c */ /* 0x000fe20003f04070 */
[----:B------:R-:W-:Y:S01]  /*3690*/  @!P6 IMAD.IADD R182, R182, 0x1, -R2 ;  /* 0x00000001b6b6e824 */ /* 0x000fe200078e0a02 */
[C---:B------:R-:W-:Y:S01]  /*36a0*/  ISETP.GT.U32.AND P6, PT, R2.reuse, R192, PT ;  /* 0x000000c00200720c */ /* 0x040fe20003fc4070 */
[----:B------:R-:W-:Y:S02]  /*36b0*/  IMAD.MOV R5, RZ, RZ, -R5 ;  /* 0x000000ffff057224 */ /* 0x000fe400078e0a05 */
[----:B------:R-:W-:Y:S01]  /*36c0*/  IMAD R190, R2, R9, R190 ;  /* 0x0000000902be7224 */ /* 0x000fe200078e02be */
[----:B------:R-:W-:Y:S01]  /*36d0*/  @!P1 IADD3 R182, -R182, RZ, RZ ;  /* 0x000000ffb6b69210 */ /* 0x000fe20007ffe1ff */
[----:B------:R-:W-:Y:S02]  /*36e0*/  IMAD R188, R2, R5, R188 ;  /* 0x0000000502bc7224 */ /* 0x000fe400078e02bc */
[----:B------:R-:W-:Y:S01]  /*36f0*/  @!P2 IMAD.IADD R186, R186, 0x1, -R2 ;  /* 0x00000001babaa824 */ /* 0x000fe200078e0a02 */
[----:B------:R-:W-:Y:S01]  /*3700*/  ISETP.GT.U32.AND P1, PT, R2, R190, PT ;  /* 0x000000be0200720c */ /* 0x000fe20003f24070 */
[----:B------:R-:W-:Y:S01]  /*3710*/  IMAD.HI.U32 R8, R3, R196, RZ ;  /* 0x000000c403087227 */ /* 0x000fe200078e00ff */
[----:B------:R-:W-:-:S02]  /*3720*/  ISETP.GE.AND P2, PT, R13, RZ, PT ;  /* 0x000000ff0d00720c */ /* 0x000fc40003f46270 */
[----:B------:R-:W-:Y:S01]  /*3730*/  @!P4 IADD3 R186, -R186, RZ, RZ ;  /* 0x000000ffbabac210 */ /* 0x000fe20007ffe1ff */
[----:B------:R-:W-:Y:S01]  /*3740*/  @!P6 IMAD.IADD R192, R192, 0x1, -R2 ;  /* 0x00000001c0c0e824 */ /* 0x000fe200078e0a02 */
[----:B------:R-:W-:Y:S01]  /*3750*/  ISETP.GT.U32.AND P6, PT, R2, R188, PT ;  /* 0x000000bc0200720c */ /* 0x000fe20003fc4070 */
[----:B------:R-:W-:Y:S01]  /*3760*/  IMAD.MOV R9, RZ, RZ, -R8 ;  /* 0x000000ffff097224 */ /* 0x000fe200078e0a08 */
[----:B------:R-:W-:Y:S01]  /*3770*/  LOP3.LUT R13, R4, 0x8a, RZ, 0xfc, !PT ;  /* 0x0000008a040d7812 */ /* 0x000fe200078efcff */
[----:B------:R-:W-:Y:S01]  /*3780*/  @!P0 IMAD.IADD R194, R194, 0x1, -R2 ;  /* 0x00000001c2c28824 */ /* 0x000fe200078e0a02 */
[C---:B------:R-:W-:Y:S01]  /*3790*/  ISETP.GT.U32.AND P4, PT, R2.reuse, R192, PT ;  /* 0x000000c00200720c */ /* 0x040fe20003f84070 */
[----:B------:R-:W-:Y:S01]  /*37a0*/  IMAD R196, R2, R9, R196 ;  /* 0x0000000902c47224 */ /* 0x000fe200078e02c4 */
[----:B------:R-:W-:Y:S01]  /*37b0*/  ISETP.GE.AND P0, PT, R14, RZ, PT ;  /* 0x000000ff0e00720c */ /* 0x000fe20003f06270 */
[----:B------:R-:W-:Y:S01]  /*37c0*/  @!P1 IMAD.IADD R190, R190, 0x1, -R2 ;  /* 0x00000001bebe9824 */ /* 0x000fe200078e0a02 */
[----:B------:R-:W-:Y:S01]  /*37d0*/  LOP3.LUT R14, R4, 0x8c, RZ, 0xfc, !PT ;  /* 0x0000008c040e7812 */ /* 0x000fe200078efcff */
[----:B------:R-:W-:Y:S01]  /*37e0*/  IMAD.HI.U32 R5, R3, R200, RZ ;  /* 0x000000c803057227 */ /* 0x000fe200078e00ff */
[----:B------:R-:W-:-:S02]  /*37f0*/  IABS R198, R13 ;  /* 0x0000000d00c67213 */ /* 0x000fc40000000000 */
[----:B------:R-:W-:Y:S01]  /*3800*/  ISETP.GT.U32.AND P1, PT, R2, R190, PT ;  /* 0x000000be0200720c */ /* 0x000fe20003f24070 */
[--C-:B------:R-:W-:Y:S01]  /*3810*/  @!P6 IMAD.IADD R188, R188, 0x1, -R2.reuse ;  /* 0x00000001bcbce824 */ /* 0x100fe200078e0a02 */
[----:B------:R-:W-:Y:S01]  /*3820*/  IABS R202, R14 ;  /* 0x0000000e00ca7213 */ /* 0x000fe20000000000 */
[----:B------:R-:W-:Y:S02]  /*3830*/  IMAD.MOV R5, RZ, RZ, -R5 ;  /* 0x000000ffff057224 */ /* 0x000fe400078e0a05 */
[----:B------:R-:W-:Y:S01]  /*3840*/  @!P4 IMAD.IADD R192, R192, 0x1, -R2 ;  /* 0x00000001c0c0c824 */ /* 0x000fe200078e0a02 */
[C---:B------:R-:W-:Y:S01]  /*3850*/  ISETP.GT.U32.AND P6, PT, R2.reuse, R188, PT ;  /* 0x000000bc0200720c */ /* 0x040fe20003fc4070 */
[----:B------:R-:W-:Y:S01]  /*3860*/  IMAD.HI.U32 R8, R3, R202, RZ ;  /* 0x000000ca03087227 */ /* 0x000fe200078e00ff */
[----:B------:R-:W-:-:S03]  /*3870*/  ISETP.GT.U32.AND P4, PT, R2, R196, PT ;  /* 0x000000c40200720c */ /* 0x000fc60003f84070 */
[----:B------:R-:W-:Y:S02]  /*3880*/  IMAD R200, R2, R5, R200 ;  /* 0x0000000502c87224 */ /* 0x000fe400078e02c8 */
[----:B------:R-:W-:Y:S01]  /*3890*/  IMAD.MOV R11, RZ, RZ, -R8 ;  /* 0x000000ffff0b7224 */ /* 0x000fe200078e0a08 */
[----:B------:R-:W-:Y:S01]  /*38a0*/  LOP3.LUT R8, R4, 0x90, RZ, 0xfc, !PT ;  /* 0x0000009004087812 */ /* 0x000fe200078efcff */
[----:B------:R-:W-:Y:S01]  /*38b0*/  @!P1 IMAD.IADD R190, R190, 0x1, -R2 ;  /* 0x00000001bebe9824 */ /* 0x000fe200078e0a02 */
[----:B------:R-:W-:Y:S01]  /*38c0*/  ISETP.GE.AND P1, PT, R15, RZ, PT ;  /* 0x000000ff0f00720c */ /* 0x000fe20003f26270 */
[----:B------:R-:W-:Y:S01]  /*38d0*/  IMAD R202, R2, R11, R202 ;  /* 0x0000000b02ca7224 */ /* 0x000fe200078e02ca */
[----:B------:R-:W-:Y:S01]  /*38e0*/  IABS R206, R8 ;  /* 0x0000000800ce7213 */ /* 0x000fe20000000000 */
[----:B------:R-:W-:Y:S01]  /*38f0*/  @!P3 IMAD.MOV R194, RZ, RZ, -R194 ;  /* 0x000000ffffc2b224 */ /* 0x000fe200078e0ac2 */
[----:B------:R-:W-:Y:S01]  /*3900*/  @!P6 IADD3 R188, R188, -R2, RZ ;  /* 0x80000002bcbce210 */ /* 0x000fe20007ffe0ff */
[----:B------:R-:W-:Y:S01]  /*3910*/  @!P4 IMAD.IADD R196, R196, 0x1, -R2 ;  /* 0x00000001c4c4c824 */ /* 0x000fe200078e0a02 */
[C---:B------:R-:W-:Y:S01]  /*3920*/  ISETP.GT.U32.AND P6, PT, R2.reuse, R200, PT ;  /* 0x000000c80200720c */ /* 0x040fe20003fc4070 */
[----:B------:R-:W-:Y:S01]  /*3930*/  @!P2 IMAD.MOV R190, RZ, RZ, -R190 ;  /* 0x000000ffffbea224 */ /* 0x000fe200078e0abe */
[C---:B------:R-:W-:Y:S01]  /*3940*/  ISETP.GT.U32.AND P2, PT, R2.reuse, R202, PT ;  /* 0x000000ca0200720c */ /* 0x040fe20003f44070 */
[----:B------:R-:W-:Y:S01]  /*3950*/  IMAD.HI.U32 R5, R3, R198, RZ ;  /* 0x000000c603057227 */ /* 0x000fe200078e00ff */
[----:B------:R-:W-:-:S02]  /*3960*/  ISETP.GT.U32.AND P3, PT, R2, R196, PT ;  /* 0x000000c40200720c */ /* 0x000fc40003f64070 */
[----:B------:R-:W-:Y:S01]  /*3970*/  ISETP.GE.AND P4, PT, R10, RZ, PT ;  /* 0x000000ff0a00720c */ /* 0x000fe20003f86270 */
[----:B------:R-:W-:Y:S01]  /*3980*/  IMAD.MOV R5, RZ, RZ, -R5 ;  /* 0x000000ffff057224 */ /* 0x000fe200078e0a05 */
[C---:B------:R-:W-:Y:S01]  /*3990*/  LOP3.LUT R10, R4.reuse, 0x92, RZ, 0xfc, !PT ;  /* 0x00000092040a7812 */ /* 0x040fe200078efcff */
[C---:B------:R-:W-:Y:S01]  /*39a0*/  IMAD.HI.U32 R9, R3.reuse, R204, RZ ;  /* 0x000000cc03097227 */ /* 0x040fe200078e00ff */
[----:B------:R-:W-:Y:S02]  /*39b0*/  LOP3.LUT R11, R4, 0x96, RZ, 0xfc, !PT ;  /* 0x00000096040b7812 */ /* 0x000fe400078efcff */
[----:B------:R-:W-:Y:S01]  /*39c0*/  IABS R208, R10 ;  /* 0x0000000a00d07213 */ /* 0x000fe20000000000 */
[----:B------:R-:W-:Y:S01]  /*39d0*/  IMAD R198, R2, R5, R198 ;  /* 0x0000000502c67224 */ /* 0x000fe200078e02c6 */
[----:B------:R-:W-:Y:S01]  /*39e0*/  @!P6 IADD3 R200, R200, -R2, RZ ;  /* 0x80000002c8c8e210 */ /* 0x000fe20007ffe0ff */
[----:B------:R-:W-:Y:S01]  /*39f0*/  IMAD.MOV R9, RZ, RZ, -R9 ;  /* 0x000000ffff097224 */ /* 0x000fe200078e0a09 */
[----:B------:R-:W-:Y:S01]  /*3a00*/  IABS R210, R11 ;  /* 0x0000000b00d27213 */ /* 0x000fe20000000000 */
[----:B------:R-:W-:Y:S01]  /*3a10*/  IMAD.HI.U32 R5, R3, R206, RZ ;  /* 0x000000ce03057227 */ /* 0x000fe200078e00ff */
[----:B------:R-:W-:-:S02]  /*3a20*/  ISETP.GT.U32.AND P6, PT, R2, R200, PT ;  /* 0x000000c80200720c */ /* 0x000fc40003fc4070 */
[----:B------:R-:W-:Y:S01]  /*3a30*/  @!P3 IADD3 R196, R196, -R2, RZ ;  /* 0x80000002c4c4b210 */ /* 0x000fe20007ffe0ff */
[----:B------:R-:W-:Y:S01]  /*3a40*/  @!P5 IMAD.MOV R192, RZ, RZ, -R192 ;  /* 0x000000ffffc0d224 */ /* 0x000fe200078e0ac0 */
[----:B------:R-:W-:Y:S01]  /*3a50*/  ISETP.GT.U32.AND P5, PT, R2, R198, PT ;  /* 0x000000c60200720c */ /* 0x000fe20003fa4070 */
[----:B------:R-:W-:Y:S01]  /*3a60*/  @!P2 IMAD.IADD R202, R202, 0x1, -R2 ;  /* 0x00000001cacaa824 */ /* 0x000fe200078e0a02 */
[----:B------:R-:W-:Y:S01]  /*3a70*/  LOP3.LUT R15, R4, 0xa8, RZ, 0xfc, !PT ;  /* 0x000000a8040f7812 */ /* 0x000fe200078efcff */
[C---:B------:R-:W-:Y:S02]  /*3a80*/  IMAD R204, R2.reuse, R9, R204 ;  /* 0x0000000902cc7224 */ /* 0x040fe400078e02cc */
[----:B------:R-:W-:Y:S01]  /*3a90*/  IMAD.MOV R9, RZ, RZ, -R5 ;  /* 0x000000ffff097224 */ /* 0x000fe200078e0a05 */
[----:B------:R-:W-:Y:S01]  /*3aa0*/  IABS R230, R15 ;  /* 0x0000000f00e67213 */ /* 0x000fe20000000000 */
[----:B------:R-:W-:Y:S01]  /*3ab0*/  IMAD.HI.U32 R5, R3, R208, RZ ;  /* 0x000000d003057227 */ /* 0x000fe200078e00ff */
[----:B------:R-:W-:-:S03]  /*3ac0*/  ISETP.GT.U32.AND P3, PT, R2, R204, PT ;  /* 0x000000cc0200720c */ /* 0x000fc60003f64070 */
[----:B------:R-:W-:Y:S01]  /*3ad0*/  @!P1 IMAD.MOV R196, RZ, RZ, -R196 ;  /* 0x000000ffffc49224 */ /* 0x000fe200078e0ac4 */
[----:B------:R-:W-:Y:S01]  /*3ae0*/  ISETP.GT.U32.AND P1, PT, R2, R202, PT ;  /* 0x000000ca0200720c */ /* 0x000fe20003f24070 */
[----:B------:R-:W-:Y:S01]  /*3af0*/  @!P6 IMAD.IADD R200, R200, 0x1, -R2 ;  /* 0x00000001c8c8e824 */ /* 0x000fe200078e0a02 */
[----:B------:R-:W-:Y:S01]  /*3b00*/  IADD3 R5, -R5, RZ, RZ ;  /* 0x000000ff05057210 */ /* 0x000fe20007ffe1ff */
[----:B------:R-:W-:Y:S01]  /*3b10*/  IMAD R206, R2, R9, R206 ;  /* 0x0000000902ce7224 */ /* 0x000fe200078e02ce */
[----:B------:R-:W-:Y:S01]  /*3b20*/  LOP3.LUT R9, R4, 0x94, RZ, 0xfc, !PT ;  /* 0x0000009404097812 */ /* 0x000fe200078efcff */
[----:B------:R-:W-:Y:S01]  /*3b30*/  @!P5 IMAD.IADD R198, R198, 0x1, -R2 ;  /* 0x00000001c6c6d824 */ /* 0x000fe200078e0a02 */
[----:B------:R-:W-:Y:S01]  /*3b40*/  ISETP.GE.AND P6, PT, R14, RZ, PT ;  /* 0x000000ff0e00720c */ /* 0x000fe20003fc6270 */
[C---:B------:R-:W-:Y:S01]  /*3b50*/  IMAD R208, R2.reuse, R5, R208 ;  /* 0x0000000502d07224 */ /* 0x040fe200078e02d0 */
[----:B------:R-:W-:Y:S01]  /*3b60*/  IABS R212, R9 ;  /* 0x0000000900d47213 */ /* 0x000fe20000000000 */
[----:B------:R-:W-:Y:S01]  /*3b70*/  @!P4 IMAD.MOV R200, RZ, RZ, -R200 ;  /* 0x000000ffffc8c224 */ /* 0x000fe200078e0ac8 */
[----:B------:R-:W-:Y:S01]  /*3b80*/  ISETP.GT.U32.AND P4, PT, R2, R206, PT ;  /* 0x000000ce0200720c */ /* 0x000fe20003f84070 */
[----:B------:R-:W-:Y:S01]  /*3b90*/  @!P3 IMAD.IADD R204, R204, 0x1, -R2 ;  /* 0x00000001ccccb824 */ /* 0x000fe200078e0a02 */
[----:B------:R-:W-:Y:S01]  /*3ba0*/  ISETP.GT.U32.AND P2, PT, R2, R198, PT ;  /* 0x000000c60200720c */ /* 0x000fe20003f44070 */
[----:B------:R-:W-:Y:S01]  /*3bb0*/  @!P0 IMAD.MOV R188, RZ, RZ, -R188 ;  /* 0x000000ffffbc8224 */ /* 0x000fe200078e0abc */
[----:B------:R-:W-:Y:S01]  /*3bc0*/  @!P1 IADD3 R202, R202, -R2, RZ ;  /* 0x80000002caca9210 */ /* 0x000fe20007ffe0ff */
[----:B------:R-:W-:Y:S01]  /*3bd0*/  IMAD.HI.U32 R5, R3, R212, RZ ;  /* 0x000000d403057227 */ /* 0x000fe200078e00ff */
[----:B------:R-:W-:-:S02]  /*3be0*/  ISETP.GT.U32.AND P1, PT, R2, R208, PT ;  /* 0x000000d00200720c */ /* 0x000fc40003f24070 */
[----:B------:R-:W-:Y:S01]  /*3bf0*/  ISETP.GT.U32.AND P3, PT, R2, R204, PT ;  /* 0x000000cc0200720c */ /* 0x000fe20003f64070 */
[----:B------:R-:W-:Y:S01]  /*3c00*/  IMAD.MOV R5, RZ, RZ, -R5 ;  /* 0x000000ffff057224 */ /* 0x000fe200078e0a05 */
[----:B------:R-:W-:Y:S01]  /*3c10*/  ISETP.GE.AND P0, PT, R13, RZ, PT ;  /* 0x000000ff0d00720c */ /* 0x000fe20003f06270 */
[----:B------:R-:W-:Y:S01]  /*3c20*/  @!P6 IMAD.MOV R202, RZ, RZ, -R202 ;  /* 0x000000ffffcae224 */ /* 0x000fe200078e0aca */
[----:B------:R-:W-:Y:S01]  /*3c30*/  ISETP.GE.AND P5, PT, R16, RZ, PT ;  /* 0x000000ff1000720c */ /* 0x000fe20003fa6270 */
[--C-:B------:R-:W-:Y:S01]  /*3c40*/  @!P4 IMAD.IADD R206, R206, 0x1, -R2.reuse ;  /* 0x00000001cecec824 */ /* 0x100fe200078e0a02 */
[----:B------:R-:W-:Y:S01]  /*3c50*/  ISETP.GE.AND P4, PT, R9, RZ, PT ;  /* 0x000000ff0900720c */ /* 0x000fe20003f86270 */
[----:B------:R-:W-:Y:S01]  /*3c60*/  @!P2 IMAD.IADD R198, R198, 0x1, -R2 ;  /* 0x00000001c6c6a824 */ /* 0x000fe200078e0a02 */
[----:B------:R-:W-:Y:S01]  /*3c70*/  ISETP.GE.AND P2, PT, R8, RZ, PT ;  /* 0x000000ff0800720c */ /* 0x000fe20003f46270 */
[----:B------:R-:W-:Y:S01]  /*3c80*/  IMAD.HI.U32 R8, R3, R210, RZ ;  /* 0x000000d203087227 */ /* 0x000fe200078e00ff */
[----:B------:R-:W-:-:S02]  /*3c90*/  LOP3.LUT R13, R4, 0x9e, RZ, 0xfc, !PT ;  /* 0x0000009e040d7812 */ /* 0x000fc400078efcff */
[----:B------:R-:W-:Y:S01]  /*3ca0*/  @!P1 IADD3 R208, R208, -R2, RZ ;  /* 0x80000002d0d09210 */ /* 0x000fe20007ffe0ff */
[----:B------:R-:W-:Y:S01]  /*3cb0*/  IMAD.MOV R9, RZ, RZ, -R8 ;  /* 0x000000ffff097224 */ /* 0x000fe200078e0a08 */
[----:B------:R-:W-:Y:S01]  /*3cc0*/  ISETP.GT.U32.AND P1, PT, R2, R206, PT ;  /* 0x000000ce0200720c */ /* 0x000fe20003f24070 */
[----:B------:R-:W-:Y:S01]  /*3cd0*/  @!P3 IMAD.IADD R204, R204, 0x1, -R2 ;  /* 0x00000001ccccb824 */ /* 0x000fe200078e0a02 */
[----:B------:R-:W-:Y:S01]  /*3ce0*/  ISETP.GE.AND P3, PT, R10, RZ, PT ;  /* 0x000000ff0a00720c */ /* 0x000fe20003f66270 */
[----:B------:R-:W-:Y:S01]  /*3cf0*/  IMAD R210, R2, R9, R210 ;  /* 0x0000000902d27224 */ /* 0x000fe200078e02d2 */
[----:B------:R-:W-:Y:S01]  /*3d00*/  LOP3.LUT R10, R4, 0x98, RZ, 0xfc, !PT ;  /* 0x00000098040a7812 */ /* 0x000fe200078efcff */
[C---:B------:R-:W-:Y:S01]  /*3d10*/  IMAD R212, R2.reuse, R5, R212 ;  /* 0x0000000502d47224 */ /* 0x040fe200078e02d4 */
[----:B------:R-:W-:Y:S01]  /*3d20*/  IABS R222, R13 ;  /* 0x0000000d00de7213 */ /* 0x000fe20000000000 */
[----:B------:R-:W-:Y:S01]  /*3d30*/  @!P0 IMAD.MOV R198, RZ, RZ, -R198 ;  /* 0x000000ffffc68224 */ /* 0x000fe200078e0ac6 */
[----:B------:R-:W-:Y:S01]  /*3d40*/  IABS R214, R10 ;  /* 0x0000000a00d67213 */ /* 0x000fe20000000000 */
[----:B------:R-:W-:Y:S01]  /*3d50*/  @!P5 IMAD.MOV R204, RZ, RZ, -R204 ;  /* 0x000000ffffccd224 */ /* 0x000fe200078e0acc */
[C---:B------:R-:W-:Y:S01]  /*3d60*/  ISETP.GT.U32.AND P6, PT, R2.reuse, R212, PT ;  /* 0x000000d40200720c */ /* 0x040fe20003fc4070 */
[----:B------:R-:W-:Y:S01]  /*3d70*/  IMAD.HI.U32 R9, R3, R222, RZ ;  /* 0x000000de03097227 */ /* 0x000fe200078e00ff */
[----:B------:R-:W-:-:S02]  /*3d80*/  ISETP.GT.U32.AND P0, PT, R2, R208, PT ;  /* 0x000000d00200720c */ /* 0x000fc40003f04070 */
[----:B------:R-:W-:Y:S01]  /*3d90*/  @!P1 IADD3 R206, R206, -R2, RZ ;  /* 0x80000002cece9210 */ /* 0x000fe20007ffe0ff */
[----:B------:R-:W-:Y:S01]  /*3da0*/  IMAD.HI.U32 R5, R3, R214, RZ ;  /* 0x000000d603057227 */ /* 0x000fe200078e00ff */
[----:B------:R-:W-:Y:S02]  /*3db0*/  ISETP.GT.U32.AND P1, PT, R2, R210, PT ;  /* 0x000000d20200720c */ /* 0x000fe40003f24070 */
[----:B------:R-:W-:Y:S01]  /*3dc0*/  ISETP.GE.AND P5, PT, R11, RZ, PT ;  /* 0x000000ff0b00720c */ /* 0x000fe20003fa6270 */
[----:B------:R-:W-:Y:S01]  /*3dd0*/  IMAD.MOV R5, RZ, RZ, -R5 ;  /* 0x000000ffff057224 */ /* 0x000fe200078e0a05 */
[C---:B------:R-:W-:Y:S01]  /*3de0*/  LOP3.LUT R14, R4.reuse, 0xa6, RZ, 0xfc, !PT ;  /* 0x000000a6040e7812 */ /* 0x040fe200078efcff */
[----:B------:R-:W-:Y:S01]  /*3df0*/  @!P2 IMAD.MOV R206, RZ, RZ, -R206 ;  /* 0x000000ffffcea224 */ /* 0x000fe200078e0ace */
[----:B------:R-:W-:Y:S01]  /*3e00*/  LOP3.LUT R16, R4, 0xac, RZ, 0xfc, !PT ;  /* 0x000000ac04107812 */ /* 0x000fe200078efcff */
[----:B------:R-:W-:Y:S01]  /*3e10*/  IMAD R214, R2, R5, R214 ;  /* 0x0000000502d67224 */ /* 0x000fe200078e02d6 */
[----:B------:R-:W-:Y:S01]  /*3e20*/  LOP3.LUT R5, R4, 0x9a, RZ, 0xfc, !PT ;  /* 0x0000009a04057812 */ /* 0x000fe200078efcff */
[--C-:B------:R-:W-:Y:S01]  /*3e30*/  @!P6 IMAD.IADD R212, R212, 0x1, -R2.reuse ;  /* 0x00000001d4d4e824 */ /* 0x100fe200078e0a02 */
[----:B------:R-:W-:Y:S01]  /*3e40*/  IABS R228, R14 ;  /* 0x0000000e00e47213 */ /* 0x000fe20000000000 */
[--C-:B------:R-:W-:Y:S01]  /*3e50*/  @!P0 IMAD.IADD R208, R208, 0x1, -R2.reuse ;  /* 0x00000001d0d08824 */ /* 0x100fe200078e0a02 */
[----:B------:R-:W-:Y:S01]  /*3e60*/  IABS R216, R5 ;  /* 0x0000000500d87213 */ /* 0x000fe20000000000 */
[----:B------:R-:W-:Y:S01]  /*3e70*/  @!P1 IMAD.IADD R210, R210, 0x1, -R2 ;  /* 0x00000001d2d29824 */ /* 0x000fe200078e0a02 */
[----:B------:R-:W-:Y:S01]  /*3e80*/  ISETP.GE.AND P6, PT, R5, RZ, PT ;  /* 0x000000ff0500720c */ /* 0x000fe20003fc6270 */
[----:B------:R-:W-:Y:S01]  /*3e90*/  IMAD.MOV R9, RZ, RZ, -R9 ;  /* 0x000000ffff097224 */ /* 0x000fe200078e0a09 */
[----:B------:R-:W-:Y:S01]  /*3ea0*/  @!P3 IADD3 R208, -R208, RZ, RZ ;  /* 0x000000ffd0d0b210 */ /* 0x000fe20007ffe1ff */
[----:B------:R-:W-:Y:S01]  /*3eb0*/  IMAD.HI.U32 R5, R3, R216, RZ ;  /* 0x000000d803057227 */ /* 0x000fe200078e00ff */
[----:B------:R-:W-:-:S02]  /*3ec0*/  ISETP.GT.U32.AND P1, PT, R2, R210, PT ;  /* 0x000000d20200720c */ /* 0x000fc40003f24070 */
[C---:B------:R-:W-:Y:S01]  /*3ed0*/  ISETP.GT.U32.AND P3, PT, R2.reuse, R214, PT ;  /* 0x000000d60200720c */ /* 0x040fe20003f64070 */
[----:B------:R-:W-:Y:S01]  /*3ee0*/  IMAD.MOV R5, RZ, RZ, -R5 ;  /* 0x000000ffff057224 */ /* 0x000fe200078e0a05 */
[C---:B------:R-:W-:Y:S01]  /*3ef0*/  ISETP.GT.U32.AND P2, PT, R2.reuse, R212, PT ;  /* 0x000000d40200720c */ /* 0x040fe20003f44070 */
[----:B------:R-:W-:Y:S01]  /*3f00*/  IMAD R222, R2, R9, R222 ;  /* 0x0000000902de7224 */ /* 0x000fe200078e02de */
[----:B------:R-:W-:Y:S01]  /*3f10*/  ISETP.GE.AND P0, PT, R10, RZ, PT ;  /* 0x000000ff0a00720c */ /* 0x000fe20003f06270 */
[----:B------:R-:W-:Y:S01]  /*3f20*/  IMAD R216, R2, R5, R216 ;  /* 0x0000000502d87224 */ /* 0x000fe200078e02d8 */
[C---:B------:R-:W-:Y:S02]  /*3f30*/  LOP3.LUT R10, R4.reuse, 0x9c, RZ, 0xfc, !PT ;  /* 0x0000009c040a7812 */ /* 0x040fe400078efcff */
[----:B------:R-:W-:Y:S02]  /*3f40*/  LOP3.LUT R5, R4, 0xa0, RZ, 0xfc, !PT ;  /* 0x000000a004057812 */ /* 0x000fe400078efcff */
[----:B------:R-:W-:-:S02]  /*3f50*/  IABS R224, R10 ;  /* 0x0000000a00e07213 */ /* 0x000fc40000000000 */
[----:B------:R-:W-:Y:S01]  /*3f60*/  @!P1 IADD3 R210, R210, -R2, RZ ;  /* 0x80000002d2d29210 */ /* 0x000fe20007ffe0ff */
[--C-:B------:R-:W-:Y:S01]  /*3f70*/  @!P3 IMAD.IADD R214, R214, 0x1, -R2.reuse ;  /* 0x00000001d6d6b824 */ /* 0x100fe200078e0a02 */
[----:B------:R-:W-:Y:S01]  /*3f80*/  IABS R226, R5 ;  /* 0x0000000500e27213 */ /* 0x000fe20000000000 */
[----:B------:R-:W-:Y:S01]  /*3f90*/  @!P2 IMAD.IADD R212, R212, 0x1, -R2 ;  /* 0x00000001d4d4a824 */ /* 0x000fe200078e0a02 */
[----:B------:R-:W-:Y:S01]  /*3fa0*/  ISETP.GE.AND P1, PT, R13, RZ, PT ;  /* 0x000000ff0d00720c */ /* 0x000fe20003f26270 */
[----:B------:R-:W-:Y:S01]  /*3fb0*/  @!P5 IMAD.MOV R210, RZ, RZ, -R210 ;  /* 0x000000ffffd2d224 */ /* 0x000fe200078e0ad2 */
[C---:B------:R-:W-:Y:S01]  /*3fc0*/  ISETP.GT.U32.AND P5, PT, R2.reuse, R216, PT ;  /* 0x000000d80200720c */ /* 0x040fe20003fa4070 */
[----:B------:R-:W-:Y:S01]  /*3fd0*/  @!P4 IMAD.MOV R212, RZ, RZ, -R212 ;  /* 0x000000ffffd4c224 */ /* 0x000fe200078e0ad4 */
[----:B------:R-:W-:Y:S01]  /*3fe0*/  ISETP.GT.U32.AND P3, PT, R2, R214, PT ;  /* 0x000000d60200720c */ /* 0x000fe20003f64070 */
[----:B------:R-:W-:Y:S01]  /*3ff0*/  IMAD.HI.U32 R8, R3, R224, RZ ;  /* 0x000000e003087227 */ /* 0x000fe200078e00ff */
[----:B------:R-:W-:-:S02]  /*4000*/  ISETP.GE.AND P4, PT, R5, RZ, PT ;  /* 0x000000ff0500720c */ /* 0x000fc40003f86270 */
[----:B------:R-:W-:Y:S01]  /*4010*/  LOP3.LUT R13, R4, 0xa4, RZ, 0xfc, !PT ;  /* 0x000000a4040d7812 */ /* 0x000fe200078efcff */
[C---:B------:R-:W-:Y:S01]  /*4020*/  IMAD.HI.U32 R5, R3.reuse, R226, RZ ;  /* 0x000000e203057227 */ /* 0x040fe200078e00ff */
[----:B------:R-:W-:Y:S02]  /*4030*/  ISETP.GE.AND P2, PT, R10, RZ, PT ;  /* 0x000000ff0a00720c */ /* 0x000fe40003f46270 */
[----:B------:R-:W-:Y:S01]  /*4040*/  IABS R220, R13 ;  /* 0x0000000d00dc7213 */ /* 0x000fe20000000000 */
[----:B------:R-:W-:Y:S01]  /*4050*/  IMAD.MOV R11, RZ, RZ, -R8 ;  /* 0x000000ffff0b7224 */ /* 0x000fe200078e0a08 */
[----:B------:R-:W-:Y:S01]  /*4060*/  LOP3.LUT R10, R4, 0xa2, RZ, 0xfc, !PT ;  /* 0x000000a2040a7812 */ /* 0x000fe200078efcff */
[----:B------:R-:W-:Y:S01]  /*4070*/  IMAD.MOV R5, RZ, RZ, -R5 ;  /* 0x000000ffff057224 */ /* 0x000fe200078e0a05 */
[----:B------:R-:W-:Y:S01]  /*4080*/  @!P5 IADD3 R216, R216, -R2, RZ ;  /* 0x80000002d8d8d210 */ /* 0x000fe20007ffe0ff */
[----:B------:R-:W-:Y:S01]  /*4090*/  @!P3 IMAD.IADD R214, R214, 0x1, -R2 ;  /* 0x00000001d6d6b824 */ /* 0x000fe200078e0a02 */
[----:B------:R-:W-:Y:S01]  /*40a0*/  IABS R218, R10 ;  /* 0x0000000a00da7213 */ /* 0x000fe20000000000 */
[C---:B------:R-:W-:Y:S01]  /*40b0*/  IMAD R224, R2.reuse, R11, R224 ;  /* 0x0000000b02e07224 */ /* 0x040fe200078e02e0 */
[C---:B------:R-:W-:Y:S01]  /*40c0*/  ISETP.GT.U32.AND P5, PT, R2.reuse, R216, PT ;  /* 0x000000d80200720c */ /* 0x040fe20003fa4070 */
[C---:B------:R-:W-:Y:S01]  /*40d0*/  IMAD R226, R2.reuse, R5, R226 ;  /* 0x0000000502e27224 */ /* 0x040fe200078e02e2 */
[----:B------:R-:W-:Y:S01]  /*40e0*/  IABS R234, R16 ;  /* 0x0000001000ea7213 */ /* 0x000fe20000000000 */
[----:B------:R-:W-:Y:S01]  /*40f0*/  @!P0 IMAD.MOV R214, RZ, RZ, -R214 ;  /* 0x000000ffffd68224 */ /* 0x000fe200078e0ad6 */
[C---:B------:R-:W-:Y:S01]  /*4100*/  ISETP.GT.U32.AND P0, PT, R2.reuse, R222, PT ;  /* 0x000000de0200720c */ /* 0x040fe20003f04070 */
[----:B------:R-:W-:Y:S01]  /*4110*/  IMAD.HI.U32 R9, R3, R220, RZ ;  /* 0x000000dc03097227 */ /* 0x000fe200078e00ff */
[----:B------:R-:W-:-:S03]  /*4120*/  ISETP.GT.U32.AND P3, PT, R2, R224, PT ;  /* 0x000000e00200720c */ /* 0x000fc60003f64070 */
[----:B------:R-:W-:Y:S01]  /*4130*/  IMAD.HI.U32 R5, R3, R228, RZ ;  /* 0x000000e403057227 */ /* 0x000fe200078e00ff */
[----:B------:R-:W-:-:S03]  /*4140*/  IADD3 R9, -R9, RZ, RZ ;  /* 0x000000ff09097210 */ /* 0x000fc60007ffe1ff */
[----:B------:R-:W-:Y:S01]  /*4150*/  @!P5 IMAD.IADD R216, R216, 0x1, -R2 ;  /* 0x00000001d8d8d824 */ /* 0x000fe200078e0a02 */
[C---:B------:R-:W-:Y:S01]  /*4160*/  ISETP.GT.U32.AND P5, PT, R2.reuse, R226, PT ;  /* 0x000000e20200720c */ /* 0x040fe20003fa4070 */
[----:B------:R-:W-:Y:S02]  /*4170*/  IMAD R220, R2, R9, R220 ;  /* 0x0000000902dc7224 */ /* 0x000fe400078e02dc */
[----:B------:R-:W-:Y:S01]  /*4180*/  @!P0 IADD3 R222, R222, -R2, RZ ;  /* 0x80000002dede8210 */ /* 0x000fe20007ffe0ff */
[----:B------:R-:W-:Y:S02]  /*4190*/  IMAD.HI.U32 R8, R3, R218, RZ ;  /* 0x000000da03087227 */ /* 0x000fe400078e00ff */
[----:B------:R-:W-:Y:S02]  /*41a0*/  ISETP.GT.U32.AND P0, PT, R2, R220, PT ;  /* 0x000000dc0200720c */ /* 0x000fe40003f04070 */
[----:B------:R-:W-:Y:S02]  /*41b0*/  @!P3 IMAD.IADD R224, R224, 0x1, -R2 ;  /* 0x00000001e0e0b824 */ /* 0x000fe400078e0a02 */
[----:B------:R-:W-:-:S02]  /*41c0*/  IMAD.MOV R5, RZ, RZ, -R5 ;  /* 0x000000ffff057224 */ /* 0x000fc400078e0a05 */
[----:B------:R-:W-:Y:S01]  /*41d0*/  IMAD.MOV R11, RZ, RZ, -R8 ;  /* 0x000000ffff0b7224 */ /* 0x000fe200078e0a08 */
[----:B------:R-:W-:Y:S01]  /*41e0*/  ISETP.GT.U32.AND P3, PT, R2, R224, PT ;  /* 0x000000e00200720c */ /* 0x000fe20003f64070 */
[----:B------:R-:W-:Y:S01]  /*41f0*/  @!P5 IMAD.IADD R226, R226, 0x1, -R2 ;  /* 0x00000001e2e2d824 */ /* 0x000fe200078e0a02 */
[C---:B------:R-:W-:Y:S01]  /*4200*/  ISETP.GT.U32.AND P5, PT, R2.reuse, R222, PT ;  /* 0x000000de0200720c */ /* 0x040fe20003fa4070 */
[C---:B------:R-:W-:Y:S02]  /*4210*/  IMAD R228, R2.reuse, R5, R228 ;  /* 0x0000000502e47224 */ /* 0x040fe400078e02e4 */
[----:B------:R-:W-:Y:S01]  /*4220*/  IMAD R218, R2, R11, R218 ;  /* 0x0000000b02da7224 */ /* 0x000fe200078e02da */
[----:B------:R-:W-:Y:S01]  /*4230*/  LOP3.LUT R11, R4, 0xaa, RZ, 0xfc, !PT ;  /* 0x000000aa040b7812 */ /* 0x000fe200078efcff */
[----:B------:R-:W-:Y:S02]  /*4240*/  @!P0 IMAD.IADD R220, R220, 0x1, -R2 ;  /* 0x00000001dcdc8824 */ /* 0x000fe400078e0a02 */
[----:B------:R-:W-:Y:S01]  /*4250*/  IMAD.HI.U32 R8, R3, R230, RZ ;  /* 0x000000e603087227 */ /* 0x000fe200078e00ff */
[----:B------:R-:W-:-:S02]  /*4260*/  IABS R232, R11 ;  /* 0x0000000b00e87213 */ /* 0x000fc40000000000 */
[----:B------:R-:W-:Y:S01]  /*4270*/  ISETP.GT.U32.AND P0, PT, R2, R220, PT ;  /* 0x000000dc0200720c */ /* 0x000fe20003f04070 */
[----:B------:R-:W-:Y:S01]  /*4280*/  @!P3 IMAD.IADD R224, R224, 0x1, -R2 ;  /* 0x00000001e0e0b824 */ /* 0x000fe200078e0a02 */
[----:B------:R-:W-:Y:S01]  /*4290*/  ISETP.GT.U32.AND P3, PT, R2, R218, PT ;  /* 0x000000da0200720c */ /* 0x000fe20003f64070 */
[C---:B------:R-:W-:Y:S01]  /*42a0*/  IMAD.HI.U32 R5, R3.reuse, R232, RZ ;  /* 0x000000e803057227 */ /* 0x040fe200078e00ff */
[----:B------:R-:W-:Y:S02]  /*42b0*/  @!P5 IADD3 R222, R222, -R2, RZ ;  /* 0x80000002deded210 */ /* 0x000fe40007ffe0ff */
[----:B------:R-:W-:Y:S01]  /*42c0*/  ISETP.GT.U32.AND P5, PT, R2, R228, PT ;  /* 0x000000e40200720c */ /* 0x000fe20003fa4070 */
[----:B------:R-:W-:Y:S01]  /*42d0*/  IMAD.MOV R5, RZ, RZ, -R5 ;  /* 0x000000ffff057224 */ /* 0x000fe200078e0a05 */
[----:B------:R-:W-:Y:S01]  /*42e0*/  @!P2 IADD3 R224, -R224, RZ, RZ ;  /* 0x000000ffe0e0a210 */ /* 0x000fe20007ffe1ff */
[----:B------:R-:W-:Y:S02]  /*42f0*/  IMAD.MOV R9, RZ, RZ, -R8 ;  /* 0x000000ffff097224 */ /* 0x000fe400078e0a08 */
[----:B------:R-:W-:-:S04]  /*4300*/  IMAD.HI.U32 R8, R3, R236, RZ ;  /* 0x000000ec03087227 */ /* 0x000fc800078e00ff */
[----:B------:R-:W-:Y:S02]  /*4310*/  IMAD R232, R2, R5, R232 ;  /* 0x0000000502e87224 */ /* 0x000fe400078e02e8 */
[----:B------:R-:W-:Y:S01]  /*4320*/  @!P3 IMAD.IADD R218, R218, 0x1, -R2 ;  /* 0x00000001dadab824 */ /* 0x000fe200078e0a02 */
[C---:B------:R-:W-:Y:S01]  /*4330*/  ISETP.GT.U32.AND P3, PT, R2.reuse, R226, PT ;  /* 0x000000e20200720c */ /* 0x040fe20003f64070 */
[----:B------:R-:W-:Y:S01]  /*4340*/  IMAD R230, R2, R9, R230 ;  /* 0x0000000902e67224 */ /* 0x000fe200078e02e6 */
[----:B------:R-:W-:Y:S01]  /*4350*/  @!P5 IADD3 R228, R228, -R2, RZ ;  /* 0x80000002e4e4d210 */ /* 0x000fe20007ffe0ff */
[----:B------:R-:W-:Y:S01]  /*4360*/  IMAD.MOV R9, RZ, RZ, -R8 ;  /* 0x000000ffff097224 */ /* 0x000fe200078e0a08 */
[----:B------:R-:W-:Y:S01]  /*4370*/  ISETP.GE.AND P5, PT, R13, RZ, PT ;  /* 0x000000ff0d00720c */ /* 0x000fe20003fa6270 */
[----:B------:R-:W-:Y:S01]  /*4380*/  @!P0 IMAD.IADD R220, R220, 0x1, -R2 ;  /* 0x00000001dcdc8824 */ /* 0x000fe200078e0a02 */
[C---:B------:R-:W-:Y:S01]  /*4390*/  ISETP.GT.U32.AND P0, PT, R2.reuse, R232, PT ;  /* 0x000000e80200720c */ /* 0x040fe20003f04070 */
[----:B------:R-:W-:Y:S01]  /*43a0*/  @!P6 IMAD.MOV R216, RZ, RZ, -R216 ;  /* 0x000000ffffd8e224 */ /* 0x000fe200078e0ad8 */
[C---:B------:R-:W-:Y:S01]  /*43b0*/  ISETP.GT.U32.AND P6, PT, R2.reuse, R218, PT ;  /* 0x000000da0200720c */ /* 0x040fe20003fc4070 */
[----:B------:R-:W-:Y:S01]  /*43c0*/  IMAD R236, R2, R9, R236 ;  /* 0x0000000902ec7224 */ /* 0x000fe200078e02ec */
[C---:B------:R-:W-:Y:S01]  /*43d0*/  LOP3.LUT R8, R4.reuse, 0xb4, RZ, 0xfc, !PT ;  /* 0x000000b404087812 */ /* 0x040fe200078efcff */
[----:B------:R-:W-:Y:S01]  /*43e0*/  IMAD.HI.U32 R5, R3, R234, RZ ;  /* 0x000000ea03057227 */ /* 0x000fe200078e00ff */
[----:B------:R-:W-:-:S02]  /*43f0*/  LOP3.LUT R9, R4, 0xb6, RZ, 0xfc, !PT ;  /* 0x000000b604097812 */ /* 0x000fc400078efcff */
[----:B------:R-:W-:Y:S01]  /*4400*/  IABS R242, R8 ;  /* 0x0000000800f27213 */ /* 0x000fe20000000000 */
[----:B------:R-:W-:Y:S01]  /*4410*/  @!P3 IMAD.IADD R226, R226, 0x1, -R2 ;  /* 0x00000001e2e2b824 */ /* 0x000fe200078e0a02 */
[C---:B------:R-:W-:Y:S01]  /*4420*/  ISETP.GT.U32.AND P3, PT, R2.reuse, R230, PT ;  /* 0x000000e60200720c */ /* 0x040fe20003f64070 */
[----:B------:R-:W-:Y:S01]  /*4430*/  @!P5 IMAD.MOV R220, RZ, RZ, -R220 ;  /* 0x000000ffffdcd224 */ /* 0x000fe200078e0adc */
[----:B------:R-:W-:Y:S01]  /*4440*/  ISETP.GT.U32.AND P5, PT, R2, R236, PT ;  /* 0x000000ec0200720c */ /* 0x000fe20003fa4070 */
[--C-:B------:R-:W-:Y:S01]  /*4450*/  @!P0 IMAD.IADD R232, R232, 0x1, -R2.reuse ;  /* 0x00000001e8e88824 */ /* 0x100fe200078e0a02 */
[----:B------:R-:W-:Y:S01]  /*4460*/  ISETP.GT.U32.AND P0, PT, R2, R228, PT ;  /* 0x000000e40200720c */ /* 0x000fe20003f04070 */
[----:B------:R-:W-:Y:S01]  /*4470*/  @!P6 IMAD.IADD R218, R218, 0x1, -R2 ;  /* 0x00000001dadae824 */ /* 0x000fe200078e0a02 */
[----:B------:R-:W-:Y:S01]  /*4480*/  ISETP.GE.AND P6, PT, R10, RZ, PT ;  /* 0x000000ff0a00720c */ /* 0x000fe20003fc6270 */
[----:B------:R-:W-:Y:S01]  /*4490*/  IMAD.MOV R5, RZ, RZ, -R5 ;  /* 0x000000ffff057224 */ /* 0x000fe200078e0a05 */
[----:B------:R-:W-:Y:S01]  /*44a0*/  LOP3.LUT R10, R4, 0xb0, RZ, 0xfc, !PT ;  /* 0x000000b0040a7812 */ /* 0x000fe200078efcff */
[----:B------:R-:W-:Y:S01]  /*44b0*/  @!P4 IMAD.MOV R226, RZ, RZ, -R226 ;  /* 0x000000ffffe2c224 */ /* 0x000fe200078e0ae2 */
[C---:B------:R-:W-:Y:S01]  /*44c0*/  ISETP.GT.U32.AND P4, PT, R2.reuse, R232, PT ;  /* 0x000000e80200720c */ /* 0x040fe20003f84070 */
[----:B------:R-:W-:Y:S01]  /*44d0*/  IMAD R234, R2, R5, R234 ;  /* 0x0000000502ea7224 */ /* 0x000fe200078e02ea */
[----:B------:R-:W-:Y:S01]  /*44e0*/  IABS R238, R10 ;  /* 0x0000000a00ee7213 */ /* 0x000fe20000000000 */
[----:B------:R-:W-:Y:S01]  /*44f0*/  @!P3 IMAD.IADD R230, R230, 0x1, -R2 ;  /* 0x00000001e6e6b824 */ /* 0x000fe200078e0a02 */
[----:B------:R-:W-:Y:S01]  /*4500*/  ISETP.GE.AND P3, PT, R14, RZ, PT ;  /* 0x000000ff0e00720c */ /* 0x000fe20003f66270 */
[----:B------:R-:W-:Y:S01]  /*4510*/  @!P1 IMAD.MOV R222, RZ, RZ, -R222 ;  /* 0x000000ffffde9224 */ /* 0x000fe200078e0ade */
[----:B------:R-:W-:Y:S01]  /*4520*/  @!P5 IADD3 R236, R236, -R2, RZ ;  /* 0x80000002ececd210 */ /* 0x000fe20007ffe0ff */
[----:B------:R-:W-:Y:S01]  /*4530*/  IMAD.HI.U32 R5, R3, R238, RZ ;  /* 0x000000ee03057227 */ /* 0x000fe200078e00ff */
[----:B------:R-:W-:-:S02]  /*4540*/  ISETP.GT.U32.AND P2, PT, R2, R234, PT ;  /* 0x000000ea0200720c */ /* 0x000fc40003f44070 */
[----:B------:R-:W-:Y:S01]  /*4550*/  ISETP.GT.U32.AND P5, PT, R2, R236, PT ;  /* 0x000000ec0200720c */ /* 0x000fe20003fa4070 */
[----:B------:R-:W-:Y:S01]  /*4560*/  IMAD.MOV R5, RZ, RZ, -R5 ;  /* 0x000000ffff057224 */ /* 0x000fe200078e0a05 */
[----:B------:R-:W-:Y:S01]  /*4570*/  @!P0 IADD3 R228, R228, -R2, RZ ;  /* 0x80000002e4e48210 */ /* 0x000fe20007ffe0ff */
[----:B------:R-:W-:Y:S01]  /*4580*/  @!P4 IMAD.IADD R232, R232, 0x1, -R2 ;  /* 0x00000001e8e8c824 */ /* 0x000fe200078e0a02 */
[----:B------:R-:W-:Y:S01]  /*4590*/  ISETP.GE.AND P0, PT, R11, RZ, PT ;  /* 0x000000ff0b00720c */ /* 0x000fe20003f06270 */
[C---:B------:R-:W-:Y:S01]  /*45a0*/  IMAD R238, R2.reuse, R5, R238 ;  /* 0x0000000502ee7224 */ /* 0x040fe200078e02ee */
[----:B------:R-:W-:Y:S01]  /*45b0*/  ISETP.GT.U32.AND P1, PT, R2, R230, PT ;  /* 0x000000e60200720c */ /* 0x000fe20003f24070 */
[----:B------:R-:W-:Y:S01]  /*45c0*/  @!P6 IMAD.MOV R218, RZ, RZ, -R218 ;  /* 0x000000ffffdae224 */ /* 0x000fe200078e0ada */
[----:B------:R-:W-:Y:S01]  /*45d0*/  ISETP.GE.AND P6, PT, R15, RZ, PT ;  /* 0x000000ff0f00720c */ /* 0x000fe20003fc6270 */
[----:B------:R-:W-:Y:S01]  /*45e0*/  @!P3 IMAD.MOV R228, RZ, RZ, -R228 ;  /* 0x000000ffffe4b224 */ /* 0x000fe200078e0ae4 */
[----:B------:R-:W-:Y:S01]  /*45f0*/  ISETP.GE.AND P4, PT, R17, RZ, PT ;  /* 0x000000ff1100720c */ /* 0x000fe20003f86270 */
[----:B------:R-:W-:Y:S01]  /*4600*/  @!P2 IMAD.IADD R234, R234, 0x1, -R2 ;  /* 0x00000001eaeaa824 */ /* 0x000fe200078e0a02 */
[----:B------:R-:W-:-:S02]  /*4610*/  LOP3.LUT R5, R4, 0xb2, RZ, 0xfc, !PT ;  /* 0x000000b204057812 */ /* 0x000fc400078efcff */
[----:B------:R-:W-:Y:S02]  /*4620*/  @!P5 IADD3 R236, R236, -R2, RZ ;  /* 0x80000002ececd210 */ /* 0x000fe40007ffe0ff */
[----:B------:R-:W-:Y:S01]  /*4630*/  ISETP.GT.U32.AND P5, PT, R2, R238, PT ;  /* 0x000000ee0200720c */ /* 0x000fe20003fa4070 */
[----:B------:R-:W-:Y:S01]  /*4640*/  @!P0 IMAD.MOV R232, RZ, RZ, -R232 ;  /* 0x000000ffffe88224 */ /* 0x000fe200078e0ae8 */
[----:B------:R-:W-:Y:S01]  /*4650*/  ISETP.GE.AND P0, PT, R8, RZ, PT ;  /* 0x000000ff0800720c */ /* 0x000fe20003f06270 */
[----:B------:R-:W-:Y:S01]  /*4660*/  IMAD.HI.U32 R8, R3, R242, RZ ;  /* 0x000000f203087227 */ /* 0x000fe200078e00ff */
[----:B------:R-:W-:Y:S02]  /*4670*/  ISETP.GT.U32.AND P3, PT, R2, R234, PT ;  /* 0x000000ea0200720c */ /* 0x000fe40003f64070 */
[----:B------:R-:W-:Y:S01]  /*4680*/  IABS R240, R5 ;  /* 0x0000000500f07213 */ /* 0x000fe20000000000 */
[----:B------:R-:W-:Y:S01]  /*4690*/  IMAD.MOV R11, RZ, RZ, -R8 ;  /* 0x000000ffff0b7224 */ /* 0x000fe200078e0a08 */
[----:B------:R-:W-:Y:S01]  /*46a0*/  ISETP.GE.AND P2, PT, R10, RZ, PT ;  /* 0x000000ff0a00720c */ /* 0x000fe20003f46270 */
[----:B------:R-:W-:Y:S01]  /*46b0*/  @!P1 IMAD.IADD R230, R230, 0x1, -R2 ;  /* 0x00000001e6e69824 */ /* 0x000fe200078e0a02 */
[----:B------:R-:W-:Y:S01]  /*46c0*/  IABS R244, R9 ;  /* 0x0000000900f47213 */ /* 0x000fe20000000000 */
[----:B------:R-:W-:Y:S01]  /*46d0*/  IMAD R242, R2, R11, R242 ;  /* 0x0000000b02f27224 */ /* 0x000fe200078e02f2 */
[----:B------:R-:W-:Y:S01]  /*46e0*/  LOP3.LUT R10, R4, 0xb8, RZ, 0xfc, !PT ;  /* 0x000000b8040a7812 */ /* 0x000fe200078efcff */
[----:B------:R-:W-:Y:S01]  /*46f0*/  @!P5 IMAD.IADD R238, R238, 0x1, -R2 ;  /* 0x00000001eeeed824 */ /* 0x000fe200078e0a02 */
[----:B------:R-:W-:Y:S01]  /*4700*/  ISETP.GE.AND P1, PT, R16, RZ, PT ;  /* 0x000000ff1000720c */ /* 0x000fe20003f26270 */
[----:B------:R-:W-:Y:S01]  /*4710*/  @!P6 IMAD.MOV R230, RZ, RZ, -R230 ;  /* 0x000000ffffe6e224 */ /* 0x000fe200078e0ae6 */
[----:B------:R-:W-:Y:S01]  /*4720*/  ISETP.GE.AND P6, PT, R5, RZ, PT ;  /* 0x000000ff0500720c */ /* 0x000fe20003fc6270 */
[----:B------:R-:W-:Y:S01]  /*4730*/  IMAD.HI.U32 R5, R3, R240, RZ ;  /* 0x000000f003057227 */ /* 0x000fe200078e00ff */
[----:B------:R-:W-:-:S02]  /*4740*/  ISETP.GT.U32.AND P5, PT, R2, R238, PT ;  /* 0x000000ee0200720c */ /* 0x000fc40003fa4070 */
[----:B------:R-:W-:Y:S01]  /*4750*/  IABS R246, R10 ;  /* 0x0000000a00f67213 */ /* 0x000fe20000000000 */
[----:B------:R-:W-:Y:S01]  /*4760*/  @!P4 IMAD.MOV R236, RZ, RZ, -R236 ;  /* 0x000000ffffecc224 */ /* 0x000fe200078e0aec */
[----:B------:R-:W-:Y:S01]  /*4770*/  ISETP.GT.U32.AND P4, PT, R2, R242, PT ;  /* 0x000000f20200720c */ /* 0x000fe20003f84070 */
[----:B------:R-:W-:Y:S01]  /*4780*/  @!P3 IMAD.IADD R234, R234, 0x1, -R2 ;  /* 0x00000001eaeab824 */ /* 0x000fe200078e0a02 */
[----:B------:R-:W-:Y:S01]  /*4790*/  ISETP.GE.AND P3, PT, R9, RZ, PT ;  /* 0x000000ff0900720c */ /* 0x000fe20003f66270 */
[----:B------:R-:W-:Y:S01]  /*47a0*/  IMAD.MOV R9, RZ, RZ, -R5 ;  /* 0x000000ffff097224 */ /* 0x000fe200078e0a05 */
[C---:B------:R-:W-:Y:S01]  /*47b0*/  LOP3.LUT R13, R4.reuse, 0xba, RZ, 0xfc, !PT ;  /* 0x000000ba040d7812 */ /* 0x040fe200078efcff */
[C---:B------:R-:W-:Y:S01]  /*47c0*/  IMAD.HI.U32 R5, R3.reuse, R244, RZ ;  /* 0x000000f403057227 */ /* 0x040fe200078e00ff */
[----:B------:R-:W-:Y:S02]  /*47d0*/  LOP3.LUT R11, R4, 0xbc, RZ, 0xfc, !PT ;  /* 0x000000bc040b7812 */ /* 0x000fe400078efcff */
[----:B------:R-:W-:Y:S01]  /*47e0*/  IABS R248, R13 ;  /* 0x0000000d00f87213 */ /* 0x000fe20000000000 */
[----:B------:R-:W-:Y:S01]  /*47f0*/  IMAD R240, R2, R9, R240 ;  /* 0x0000000902f07224 */ /* 0x000fe200078e02f0 */
[----:B------:R-:W-:Y:S01]  /*4800*/  IABS R250, R11 ;  /* 0x0000000b00fa7213 */ /* 0x000fe20000000000 */
[----:B------:R-:W-:Y:S01]  /*4810*/  IMAD.MOV R9, RZ, RZ, -R5 ;  /* 0x000000ffff097224 */ /* 0x000fe200078e0a05 */
[C---:B------:R-:W-:Y:S01]  /*4820*/  LOP3.LUT R14, R4.reuse, 0xc0, RZ, 0xfc, !PT ;  /* 0x000000c0040e7812 */ /* 0x040fe200078efcff */
[----:B------:R-:W-:Y:S01]  /*4830*/  IMAD.HI.U32 R5, R3, R246, RZ ;  /* 0x000000f603057227 */ /* 0x000fe200078e00ff */
[----:B------:R-:W-:-:S02]  /*4840*/  LOP3.LUT R15, R4, 0xc2, RZ, 0xfc, !PT ;  /* 0x000000c2040f7812 */ /* 0x000fc400078efcff */
[----:B------:R-:W-:Y:S01]  /*4850*/  IABS R91, R14 ;  /* 0x0000000e005b7213 */ /* 0x000fe20000000000 */
[----:B------:R-:W-:Y:S01]  /*4860*/  @!P1 IMAD.MOV R234, RZ, RZ, -R234 ;  /* 0x000000ffffea9224 */ /* 0x000fe200078e0aea */
[----:B------:R-:W-:Y:S01]  /*4870*/  IADD3 R5, -R5, RZ, RZ ;  /* 0x000000ff05057210 */ /* 0x000fe20007ffe1ff */
[--C-:B------:R-:W-:Y:S01]  /*4880*/  @!P5 IMAD.IADD R238, R238, 0x1, -R2.reuse ;  /* 0x00000001eeeed824 */ /* 0x100fe200078e0a02 */
[----:B------:R-:W-:Y:S01]  /*4890*/  ISETP.GT.U32.AND P1, PT, R2, R240, PT ;  /* 0x000000f00200720c */ /* 0x000fe20003f24070 */
[----:B------:R-:W-:Y:S01]  /*48a0*/  @!P4 IMAD.IADD R242, R242, 0x1, -R2 ;  /* 0x00000001f2f2c824 */ /* 0x000fe200078e0a02 */
[----:B------:R-:W-:Y:S01]  /*48b0*/  IABS R93, R15 ;  /* 0x0000000f005d7213 */ /* 0x000fe20000000000 */
[----:B------:R-:W-:Y:S01]  /*48c0*/  IMAD.HI.U32 R8, R3, R248, RZ ;  /* 0x000000f803087227 */ /* 0x000fe200078e00ff */
[----:B------:R-:W-:-:S03]  /*48d0*/  LOP3.LUT R17, R4, 0xe2, RZ, 0xfc, !PT ;  /* 0x000000e204117812 */ /* 0x000fc600078efcff */
[----:B------:R-:W-:Y:S01]  /*48e0*/  @!P2 IMAD.MOV R238, RZ, RZ, -R238 ;  /* 0x000000ffffeea224 */ /* 0x000fe200078e0aee */
[C---:B------:R-:W-:Y:S01]  /*48f0*/  ISETP.GT.U32.AND P2, PT, R2.reuse, R242, PT ;  /* 0x000000f20200720c */ /* 0x040fe20003f44070 */
[C---:B------:R-:W-:Y:S01]  /*4900*/  IMAD R244, R2.reuse, R9, R244 ;  /* 0x0000000902f47224 */ /* 0x040fe200078e02f4 */
[----:B------:R-:W-:Y:S01]  /*4910*/  IABS R50, R17 ;  /* 0x0000001100327213 */ /* 0x000fe20000000000 */
[----:B------:R-:W-:Y:S02]  /*4920*/  IMAD R246, R2, R5, R246 ;  /* 0x0000000502f67224 */ /* 0x000fe400078e02f6 */
[----:B------:R-:W-:Y:S01]  /*4930*/  IMAD.MOV R9, RZ, RZ, -R8 ;  /* 0x000000ffff097224 */ /* 0x000fe200078e0a08 */
[----:B------:R-:W-:Y:S01]  /*4940*/  @!P1 IADD3 R240, R240, -R2, RZ ;  /* 0x80000002f0f09210 */ /* 0x000fe20007ffe0ff */
[----:B------:R-:W-:Y:S01]  /*4950*/  IMAD.HI.U32 R5, R3, R250, RZ ;  /* 0x000000fa03057227 */ /* 0x000fe200078e00ff */
[C---:B------:R-:W-:Y:S02]  /*4960*/  ISETP.GT.U32.AND P1, PT, R2.reuse, R246, PT ;  /* 0x000000f60200720c */ /* 0x040fe40003f24070 */
[C---:B------:R-:W-:Y:S01]  /*4970*/  ISETP.GT.U32.AND P4, PT, R2.reuse, R240, PT ;  /* 0x000000f00200720c */ /* 0x040fe20003f84070 */
[----:B------:R-:W-:Y:S01]  /*4980*/  IMAD R248, R2, R9, R248 ;  /* 0x0000000902f87224 */ /* 0x000fe200078e02f8 */
[----:B------:R-:W-:Y:S01]  /*4990*/  LOP3.LUT R9, R4, 0xbe, RZ, 0xfc, !PT ;  /* 0x000000be04097812 */ /* 0x000fe200078efcff */
[----:B------:R-:W-:Y:S01]  /*49a0*/  IMAD.MOV R5, RZ, RZ, -R5 ;  /* 0x000000ffff057224 */ /* 0x000fe200078e0a05 */
[----:B------:R-:W-:Y:S01]  /*49b0*/  ISETP.GT.U32.AND P5, PT, R2, R244, PT ;  /* 0x000000f40200720c */ /* 0x000fe20003fa4070 */
[----:B------:R-:W-:Y:S01]  /*49c0*/  @!P2 IMAD.IADD R242, R242, 0x1, -R2 ;  /* 0x00000001f2f2a824 */ /* 0x000fe200078e0a02 */
[----:B------:R-:W-:Y:S01]  /*49d0*/  IABS R252, R9 ;  /* 0x0000000900fc7213 */ /* 0x000fe20000000000 */
[----:B------:R-:W-:-:S02]  /*49e0*/  IMAD R250, R2, R5, R250 ;  /* 0x0000000502fa7224 */ /* 0x000fc400078e02fa */
[----:B------:R-:W-:Y:S02]  /*49f0*/  @!P0 IMAD.MOV R242, RZ, RZ, -R242 ;  /* 0x000000fffff28224 */ /* 0x000fe400078e0af2 */
[C---:B------:R-:W-:Y:S01]  /*4a00*/  IMAD.HI.U32 R5, R3.reuse, R252, RZ ;  /* 0x000000fc03057227 */ /* 0x040fe200078e00ff */
[----:B------:R-:W-:Y:S02]  /*4a10*/  ISETP.GT.U32.AND P2, PT, R2, R250, PT ;  /* 0x000000fa0200720c */ /* 0x000fe40003f44070 */
[----:B------:R-:W-:Y:S01]  /*4a20*/  @!P1 IADD3 R246, R246, -R2, RZ ;  /* 0x80000002f6f69210 */ /* 0x000fe20007ffe0ff */
[----:B------:R-:W-:Y:S02]  /*4a30*/  IMAD.MOV R5, RZ, RZ, -R5 ;  /* 0x000000ffff057224 */ /* 0x000fe400078e0a05 */
[----:B------:R-:W-:Y:S01]  /*4a40*/  @!P4 IMAD.IADD R240, R240, 0x1, -R2 ;  /* 0x00000001f0f0c824 */ /* 0x000fe200078e0a02 */
[C---:B------:R-:W-:Y:S01]  /*4a50*/  ISETP.GT.U32.AND P1, PT, R2.reuse, R246, PT ;  /* 0x000000f60200720c */ /* 0x040fe20003f24070 */
[C---:B------:R-:W-:Y:S01]  /*4a60*/  IMAD R252, R2.reuse, R5, R252 ;  /* 0x0000000502fc7224 */ /* 0x040fe200078e02fc */
[----:B------:R-:W-:Y:S01]  /*4a70*/  ISETP.GT.U32.AND P4, PT, R2, R248, PT ;  /* 0x000000f80200720c */ /* 0x000fe20003f84070 */
[----:B------:R-:W-:Y:S01]  /*4a80*/  IMAD.HI.U32 R5, R3, R91, RZ ;  /* 0x0000005b03057227 */ /* 0x000fe200078e00ff */
[----:B------:R-:W-:-:S03]  /*4a90*/  @!P6 IADD3 R240, -R240, RZ, RZ ;  /* 0x000000fff0f0e210 */ /* 0x000fc60007ffe1ff */
[--C-:B------:R-:W-:Y:S01]  /*4aa0*/  @!P2 IMAD.IADD R250, R250, 0x1, -R2.reuse ;  /* 0x00000001fafaa824 */ /* 0x100fe200078e0a02 */
[----:B------:R-:W-:Y:S01]  /*4ab0*/  ISETP.GE.AND P2, PT, R11, RZ, PT ;  /* 0x000000ff0b00720c */ /* 0x000fe20003f46270 */
[----:B------:R-:W-:Y:S01]  /*4ac0*/  IMAD.MOV R5, RZ, RZ, -R5 ;  /* 0x000000ffff057224 */ /* 0x000fe200078e0a05 */
[----:B------:R-:W-:Y:S01]  /*4ad0*/  LOP3.LUT R11, R4, 0xcc, RZ, 0xfc, !PT ;  /* 0x000000cc040b7812 */ /* 0x000fe200078efcff */
[--C-:B------:R-:W-:Y:S01]  /*4ae0*/  @!P5 IMAD.IADD R244, R244, 0x1, -R2.reuse ;  /* 0x00000001f4f4d824 */ /* 0x100fe200078e0a02 */
[C---:B------:R-:W-:Y:S01]  /*4af0*/  ISETP.GT.U32.AND P6, PT, R2.reuse, R250, PT ;  /* 0x000000fa0200720c */ /* 0x040fe20003fc4070 */
[----:B------:R-:W-:Y:S01]  /*4b00*/  IMAD R91, R2, R5, R91 ;  /* 0x00000005025b7224 */ /* 0x000fe200078e025b */
[----:B------:R-:W-:Y:S01]  /*4b10*/  @!P1 IADD3 R246, R246, -R2, RZ ;  /* 0x80000002f6f69210 */ /* 0x000fe20007ffe0ff */
[----:B------:R-:W-:Y:S01]  /*4b20*/  IMAD.HI.U32 R5, R3, R93, RZ ;  /* 0x0000005d03057227 */ /* 0x000fe200078e00ff */
[C---:B------:R-:W-:Y:S02]  /*4b30*/  ISETP.GT.U32.AND P5, PT, R2.reuse, R244, PT ;  /* 0x000000f40200720c */ /* 0x040fe40003fa4070 */
[----:B------:R-:W-:Y:S01]  /*4b40*/  ISETP.GT.U32.AND P1, PT, R2, R252, PT ;  /* 0x000000fc0200720c */ /* 0x000fe20003f24070 */
[----:B------:R-:W-:Y:S01]  /*4b50*/  IMAD.MOV R8, RZ, RZ, -R5 ;  /* 0x000000ffff087224 */ /* 0x000fe200078e0a05 */
[----:B------:R-:W-:Y:S01]  /*4b60*/  IABS R101, R11 ;  /* 0x0000000b00657213 */ /* 0x000fe20000000000 */
[--C-:B------:R-:W-:Y:S01]  /*4b70*/  @!P4 IMAD.IADD R248, R248, 0x1, -R2.reuse ;  /* 0x00000001f8f8c824 */ /* 0x100fe200078e0a02 */
[----:B------:R-:W-:Y:S01]  /*4b80*/  ISETP.GE.AND P4, PT, R13, RZ, PT ;  /* 0x000000ff0d00720c */ /* 0x000fe20003f86270 */
[----:B------:R-:W-:Y:S01]  /*4b90*/  IMAD R93, R2, R8, R93 ;  /* 0x00000008025d7224 */ /* 0x000fe200078e025d */
[----:B------:R-:W-:Y:S01]  /*4ba0*/  LOP3.LUT R8, R4, 0xc8, RZ, 0xfc, !PT ;  /* 0x000000c804087812 */ /* 0x000fe200078efcff */
[----:B------:R-:W-:Y:S01]  /*4bb0*/  @!P6 IMAD.IADD R250, R250, 0x1, -R2 ;  /* 0x00000001fafae824 */ /* 0x000fe200078e0a02 */
[----:B------:R-:W-:-:S02]  /*4bc0*/  LOP3.LUT R13, R4, 0xce, RZ, 0xfc, !PT ;  /* 0x000000ce040d7812 */ /* 0x000fc400078efcff */
[----:B------:R-:W-:Y:S01]  /*4bd0*/  ISETP.GT.U32.AND P6, PT, R2, R93, PT ;  /* 0x0000005d0200720c */ /* 0x000fe20003fc4070 */
[--C-:B------:R-:W-:Y:S01]  /*4be0*/  @!P5 IMAD.IADD R244, R244, 0x1, -R2.reuse ;  /* 0x00000001f4f4d824 */ /* 0x100fe200078e0a02 */
[----:B------:R-:W-:Y:S01]  /*4bf0*/  ISETP.GE.AND P5, PT, R10, RZ, PT ;  /* 0x000000ff0a00720c */ /* 0x000fe20003fa6270 */
[----:B------:R-:W-:Y:S01]  /*4c00*/  @!P1 IMAD.IADD R252, R252, 0x1, -R2 ;  /* 0x00000001fcfc9824 */ /* 0x000fe200078e0a02 */
[----:B------:R-:W-:Y:S01]  /*4c10*/  LOP3.LUT R10, R4, 0xc4, RZ, 0xfc, !PT ;  /* 0x000000c4040a7812 */ /* 0x000fe200078efcff */
[----:B------:R-:W-:Y:S01]  /*4c20*/  @!P3 IMAD.MOV R244, RZ, RZ, -R244 ;  /* 0x000000fffff4b224 */ /* 0x000fe200078e0af4 */
[C---:B------:R-:W-:Y:S01]  /*4c30*/  ISETP.GT.U32.AND P1, PT, R2.reuse, R248, PT ;  /* 0x000000f80200720c */ /* 0x040fe20003f24070 */
[----:B------:R-:W-:Y:S01]  /*4c40*/  @!P2 IMAD.MOV R250, RZ, RZ, -R250 ;  /* 0x000000fffffaa224 */ /* 0x000fe200078e0afa */
[----:B------:R-:W-:Y:S02]  /*4c50*/  ISETP.GT.U32.AND P3, PT, R2, R91, PT ;  /* 0x0000005b0200720c */ /* 0x000fe40003f64070 */
[----:B------:R-:W-:-:S02]  /*4c60*/  IABS R95, R10 ;  /* 0x0000000a005f7213 */ /* 0x000fc40000000000 */
[----:B------:R-:W-:Y:S01]  /*4c70*/  ISETP.GT.U32.AND P0, PT, R2, R252, PT ;  /* 0x000000fc0200720c */ /* 0x000fe20003f04070 */
[----:B------:R-:W-:Y:S01]  /*4c80*/  @!P6 IMAD.IADD R93, R93, 0x1, -R2 ;  /* 0x000000015d5de824 */ /* 0x000fe200078e0a02 */
[----:B------:R-:W-:Y:S01]  /*4c90*/  IABS R97, R8 ;  /* 0x0000000800617213 */ /* 0x000fe20000000000 */
[----:B------:R-:W-:-:S03]  /*4ca0*/  IMAD.HI.U32 R5, R3, R95, RZ ;  /* 0x0000005f03057227 */ /* 0x000fc600078e00ff */
[----:B------:R-:W-:Y:S01]  /*4cb0*/  ISETP.GT.U32.AND P2, PT, R2, R93, PT ;  /* 0x0000005d0200720c */ /* 0x000fe20003f44070 */
[----:B------:R-:W-:Y:S01]  /*4cc0*/  IMAD.MOV R5, RZ, RZ, -R5 ;  /* 0x000000ffff057224 */ /* 0x000fe200078e0a05 */
[----:B------:R-:W-:Y:S01]  /*4cd0*/  @!P1 IADD3 R248, R248, -R2, RZ ;  /* 0x80000002f8f89210 */ /* 0x000fe20007ffe0ff */
[----:B------:R-:W-:Y:S01]  /*4ce0*/  @!P5 IMAD.MOV R246, RZ, RZ, -R246 ;  /* 0x000000fffff6d224 */ /* 0x000fe200078e0af6 */
[----:B------:R-:W-:Y:S01]  /*4cf0*/  ISETP.GE.AND P5, PT, R9, RZ, PT ;  /* 0x000000ff0900720c */ /* 0x000fe20003fa6270 */
[--C-:B------:R-:W-:Y:S01]  /*4d00*/  @!P3 IMAD.IADD R91, R91, 0x1, -R2.reuse ;  /* 0x000000015b5bb824 */ /* 0x100fe200078e0a02 */
[----:B------:R-:W-:Y:S01]  /*4d10*/  @!P4 IADD3 R248, -R248, RZ, RZ ;  /* 0x000000fff8f8c210 */ /* 0x000fe20007ffe1ff */
[----:B------:R-:W-:Y:S01]  /*4d20*/  IMAD R95, R2, R5, R95 ;  /* 0x00000005025f7224 */ /* 0x000fe200078e025f */
[----:B------:R-:W-:Y:S01]  /*4d30*/  LOP3.LUT R5, R4, 0xc6, RZ, 0xfc, !PT ;  /* 0x000000c604057812 */ /* 0x000fe200078efcff */
[----:B------:R-:W-:Y:S01]  /*4d40*/  @!P0 IMAD.IADD R252, R252, 0x1, -R2 ;  /* 0x00000001fcfc8824 */ /* 0x000fe200078e0a02 */
[----:B------:R-:W-:-:S02]  /*4d50*/  ISETP.GT.U32.AND P4, PT, R2, R91, PT ;  /* 0x0000005b0200720c */ /* 0x000fc40003f84070 */
[----:B------:R-:W-:Y:S02]  /*4d60*/  IABS R103, R5 ;  /* 0x0000000500677213 */ /* 0x000fe40000000000 */
[----:B------:R-:W-:Y:S02]  /*4d70*/  @!P2 IADD3 R93, R93, -R2, RZ ;  /* 0x800000025d5da210 */ /* 0x000fe40007ffe0ff */
[----:B------:R-:W-:Y:S01]  /*4d80*/  ISETP.GT.U32.AND P2, PT, R2, R95, PT ;  /* 0x0000005f0200720c */ /* 0x000fe20003f44070 */
[----:B------:R-:W-:Y:S01]  /*4d90*/  @!P5 IMAD.MOV R252, RZ, RZ, -R252 ;  /* 0x000000fffffcd224 */ /* 0x000fe200078e0afc */
[----:B------:R-:W-:Y:S02]  /*4da0*/  ISETP.GE.AND P1, PT, R14, RZ, PT ;  /* 0x000000ff0e00720c */ /* 0x000fe40003f26270 */
[----:B------:R-:W-:Y:S01]  /*4db0*/  ISETP.GE.AND P6, PT, R5, RZ, PT ;  /* 0x000000ff0500720c */ /* 0x000fe20003fc6270 */
[----:B------:R-:W-:Y:S01]  /*4dc0*/  IMAD.HI.U32 R5, R3, R103, RZ ;  /* 0x0000006703057227 */ /* 0x000fe200078e00ff */
[----:B------:R-:W-:-:S02]  /*4dd0*/  ISETP.GE.AND P0, PT, R15, RZ, PT ;  /* 0x000000ff0f00720c */ /* 0x000fc40003f06270 */
[----:B------:R-:W-:Y:S01]  /*4de0*/  ISETP.GE.AND P5, PT, R8, RZ, PT ;  /* 0x000000ff0800720c */ /* 0x000fe20003fa6270 */
[----:B------:R-:W-:Y:S01]  /*4df0*/  IMAD.MOV R5, RZ, RZ, -R5 ;  /* 0x000000ffff057224 */ /* 0x000fe200078e0a05 */
[----:B------:R-:W-:Y:S01]  /*4e00*/  ISETP.GE.AND P3, PT, R10, RZ, PT ;  /* 0x000000ff0a00720c */ /* 0x000fe20003f66270 */
[----:B------:R-:W-:Y:S01]  /*4e10*/  IMAD.HI.U32 R8, R3, R97, RZ ;  /* 0x0000006103087227 */ /* 0x000fe200078e00ff */
[----:B------:R-:W-:Y:S02]  /*4e20*/  LOP3.LUT R9, R4, 0xca, RZ, 0xfc, !PT ;  /* 0x000000ca04097812 */ /* 0x000fe400078efcff */
[----:B------:R-:W-:Y:S01]  /*4e30*/  IABS R10, R13 ;  /* 0x0000000d000a7213 */ /* 0x000fe20000000000 */
[--C-:B------:R-:W-:Y:S01]  /*4e40*/  @!P4 IMAD.IADD R91, R91, 0x1, -R2.reuse ;  /* 0x000000015b5bc824 */ /* 0x100fe200078e0a02 */
[----:B------:R-:W-:Y:S01]  /*4e50*/  IABS R99, R9 ;  /* 0x0000000900637213 */ /* 0x000fe20000000000 */
[C---:B------:R-:W-:Y:S01]  /*4e60*/  IMAD R103, R2.reuse, R5, R103 ;  /* 0x0000000502677224 */ /* 0x040fe200078e0267 */
[----:B------:R-:W-:Y:S01]  /*4e70*/  ISETP.GE.AND P4, PT, R9, RZ, PT ;  /* 0x000000ff0900720c */ /* 0x000fe20003f86270 */
[----:B------:R-:W-:Y:S01]  /*4e80*/  @!P2 IMAD.IADD R95, R95, 0x1, -R2 ;  /* 0x000000015f5fa824 */ /* 0x000fe200078e0a02 */
[----:B------:R-:W-:Y:S01]  /*4e90*/  @!P1 IADD3 R91, -R91, RZ, RZ ;  /* 0x000000ff5b5b9210 */ /* 0x000fe20007ffe1ff */
[----:B------:R-:W-:Y:S01]  /*4ea0*/  IMAD.MOV R8, RZ, RZ, -R8 ;  /* 0x000000ffff087224 */ /* 0x000fe200078e0a08 */
[C---:B------:R-:W-:Y:S01]  /*4eb0*/  ISETP.GT.U32.AND P1, PT, R2.reuse, R103, PT ;  /* 0x000000670200720c */ /* 0x040fe20003f24070 */
[----:B------:R-:W-:Y:S01]  /*4ec0*/  @!P0 IMAD.MOV R93, RZ, RZ, -R93 ;  /* 0x000000ffff5d8224 */ /* 0x000fe200078e0a5d */
[C---:B------:R-:W-:Y:S01]  /*4ed0*/  ISETP.GT.U32.AND P2, PT, R2.reuse, R95, PT ;  /* 0x0000005f0200720c */ /* 0x040fe20003f44070 */
[----:B------:R-:W-:Y:S01]  /*4ee0*/  IMAD R97, R2, R8, R97 ;  /* 0x0000000802617224 */ /* 0x000fe200078e0261 */
[C---:B------:R-:W-:Y:S01]  /*4ef0*/  LOP3.LUT R14, R4.reuse, 0xd0, RZ, 0xfc, !PT ;  /* 0x000000d0040e7812 */ /* 0x040fe200078efcff */
[----:B------:R-:W-:Y:S01]  /*4f00*/  IMAD.HI.U32 R5, R3, R101, RZ ;  /* 0x0000006503057227 */ /* 0x000fe200078e00ff */
[----:B------:R-:W-:-:S02]  /*4f10*/  LOP3.LUT R15, R4, 0xd4, RZ, 0xfc, !PT ;  /* 0x000000d4040f7812 */ /* 0x000fc400078efcff */
[C---:B------:R-:W-:Y:S01]  /*4f20*/  ISETP.GT.U32.AND P0, PT, R2.reuse, R97, PT ;  /* 0x000000610200720c */ /* 0x040fe20003f04070 */
[----:B------:R-:W-:Y:S01]  /*4f30*/  IMAD.MOV R5, RZ, RZ, -R5 ;  /* 0x000000ffff057224 */ /* 0x000fe200078e0a05 */
[----:B------:R-:W-:Y:S01]  /*4f40*/  IABS R24, R14 ;  /* 0x0000000e00187213 */ /* 0x000fe20000000000 */
[----:B------:R-:W-:Y:S01]  /*4f50*/  IMAD.HI.U32 R9, R3, R99, RZ ;  /* 0x0000006303097227 */ /* 0x000fe200078e00ff */
[----:B------:R-:W-:Y:S02]  /*4f60*/  IABS R20, R15 ;  /* 0x0000000f00147213 */ /* 0x000fe40000000000 */
[----:B------:R-:W-:Y:S01]  /*4f70*/  @!P1 IADD3 R103, R103, -R2, RZ ;  /* 0x8000000267679210 */ /* 0x000fe20007ffe0ff */
[C---:B------:R-:W-:Y:S02]  /*4f80*/  IMAD R101, R2.reuse, R5, R101 ;  /* 0x0000000502657224 */ /* 0x040fe400078e0265 */
[----:B------:R-:W-:Y:S01]  /*4f90*/  @!P2 IMAD.IADD R95, R95, 0x1, -R2 ;  /* 0x000000015f5fa824 */ /* 0x000fe200078e0a02 */
[----:B------:R-:W-:Y:S01]  /*4fa0*/  ISETP.GT.U32.AND P1, PT, R2, R103, PT ;  /* 0x000000670200720c */ /* 0x000fe20003f24070 */
[----:B------:R-:W-:-:S02]  /*4fb0*/  IMAD.MOV R9, RZ, RZ, -R9 ;  /* 0x000000ffff097224 */ /* 0x000fc400078e0a09 */
[----:B------:R-:W-:Y:S01]  /*4fc0*/  @!P3 IMAD.MOV R95, RZ, RZ, -R95 ;  /* 0x000000ffff5fb224 */ /* 0x000fe200078e0a5f */
[----:B------:R-:W-:Y:S01]  /*4fd0*/  ISETP.GT.U32.AND P3, PT, R2, R101, PT ;  /* 0x000000650200720c */ /* 0x000fe20003f64070 */
[----:B------:R-:W-:Y:S02]  /*4fe0*/  @!P0 IMAD.IADD R97, R97, 0x1, -R2 ;  /* 0x0000000161618824 */ /* 0x000fe400078e0a02 */
[----:B------:R-:W-:-:S03]  /*4ff0*/  IMAD.HI.U32 R8, R3, R10, RZ ;  /* 0x0000000a03087227 */ /* 0x000fc600078e00ff */
[C---:B------:R-:W-:Y:S01]  /*5000*/  ISETP.GT.U32.AND P0, PT, R2.reuse, R97, PT ;  /* 0x000000610200720c */ /* 0x040fe20003f04070 */
[C---:B------:R-:W-:Y:S02]  /*5010*/  IMAD R99, R2.reuse, R9, R99 ;  /* 0x0000000902637224 */ /* 0x040fe400078e0263 */
[----:B------:R-:W-:Y:S01]  /*5020*/  IMAD.MOV R9, RZ, RZ, -R8 ;  /* 0x000000ffff097224 */ /* 0x000fe200078e0a08 */
[----:B------:R-:W-:Y:S01]  /*5030*/  @!P1 IADD3 R103, R103, -R2, RZ ;  /* 0x8000000267679210 */ /* 0x000fe20007ffe0ff */
[----:B------:R-:W-:Y:S01]  /*5040*/  IMAD.HI.U32 R8, R3, R24, RZ ;  /* 0x0000001803087227 */ /* 0x000fe200078e00ff */
[----:B------:R-:W-:-:S03]  /*5050*/  ISETP.GT.U32.AND P2, PT, R2, R99, PT ;  /* 0x000000630200720c */ /* 0x000fc60003f44070 */
[----:B------:R-:W-:Y:S01]  /*5060*/  IMAD R5, R2, R9, R10 ;  /* 0x0000000902057224 */ /* 0x000fe200078e020a */
[----:B------:R-:W-:Y:S01]  /*5070*/  LOP3.LUT R10, R4, 0xd2, RZ, 0xfc, !PT ;  /* 0x000000d2040a7812 */ /* 0x000fe200078efcff */
[----:B------:R-:W-:Y:S02]  /*5080*/  IMAD.MOV R9, RZ, RZ, -R8 ;  /* 0x000000ffff097224 */ /* 0x000fe400078e0a08 */
[----:B------:R-:W-:Y:S01]  /*5090*/  @!P3 IMAD.IADD R101, R101, 0x1, -R2 ;  /* 0x000000016565b824 */ /* 0x000fe200078e0a02 */
[----:B------:R-:W-:Y:S01]  /*50a0*/  IABS R22, R10 ;  /* 0x0000000a00167213 */ /* 0x000fe20000000000 */
[C---:B------:R-:W-:Y:S01]  /*50b0*/  IMAD R24, R2.reuse, R9, R24 ;  /* 0x0000000902187224 */ /* 0x040fe200078e0218 */
[----:B------:R-:W-:Y:S01]  /*50c0*/  ISETP.GE.AND P3, PT, R11, RZ, PT ;  /* 0x000000ff0b00720c */ /* 0x000fe20003f66270 */
[----:B------:R-:W-:Y:S01]  /*50d0*/  @!P6 IMAD.MOV R103, RZ, RZ, -R103 ;  /* 0x000000ffff67e224 */ /* 0x000fe200078e0a67 */
[C---:B------:R-:W-:Y:S01]  /*50e0*/  ISETP.GT.U32.AND P6, PT, R2.reuse, R101, PT ;  /* 0x000000650200720c */ /* 0x040fe20003fc4070 */
[----:B------:R-:W-:Y:S01]  /*50f0*/  @!P0 IMAD.IADD R97, R97, 0x1, -R2 ;  /* 0x0000000161618824 */ /* 0x000fe200078e0a02 */
[C---:B------:R-:W-:Y:S01]  /*5100*/  ISETP.GT.U32.AND P0, PT, R2.reuse, R24, PT ;  /* 0x000000180200720c */ /* 0x040fe20003f04070 */
[----:B------:R-:W-:Y:S01]  /*5110*/  IMAD.HI.U32 R8, R3, R22, RZ ;  /* 0x0000001603087227 */ /* 0x000fe200078e00ff */
[----:B------:R-:W-:-:S03]  /*5120*/  ISETP.GT.U32.AND P1, PT, R2, R5, PT ;  /* 0x000000050200720c */ /* 0x000fc60003f24070 */
[----:B------:R-:W-:-:S04]  /*5130*/  IMAD.HI.U32 R9, R3, R20, RZ ;  /* 0x0000001403097227 */ /* 0x000fc800078e00ff */
[----:B------:R-:W-:Y:S01]  /*5140*/  IMAD.MOV R11, RZ, RZ, -R8 ;  /* 0x000000ffff0b7224 */ /* 0x000fe200078e0a08 */
[----:B------:R-:W-:Y:S01]  /*5150*/  IADD3 R9, -R9, RZ, RZ ;  /* 0x000000ff09097210 */ /* 0x000fe20007ffe1ff */
[----:B------:R-:W-:Y:S01]  /*5160*/  @!P5 IMAD.MOV R97, RZ, RZ, -R97 ;  /* 0x000000ffff61d224 */ /* 0x000fe200078e0a61 */
[----:B------:R-:W-:Y:S01]  /*5170*/  @!P6 IADD3 R101, R101, -R2, RZ ;  /* 0x800000026565e210 */ /* 0x000fe20007ffe0ff */
[----:B------:R-:W-:Y:S01]  /*5180*/  IMAD R22, R2, R11, R22 ;  /* 0x0000000b02167224 */ /* 0x000fe200078e0216 */
[----:B------:R-:W-:Y:S01]  /*5190*/  LOP3.LUT R8, R4, 0xd6, RZ, 0xfc, !PT ;  /* 0x000000d604087812 */ /* 0x000fe200078efcff */
[----:B------:R-:W-:Y:S01]  /*51a0*/  IMAD R20, R2, R9, R20 ;  /* 0x0000000902147224 */ /* 0x000fe200078e0214 */
[----:B------:R-:W-:Y:S01]  /*51b0*/  LOP3.LUT R11, R4, 0xd8, RZ, 0xfc, !PT ;  /* 0x000000d8040b7812 */ /* 0x000fe200078efcff */
[--C-:B------:R-:W-:Y:S01]  /*51c0*/  @!P0 IMAD.IADD R24, R24, 0x1, -R2.reuse ;  /* 0x0000000118188824 */ /* 0x100fe200078e0a02 */
[C---:B------:R-:W-:Y:S01]  /*51d0*/  ISETP.GT.U32.AND P6, PT, R2.reuse, R22, PT ;  /* 0x000000160200720c */ /* 0x040fe20003fc4070 */
[----:B------:R-:W-:Y:S01]  /*51e0*/  @!P3 IMAD.MOV R101, RZ, RZ, -R101 ;  /* 0x000000ffff65b224 */ /* 0x000fe200078e0a65 */
[C---:B------:R-:W-:Y:S01]  /*51f0*/  ISETP.GT.U32.AND P3, PT, R2.reuse, R20, PT ;  /* 0x000000140200720c */ /* 0x040fe20003f64070 */
[--C-:B------:R-:W-:Y:S01]  /*5200*/  @!P2 IMAD.IADD R99, R99, 0x1, -R2.reuse ;  /* 0x000000016363a824 */ /* 0x100fe200078e0a02 */
[----:B------:R-:W-:Y:S01]  /*5210*/  ISETP.GT.U32.AND P5, PT, R2, R24, PT ;  /* 0x000000180200720c */ /* 0x000fe20003fa4070 */
[----:B------:R-:W-:Y:S01]  /*5220*/  @!P1 IMAD.IADD R5, R5, 0x1, -R2 ;  /* 0x0000000105059824 */ /* 0x000fe200078e0a02 */
[----:B------:R-:W-:-:S02]  /*5230*/  IABS R18, R8 ;  /* 0x0000000800127213 */ /* 0x000fc40000000000 */
[C---:B------:R-:W-:Y:S02]  /*5240*/  ISETP.GT.U32.AND P2, PT, R2.reuse, R99, PT ;  /* 0x000000630200720c */ /* 0x040fe40003f44070 */
[----:B------:R-:W-:Y:S02]  /*5250*/  ISETP.GT.U32.AND P0, PT, R2, R5, PT ;  /* 0x000000050200720c */ /* 0x000fe40003f04070 */
[----:B------:R-:W-:Y:S02]  /*5260*/  IABS R16, R11 ;  /* 0x0000000b00107213 */ /* 0x000fe40000000000 */
[----:B------:R-:W-:Y:S01]  /*5270*/  @!P6 IADD3 R22, R22, -R2, RZ ;  /* 0x800000021616e210 */ /* 0x000fe20007ffe0ff */
[--C-:B------:R-:W-:Y:S01]  /*5280*/  @!P3 IMAD.IADD R20, R20, 0x1, -R2.reuse ;  /* 0x000000011414b824 */ /* 0x100fe200078e0a02 */
[----:B------:R-:W-:Y:S01]  /*5290*/  ISETP.GE.AND P6, PT, R11, RZ, PT ;  /* 0x000000ff0b00720c */ /* 0x000fe20003fc6270 */
[----:B------:R-:W-:Y:S01]  /*52a0*/  @!P5 IMAD.IADD R24, R24, 0x1, -R2 ;  /* 0x000000011818d824 */ /* 0x000fe200078e0a02 */
[----:B------:R-:W-:Y:S01]  /*52b0*/  ISETP.GE.AND P5, PT, R8, RZ, PT ;  /* 0x000000ff0800720c */ /* 0x000fe20003fa6270 */
[----:B------:R-:W-:Y:S01]  /*52c0*/  IMAD.HI.U32 R8, R3, R18, RZ ;  /* 0x0000001203087227 */ /* 0x000fe200078e00ff */
[----:B------:R-:W-:-:S02]  /*52d0*/  ISETP.GT.U32.AND P3, PT, R2, R22, PT ;  /* 0x000000160200720c */ /* 0x000fc40003f64070 */
[----:B------:R-:W-:Y:S01]  /*52e0*/  ISETP.GE.AND P1, PT, R14, RZ, PT ;  /* 0x000000ff0e00720c */ /* 0x000fe20003f26270 */
[----:B------:R-:W-:Y:S01]  /*52f0*/  @!P2 IMAD.IADD R99, R99, 0x1, -R2 ;  /* 0x000000016363a824 */ /* 0x000fe200078e0a02 */
[----:B------:R-:W-:Y:S01]  /*5300*/  ISETP.GE.AND P2, PT, R13, RZ, PT ;  /* 0x000000ff0d00720c */ /* 0x000fe20003f46270 */
[----:B------:R-:W-:Y:S01]  /*5310*/  IMAD.MOV R11, RZ, RZ, -R8 ;  /* 0x000000ffff0b7224 */ /* 0x000fe200078e0a08 */
[----:B------:R-:W-:Y:S01]  /*5320*/  LOP3.LUT R8, R4, 0xda, RZ, 0xfc, !PT ;  /* 0x000000da04087812 */ /* 0x000fe200078efcff */
[----:B------:R-:W-:Y:S01]  /*5330*/  @!P0 IMAD.IADD R5, R5, 0x1, -R2 ;  /* 0x0000000105058824 */ /* 0x000fe200078e0a02 */
[----:B------:R-:W-:Y:S01]  /*5340*/  ISETP.GE.AND P0, PT, R15, RZ, PT ;  /* 0x000000ff0f00720c */ /* 0x000fe20003f06270 */
        /* <DEDUP_REMOVED lines=9> */
[----:B------:R-:W-:Y:S01]  /*53e0*/  IMAD.MOV R9, RZ, RZ, -R9 ;  /* 0x000000ffff097224 */ /* 0x000fe200078e0a09 */
[----:B------:R-:W-:Y:S01]  /*53f0*/  @!P1 IADD3 R24, -R24, RZ, RZ ;  /* 0x000000ff18189210 */ /* 0x000fe20007ffe1ff */
[----:B------:R-:W-:Y:S01]  /*5400*/  @!P4 IMAD.MOV R99, RZ, RZ, -R99 ;  /* 0x000000ffff63c224 */ /* 0x000fe200078e0a63 */
[----:B------:R-:W-:Y:S01]  /*5410*/  ISETP.GE.AND P4, PT, R10, RZ, PT ;  /* 0x000000ff0a00720c */ /* 0x000fe20003f86270 */
[----:B------:R-:W-:Y:S01]  /*5420*/  IMAD R16, R2, R9, R16 ;  /* 0x0000000902107224 */ /* 0x000fe200078e0210 */
[----:B------:R-:W-:-:S02]  /*5430*/  LOP3.LUT R9, R4, 0xdc, RZ, 0xfc, !PT ;  /* 0x000000dc04097812 */ /* 0x000fc400078efcff */
[----:B------:R-:W-:Y:S02]  /*5440*/  IABS R10, R8 ;  /* 0x00000008000a7213 */ /* 0x000fe40000000000 */
[----:B------:R-:W-:Y:S02]  /*5450*/  IABS R14, R9 ;  /* 0x00000009000e7213 */ /* 0x000fe40000000000 */
[----:B------:R-:W-:Y:S01]  /*5460*/  @!P3 IADD3 R18, R18, -R2, RZ ;  /* 0x800000021212b210 */ /* 0x000fe20007ffe0ff */
[----:B------:R-:W-:Y:S01]  /*5470*/  @!P2 IMAD.IADD R20, R20, 0x1, -R2 ;  /* 0x000000011414a824 */ /* 0x000fe200078e0a02 */
[----:B------:R-:W-:Y:S01]  /*5480*/  ISETP.GE.AND P2, PT, R9, RZ, PT ;  /* 0x000000ff0900720c */ /* 0x000fe20003f46270 */
[C---:B------:R-:W-:Y:S01]  /*5490*/  IMAD.HI.U32 R9, R3.reuse, R14, RZ ;  /* 0x0000000e03097227 */ /* 0x040fe200078e00ff */
[----:B------:R-:W-:Y:S02]  /*54a0*/  ISETP.GT.U32.AND P3, PT, R2, R18, PT ;  /* 0x000000120200720c */ /* 0x000fe40003f64070 */
[----:B------:R-:W-:Y:S01]  /*54b0*/  ISETP.GE.AND P1, PT, R8, RZ, PT ;  /* 0x000000ff0800720c */ /* 0x000fe20003f26270 */
[----:B------:R-:W-:Y:S01]  /*54c0*/  @!P0 IMAD.MOV R20, RZ, RZ, -R20 ;  /* 0x000000ffff148224 */ /* 0x000fe200078e0a14 */
[----:B------:R-:W-:Y:S01]  /*54d0*/  ISETP.GT.U32.AND P0, PT, R2, R16, PT ;  /* 0x000000100200720c */ /* 0x000fe20003f04070 */
[----:B------:R-:W-:Y:S01]  /*54e0*/  IMAD.MOV R9, RZ, RZ, -R9 ;  /* 0x000000ffff097224 */ /* 0x000fe200078e0a09 */
[----:B------:R-:W-:Y:S01]  /*54f0*/  IABS R52, R15 ;  /* 0x0000000f00347213 */ /* 0x000fe20000000000 */
[----:B------:R-:W-:-:S04]  /*5500*/  IMAD.HI.U32 R8, R3, R10, RZ ;  /* 0x0000000a03087227 */ /* 0x000fc800078e00ff */
[----:B------:R-:W-:Y:S02]  /*5510*/  IMAD R14, R2, R9, R14 ;  /* 0x00000009020e7224 */ /* 0x000fe400078e020e */
[----:B------:R-:W-:Y:S02]  /*5520*/  @!P3 IMAD.IADD R18, R18, 0x1, -R2 ;  /* 0x000000011212b824 */ /* 0x000fe400078e0a02 */
[----:B------:R-:W-:Y:S02]  /*5530*/  IMAD.MOV R11, RZ, RZ, -R8 ;  /* 0x000000ffff0b7224 */ /* 0x000fe400078e0a08 */
[----:B------:R-:W-:Y:S01]  /*5540*/  @!P5 IMAD.MOV R18, RZ, RZ, -R18 ;  /* 0x000000ffff12d224 */ /* 0x000fe200078e0a12 */
[----:B------:R-:W-:Y:S01]  /*5550*/  ISETP.GT.U32.AND P5, PT, R2, R14, PT ;  /* 0x0000000e0200720c */ /* 0x000fe20003fa4070 */
[----:B------:R-:W-:Y:S02]  /*5560*/  @!P0 IMAD.IADD R16, R16, 0x1, -R2 ;  /* 0x0000000110108824 */ /* 0x000fe400078e0a02 */
[----:B------:R-:W-:-:S03]  /*5570*/  IMAD.HI.U32 R8, R3, R54, RZ ;  /* 0x0000003603087227 */ /* 0x000fc600078e00ff */
[C---:B------:R-:W-:Y:S01]  /*5580*/  ISETP.GT.U32.AND P0, PT, R2.reuse, R16, PT ;  /* 0x000000100200720c */ /* 0x040fe20003f04070 */
[----:B------:R-:W-:Y:S01]  /*5590*/  IMAD R10, R2, R11, R10 ;  /* 0x0000000b020a7224 */ /* 0x000fe200078e020a */
[----:B------:R-:W-:Y:S01]  /*55a0*/  IADD3 R11, -R8, RZ, RZ ;  /* 0x000000ff080b7210 */ /* 0x000fe20007ffe1ff */
[----:B------:R-:W-:-:S03]  /*55b0*/  IMAD.HI.U32 R8, R3, R50, RZ ;  /* 0x0000003203087227 */ /* 0x000fc600078e00ff */
[----:B------:R-:W-:Y:S01]  /*55c0*/  ISETP.GT.U32.AND P3, PT, R2, R10, PT ;  /* 0x0000000a0200720c */ /* 0x000fe20003f64070 */
[----:B------:R-:W-:Y:S02]  /*55d0*/  @!P5 IMAD.IADD R14, R14, 0x1, -R2 ;  /* 0x000000010e0ed824 */ /* 0x000fe400078e0a02 */
[C---:B------:R-:W-:Y:S02]  /*55e0*/  IMAD R54, R2.reuse, R11, R54 ;  /* 0x0000000b02367224 */ /* 0x040fe400078e0236 */
[----:B------:R-:W-:Y:S01]  /*55f0*/  IMAD.MOV R11, RZ, RZ, -R8 ;  /* 0x000000ffff0b7224 */ /* 0x000fe200078e0a08 */
[----:B------:R-:W-:Y:S01]  /*5600*/  ISETP.GT.U32.AND P5, PT, R2, R14, PT ;  /* 0x0000000e0200720c */ /* 0x000fe20003fa4070 */
[----:B------:R-:W-:Y:S01]  /*5610*/  @!P0 IMAD.IADD R16, R16, 0x1, -R2 ;  /* 0x0000000110108824 */ /* 0x000fe200078e0a02 */
[C---:B------:R-:W-:Y:S01]  /*5620*/  ISETP.GT.U32.AND P0, PT, R2.reuse, R54, PT ;  /* 0x000000360200720c */ /* 0x040fe20003f04070 */
[----:B------:R-:W-:Y:S02]  /*5630*/  IMAD R50, R2, R11, R50 ;  /* 0x0000000b02327224 */ /* 0x000fe400078e0232 */
[----:B------:R-:W-:-:S02]  /*5640*/  IMAD.HI.U32 R9, R3, R52, RZ ;  /* 0x0000003403097227 */ /* 0x000fc400078e00ff */
[----:B------:R-:W-:Y:S02]  /*5650*/  @!P3 IADD3 R10, R10, -R2, RZ ;  /* 0x800000020a0ab210 */ /* 0x000fe40007ffe0ff */
[----:B------:R-:W-:Y:S02]  /*5660*/  IMAD.MOV R9, RZ, RZ, -R9 ;  /* 0x000000ffff097224 */ /* 0x000fe400078e0a09 */
[----:B------:R-:W-:Y:S01]  /*5670*/  ISETP.GT.U32.AND P3, PT, R2, R10, PT ;  /* 0x0000000a0200720c */ /* 0x000fe20003f64070 */
[----:B------:R-:W-:Y:S01]  /*5680*/  IMAD.HI.U32 R8, R3, R48, RZ ;  /* 0x0000003003087227 */ /* 0x000fe200078e00ff */
[----:B------:R-:W-:Y:S02]  /*5690*/  @!P5 IADD3 R14, R14, -R2, RZ ;  /* 0x800000020e0ed210 */ /* 0x000fe40007ffe0ff */
[----:B------:R-:W-:Y:S01]  /*56a0*/  ISETP.GT.U32.AND P5, PT, R2, R50, PT ;  /* 0x000000320200720c */ /* 0x000fe20003fa4070 */
[----:B------:R-:W-:Y:S02]  /*56b0*/  @!P0 IMAD.IADD R54, R54, 0x1, -R2 ;  /* 0x0000000136368824 */ /* 0x000fe400078e0a02 */
[----:B------:R-:W-:-:S02]  /*56c0*/  IMAD R52, R2, R9, R52 ;  /* 0x0000000902347224 */ /* 0x000fc400078e0234 */
[----:B------:R-:W-:Y:S01]  /*56d0*/  IMAD.MOV R9, RZ, RZ, -R8 ;  /* 0x000000ffff097224 */ /* 0x000fe200078e0a08 */
[C---:B------:R-:W-:Y:S01]  /*56e0*/  ISETP.GT.U32.AND P0, PT, R2.reuse, R54, PT ;  /* 0x000000360200720c */ /* 0x040fe20003f04070 */
[----:B------:R-:W-:Y:S02]  /*56f0*/  @!P6 IMAD.MOV R16, RZ, RZ, -R16 ;  /* 0x000000ffff10e224 */ /* 0x000fe400078e0a10 */
[----:B------:R-:W-:Y:S02]  /*5700*/  IMAD R48, R2, R9, R48 ;  /* 0x0000000902307224 */ /* 0x000fe400078e0230 */
[--C-:B------:R-:W-:Y:S01]  /*5710*/  @!P3 IMAD.IADD R10, R10, 0x1, -R2.reuse ;  /* 0x000000010a0ab824 */ /* 0x100fe200078e0a02 */
[----:B------:R-:W-:Y:S01]  /*5720*/  ISETP.GT.U32.AND P3, PT, R2, R52, PT ;  /* 0x000000340200720c */ /* 0x000fe20003f64070 */
[----:B------:R-:W-:Y:S02]  /*5730*/  @!P5 IMAD.IADD R50, R50, 0x1, -R2 ;  /* 0x000000013232d824 */ /* 0x000fe400078e0a02 */
[----:B------:R-:W-:-:S03]  /*5740*/  IMAD.HI.U32 R9, R3, R44, RZ ;  /* 0x0000002c03097227 */ /* 0x000fc600078e00ff */
[----:B------:R-:W-:Y:S01]  /*5750*/  ISETP.GT.U32.AND P6, PT, R2, R50, PT ;  /* 0x000000320200720c */ /* 0x000fe20003fc4070 */
[----:B------:R-:W-:Y:S01]  /*5760*/  @!P0 IMAD.IADD R54, R54, 0x1, -R2 ;  /* 0x0000000136368824 */ /* 0x000fe200078e0a02 */
[----:B------:R-:W-:Y:S01]  /*5770*/  ISETP.GT.U32.AND P0, PT, R2, R48, PT ;  /* 0x000000300200720c */ /* 0x000fe20003f04070 */
[----:B------:R-:W-:Y:S02]  /*5780*/  IMAD.MOV R9, RZ, RZ, -R9 ;  /* 0x000000ffff097224 */ /* 0x000fe400078e0a09 */
[----:B------:R-:W-:Y:S02]  /*5790*/  IMAD.HI.U32 R8, R3, R46, RZ ;  /* 0x0000002e03087227 */ /* 0x000fe400078e00ff */
[----:B------:R-:W-:Y:S02]  /*57a0*/  @!P3 IADD3 R52, R52, -R2, RZ ;  /* 0x800000023434b210 */ /* 0x000fe40007ffe0ff */
[C---:B------:R-:W-:Y:S01]  /*57b0*/  IMAD R44, R2.reuse, R9, R44 ;  /* 0x00000009022c7224 */ /* 0x040fe200078e022c */
[----:B------:R-:W-:Y:S01]  /*57c0*/  ISETP.GE.AND P3, PT, R15, RZ, PT ;  /* 0x000000ff0f00720c */ /* 0x000fe20003f66270 */
[----:B------:R-:W-:Y:S01]  /*57d0*/  IMAD.HI.U32 R11, R3, R42, RZ ;  /* 0x0000002a030b7227 */ /* 0x000fe200078e00ff */
[----:B------:R-:W-:-:S02]  /*57e0*/  ISETP.GT.U32.AND P5, PT, R2, R52, PT ;  /* 0x000000340200720c */ /* 0x000fc40003fa4070 */
[----:B------:R-:W-:Y:S01]  /*57f0*/  @!P6 IADD3 R50, R50, -R2, RZ ;  /* 0x800000023232e210 */ /* 0x000fe20007ffe0ff */
[----:B------:R-:W-:Y:S01]  /*5800*/  @!P4 IMAD.MOV R22, RZ, RZ, -R22 ;  /* 0x000000ffff16c224 */ /* 0x000fe200078e0a16 */
[----:B------:R-:W-:Y:S01]  /*5810*/  ISETP.GE.AND P4, PT, R13, RZ, PT ;  /* 0x000000ff0d00720c */ /* 0x000fe20003f86270 */
[----:B------:R-:W-:Y:S01]  /*5820*/  IMAD.MOV R13, RZ, RZ, -R8 ;  /* 0x000000ffff0d7224 */ /* 0x000fe200078e0a08 */
[----:B------:R-:W-:Y:S01]  /*5830*/  ISETP.GT.U32.AND P6, PT, R2, R44, PT ;  /* 0x0000002c0200720c */ /* 0x000fe20003fc4070 */
[----:B------:R-:W-:Y:S02]  /*5840*/  IMAD.MOV R11, RZ, RZ, -R11 ;  /* 0x000000ffff0b7224 */ /* 0x000fe400078e0a0b */
[----:B------:R-:W-:Y:S02]  /*5850*/  @!P0 IMAD.IADD R48, R48, 0x1, -R2 ;  /* 0x0000000130308824 */ /* 0x000fe400078e0a02 */
[----:B------:R-:W-:-:S03]  /*5860*/  IMAD.HI.U32 R8, R3, R40, RZ ;  /* 0x0000002803087227 */ /* 0x000fc600078e00ff */
[C---:B------:R-:W-:Y:S01]  /*5870*/  ISETP.GT.U32.AND P0, PT, R2.reuse, R48, PT ;  /* 0x000000300200720c */ /* 0x040fe20003f04070 */
[C---:B------:R-:W-:Y:S02]  /*5880*/  IMAD R42, R2.reuse, R11, R42 ;  /* 0x0000000b022a7224 */ /* 0x040fe400078e022a */
[----:B------:R-:W-:Y:S02]  /*5890*/  IMAD.MOV R11, RZ, RZ, -R8 ;  /* 0x000000ffff0b7224 */ /* 0x000fe400078e0a08 */
[C---:B------:R-:W-:Y:S02]  /*58a0*/  IMAD R46, R2.reuse, R13, R46 ;  /* 0x0000000d022e7224 */ /* 0x040fe400078e022e */
[----:B------:R-:W-:Y:S02]  /*58b0*/  IMAD R40, R2, R11, R40 ;  /* 0x0000000b02287224 */ /* 0x000fe400078e0228 */
[----:B------:R-:W-:Y:S02]  /*58c0*/  @!P6 IMAD.IADD R44, R44, 0x1, -R2 ;  /* 0x000000012c2ce824 */ /* 0x000fe400078e0a02 */
[----:B------:R-:W-:Y:S01]  /*58d0*/  IMAD.HI.U32 R8, R3, R36, RZ ;  /* 0x0000002403087227 */ /* 0x000fe200078e00ff */
[----:B------:R-:W-:-:S03]  /*58e0*/  ISETP.GT.U32.AND P6, PT, R2, R40, PT ;  /* 0x000000280200720c */ /* 0x000fc60003fc4070 */
[--C-:B------:R-:W-:Y:S01]  /*58f0*/  @!P5 IMAD.IADD R52, R52, 0x1, -R2.reuse ;  /* 0x000000013434d824 */ /* 0x100fe200078e0a02 */
[----:B------:R-:W-:Y:S01]  /*5900*/  ISETP.GT.U32.AND P5, PT, R2, R46, PT ;  /* 0x0000002e0200720c */ /* 0x000fe20003fa4070 */
[----:B------:R-:W-:Y:S01]  /*5910*/  @!P0 IMAD.IADD R48, R48, 0x1, -R2 ;  /* 0x0000000130308824 */ /* 0x000fe200078e0a02 */
[----:B------:R-:W-:Y:S01]  /*5920*/  ISETP.GT.U32.AND P0, PT, R2, R42, PT ;  /* 0x0000002a0200720c */ /* 0x000fe20003f04070 */
[----:B------:R-:W-:Y:S01]  /*5930*/  IMAD.MOV R13, RZ, RZ, -R8 ;  /* 0x000000ffff0d7224 */ /* 0x000fe200078e0a08 */
[----:B------:R-:W-:Y:S01]  /*5940*/  @!P3 IADD3 R52, -R52, RZ, RZ ;  /* 0x000000ff3434b210 */ /* 0x000fe20007ffe1ff */
[----:B------:R-:W-:-:S04]  /*5950*/  IMAD.HI.U32 R9, R3, R124, RZ ;  /* 0x0000007c03097227 */ /* 0x000fc800078e00ff */
[----:B------:R-:W-:Y:S01]  /*5960*/  IMAD R36, R2, R13, R36 ;  /* 0x0000000d02247224 */ /* 0x000fe200078e0224 */
[----:B------:R-:W-:Y:S01]  /*5970*/  IADD3 R9, -R9, RZ, RZ ;  /* 0x000000ff09097210 */ /* 0x000fe20007ffe1ff */
[--C-:B------:R-:W-:Y:S02]  /*5980*/  @!P6 IMAD.IADD R40, R40, 0x1, -R2.reuse ;  /* 0x000000012828e824 */ /* 0x100fe400078e0a02 */
[--C-:B------:R-:W-:Y:S01]  /*5990*/  @!P5 IMAD.IADD R46, R46, 0x1, -R2.reuse ;  /* 0x000000012e2ed824 */ /* 0x100fe200078e0a02 */
[----:B------:R-:W-:Y:S01]  /*59a0*/  ISETP.GT.U32.AND P6, PT, R2, R36, PT ;  /* 0x000000240200720c */ /* 0x000fe20003fc4070 */
[----:B------:R-:W-:Y:S01]  /*59b0*/  @!P0 IMAD.IADD R42, R42, 0x1, -R2 ;  /* 0x000000012a2a8824 */ /* 0x000fe200078e0a02 */
[----:B------:R-:W-:Y:S01]  /*59c0*/  ISETP.GE.AND P5, PT, R17, RZ, PT ;  /* 0x000000ff1100720c */ /* 0x000fe20003fa6270 */
[----:B------:R-:W-:Y:S01]  /*59d0*/  IMAD.HI.U32 R11, R3, R38, RZ ;  /* 0x00000026030b7227 */ /* 0x000fe200078e00ff */
[----:B------:R-:W-:Y:S02]  /*59e0*/  ISETP.GE.AND P0, PT, R19, RZ, PT ;  /* 0x000000ff1300720c */ /* 0x000fe40003f06270 */
[----:B------:R-:W-:Y:S01]  /*59f0*/  LOP3.LUT R19, R4, 0xf4, RZ, 0xfc, !PT ;  /* 0x000000f404137812 */ /* 0x000fe200078efcff */
[----:B------:R-:W-:Y:S01]  /*5a00*/  IMAD R124, R2, R9, R124 ;  /* 0x00000009027c7224 */ /* 0x000fe200078e027c */
[----:B------:R-:W-:Y:S01]  /*5a10*/  LOP3.LUT R17, R4, 0xfc, RZ, 0xfc, !PT ;  /* 0x000000fc04117812 */ /* 0x000fe200078efcff */
[----:B------:R-:W-:Y:S01]  /*5a20*/  IMAD.MOV R11, RZ, RZ, -R11 ;  /* 0x000000ffff0b7224 */ /* 0x000fe200078e0a0b */
[----:B------:R-:W-:Y:S01]  /*5a30*/  IABS R122, R19 ;  /* 0x00000013007a7213 */ /* 0x000fe20000000000 */
[----:B------:R-:W-:Y:S01]  /*5a40*/  @!P1 IMAD.MOV R10, RZ, RZ, -R10 ;  /* 0x000000ffff0a9224 */ /* 0x000fe200078e0a0a */
[C---:B------:R-:W-:Y:S01]  /*5a50*/  ISETP.GT.U32.AND P1, PT, R2.reuse, R46, PT ;  /* 0x0000002e0200720c */ /* 0x040fe20003f24070 */
[----:B------:R-:W-:Y:S01]  /*5a60*/  IMAD R38, R2, R11, R38 ;  /* 0x0000000b02267224 */ /* 0x000fe200078e0226 */
[----:B------:R-:W-:Y:S01]  /*5a70*/  @!P6 IADD3 R36, R36, -R2, RZ ;  /* 0x800000022424e210 */ /* 0x000fe20007ffe0ff */
[----:B------:R-:W-:Y:S01]  /*5a80*/  IMAD.HI.U32 R4, R3, R122, RZ ;  /* 0x0000007a03047227 */ /* 0x000fe200078e00ff */
[----:B------:R-:W-:-:S02]  /*5a90*/  ISETP.GT.U32.AND P6, PT, R2, R124, PT ;  /* 0x0000007c0200720c */ /* 0x000fc40003fc4070 */
[----:B------:R-:W-:Y:S01]  /*5aa0*/  ISETP.GT.U32.AND P3, PT, R2, R40, PT ;  /* 0x000000280200720c */ /* 0x000fe20003f64070 */
[----:B------:R-:W-:Y:S01]  /*5ab0*/  IMAD.HI.U32 R11, R3, R32, RZ ;  /* 0x00000020030b7227 */ /* 0x000fe200078e00ff */
[----:B------:R-:W-:-:S03]  /*5ac0*/  IABS R30, R17 ;  /* 0x00000011001e7213 */ /* 0x000fc60000000000 */
[----:B------:R-:W-:Y:S01]  /*5ad0*/  @!P5 IMAD.MOV R50, RZ, RZ, -R50 ;  /* 0x000000ffff32d224 */ /* 0x000fe200078e0a32 */
[C---:B------:R-:W-:Y:S01]  /*5ae0*/  ISETP.GT.U32.AND P5, PT, R2.reuse, R36, PT ;  /* 0x000000240200720c */ /* 0x040fe20003fa4070 */
[----:B------:R-:W-:Y:S01]  /*5af0*/  @!P2 IMAD.MOV R14, RZ, RZ, -R14 ;  /* 0x000000ffff0ea224 */ /* 0x000fe200078e0a0e */
[----:B------:R-:W-:Y:S01]  /*5b00*/  ISETP.GT.U32.AND P2, PT, R2, R44, PT ;  /* 0x0000002c0200720c */ /* 0x000fe20003f44070 */
[----:B------:R-:W-:-:S04]  /*5b10*/  IMAD.HI.U32 R8, R3, R34, RZ ;  /* 0x0000002203087227 */ /* 0x000fc800078e00ff */
[----:B------:R-:W-:Y:S02]  /*5b20*/  IMAD.MOV R13, RZ, RZ, -R4 ;  /* 0x000000ffff0d7224 */ /* 0x000fe400078e0a04 */
[----:B------:R-:W-:Y:S02]  /*5b30*/  IMAD.MOV R11, RZ, RZ, -R11 ;  /* 0x000000ffff0b7224 */ /* 0x000fe400078e0a0b */
[----:B------:R-:W-:Y:S02]  /*5b40*/  IMAD.MOV R15, RZ, RZ, -R8 ;  /* 0x000000ffff0f7224 */ /* 0x000fe400078e0a08 */
[C---:B------:R-:W-:Y:S02]  /*5b50*/  IMAD R122, R2.reuse, R13, R122 ;  /* 0x0000000d027a7224 */ /* 0x040fe400078e027a */
[C---:B------:R-:W-:Y:S02]  /*5b60*/  IMAD R32, R2.reuse, R11, R32 ;  /* 0x0000000b02207224 */ /* 0x040fe400078e0220 */
[----:B------:R-:W-:Y:S01]  /*5b70*/  @!P0 IMAD.MOV R48, RZ, RZ, -R48 ;  /* 0x000000ffff308224 */ /* 0x000fe200078e0a30 */
[C---:B------:R-:W-:Y:S01]  /*5b80*/  ISETP.GT.U32.AND P0, PT, R2.reuse, R38, PT ;  /* 0x000000260200720c */ /* 0x040fe20003f04070 */
[----:B------:R-:W-:-:S02]  /*5b90*/  IMAD R34, R2, R15, R34 ;  /* 0x0000000f02227224 */ /* 0x000fc400078e0222 */
[----:B------:R-:W-:Y:S01]  /*5ba0*/  @!P4 IMAD.MOV R54, RZ, RZ, -R54 ;  /* 0x000000ffff36c224 */ /* 0x000fe200078e0a36 */
[----:B------:R-:W-:Y:S01]  /*5bb0*/  ISETP.GT.U32.AND P4, PT, R2, R42, PT ;  /* 0x0000002a0200720c */ /* 0x000fe20003f84070 */
[--C-:B------:R-:W-:Y:S02]  /*5bc0*/  @!P6 IMAD.IADD R124, R124, 0x1, -R2.reuse ;  /* 0x000000017c7ce824 */ /* 0x100fe400078e0a02 */
[--C-:B------:R-:W-:Y:S01]  /*5bd0*/  @!P1 IMAD.IADD R46, R46, 0x1, -R2.reuse ;  /* 0x000000012e2e9824 */ /* 0x100fe200078e0a02 */
[----:B------:R-:W-:Y:S01]  /*5be0*/  ISETP.GT.U32.AND P1, PT, R2, R122, PT ;  /* 0x0000007a0200720c */ /* 0x000fe20003f24070 */
[----:B------:R-:W-:Y:S01]  /*5bf0*/  @!P3 IMAD.IADD R40, R40, 0x1, -R2 ;  /* 0x000000012828b824 */ /* 0x000fe200078e0a02 */
[C---:B------:R-:W-:Y:S01]  /*5c00*/  ISETP.GT.U32.AND P3, PT, R2.reuse, R32, PT ;  /* 0x000000200200720c */ /* 0x040fe20003f64070 */
[----:B------:R-:W-:Y:S01]  /*5c10*/  IMAD.HI.U32 R9, R3, R120, RZ ;  /* 0x0000007803097227 */ /* 0x000fe200078e00ff */
[----:B------:R-:W-:-:S03]  /*5c20*/  ISETP.GT.U32.AND P6, PT, R2, R124, PT ;  /* 0x0000007c0200720c */ /* 0x000fc60003fc4070 */
[--C-:B------:R-:W-:Y:S01]  /*5c30*/  @!P5 IMAD.IADD R36, R36, 0x1, -R2.reuse ;  /* 0x000000012424d824 */ /* 0x100fe200078e0a02 */
[----:B------:R-:W-:Y:S01]  /*5c40*/  ISETP.GE.AND P5, PT, R21, RZ, PT ;  /* 0x000000ff1500720c */ /* 0x000fe20003fa6270 */
[--C-:B------:R-:W-:Y:S01]  /*5c50*/  @!P2 IMAD.IADD R44, R44, 0x1, -R2.reuse ;  /* 0x000000012c2ca824 */ /* 0x100fe200078e0a02 */
[----:B------:R-:W-:Y:S01]  /*5c60*/  ISETP.GT.U32.AND P2, PT, R2, R34, PT ;  /* 0x000000220200720c */ /* 0x000fe20003f44070 */
[----:B------:R-:W-:Y:S01]  /*5c70*/  IMAD.HI.U32 R3, R3, R30, RZ ;  /* 0x0000001e03037227 */ /* 0x000fe200078e00ff */
[-C--:B------:R-:W-:Y:S02]  /*5c80*/  @!P4 IADD3 R42, R42, -R2.reuse, RZ ;  /* 0x800000022a2ac210 */ /* 0x080fe40007ffe0ff */
[----:B------:R-:W-:Y:S01]  /*5c90*/  @!P1 IADD3 R122, R122, -R2, RZ ;  /* 0x800000027a7a9210 */ /* 0x000fe20007ffe0ff */
[----:B------:R-:W-:Y:S01]  /*5ca0*/  IMAD.MOV R9, RZ, RZ, -R9 ;  /* 0x000000ffff097224 */ /* 0x000fe200078e0a09 */
[----:B------:R-:W-:Y:S01]  /*5cb0*/  IADD3 R3, -R3, RZ, RZ ;  /* 0x000000ff03037210 */ /* 0x000fe20007ffe1ff */
[----:B------:R-:W-:Y:S01]  /*5cc0*/  @!P0 IMAD.IADD R38, R38, 0x1, -R2 ;  /* 0x0000000126268824 */ /* 0x000fe200078e0a02 */
[----:B------:R-:W-:Y:S01]  /*5cd0*/  ISETP.GE.AND P0, PT, R23, RZ, PT ;  /* 0x000000ff1700720c */ /* 0x000fe20003f06270 */
[C---:B------:R-:W-:Y:S01]  /*5ce0*/  IMAD R120, R2.reuse, R9, R120 ;  /* 0x0000000902787224 */ /* 0x040fe200078e0278 */
[----:B------:R-:W-:Y:S01]  /*5cf0*/  ISETP.GE.AND P1, PT, R25, RZ, PT ;  /* 0x000000ff1900720c */ /* 0x000fe20003f26270 */
[----:B------:R-:W-:Y:S01]  /*5d00*/  IMAD R30, R2, R3, R30 ;  /* 0x00000003021e7224 */ /* 0x000fe200078e021e */
[----:B------:R-:W2:Y:S01]  /*5d10*/  LDC.64 R8, c[0x0][0x238] ;  /* 0x00008e00ff087b82 */ /* 0x000ea20000000a00 */
[----:B------:R-:W-:Y:S01]  /*5d20*/  @!P3 IMAD.IADD R32, R32, 0x1, -R2 ;  /* 0x000000012020b824 */ /* 0x000fe200078e0a02 */
[----:B------:R-:W-:Y:S01]  /*5d30*/  ISETP.GT.U32.AND P4, PT, R2, R120, PT ;  /* 0x000000780200720c */ /* 0x000fe20003f84070 */
[----:B------:R-:W-:Y:S01]  /*5d40*/  @!P5 IMAD.MOV R46, RZ, RZ, -R46 ;  /* 0x000000ffff2ed224 */ /* 0x000fe200078e0a2e */
[----:B------:R-:W-:Y:S01]  /*5d50*/  ISETP.GE.AND P3, PT, R29, RZ, PT ;  /* 0x000000ff1d00720c */ /* 0x000fe20003f66270 */
[--C-:B------:R-:W-:Y:S01]  /*5d60*/  @!P2 IMAD.IADD R34, R34, 0x1, -R2.reuse ;  /* 0x000000012222a824 */ /* 0x100fe200078e0a02 */
[----:B------:R-:W-:Y:S01]  /*5d70*/  ISETP.GT.U32.AND P5, PT, R2, R38, PT ;  /* 0x000000260200720c */ /* 0x000fe20003fa4070 */
[----:B------:R-:W-:Y:S01]  /*5d80*/  @!P6 IMAD.IADD R124, R124, 0x1, -R2 ;  /* 0x000000017c7ce824 */ /* 0x000fe200078e0a02 */
[----:B------:R-:W-:Y:S01]  /*5d90*/  ISETP.GE.AND P2, PT, R27, RZ, PT ;  /* 0x000000ff1b00720c */ /* 0x000fe20003f46270 */
[----:B------:R-:W-:Y:S01]  /*5da0*/  @!P0 IMAD.MOV R44, RZ, RZ, -R44 ;  /* 0x000000ffff2c8224 */ /* 0x000fe200078e0a2c */
[C---:B------:R-:W-:Y:S01]  /*5db0*/  ISETP.GT.U32.AND P6, PT, R2.reuse, R30, PT ;  /* 0x0000001e0200720c */ /* 0x040fe20003fc4070 */
[----:B------:R-:W-:Y:S01]  /*5dc0*/  @!P1 IMAD.MOV R42, RZ, RZ, -R42 ;  /* 0x000000ffff2a9224 */ /* 0x000fe200078e0a2a */
[C---:B------:R-:W-:Y:S01]  /*5dd0*/  ISETP.GT.U32.AND P0, PT, R2.reuse, R122, PT ;  /* 0x0000007a0200720c */ /* 0x040fe20003f04070 */
[----:B------:R-:W-:Y:S01]  /*5de0*/  IMAD.SHL.U32 R3, R43, 0x400, RZ ;  /* 0x000004002b037824 */ /* 0x000fe200078e00ff */
[----:B------:R-:W-:Y:S01]  /*5df0*/  ISETP.GT.U32.AND P1, PT, R2, R34, PT ;  /* 0x000000220200720c */ /* 0x000fe20003f24070 */
[----:B------:R-:W-:Y:S01]  /*5e00*/  @!P4 IMAD.IADD R120, R120, 0x1, -R2 ;  /* 0x000000017878c824 */ /* 0x000fe200078e0a02 */
[----:B------:R-:W-:Y:S01]  /*5e10*/  ISETP.GE.AND P4, PT, R28, RZ, PT ;  /* 0x000000ff1c00720c */ /* 0x000fe20003f86270 */
[----:B------:R-:W-:Y:S01]  /*5e20*/  @!P3 IMAD.MOV R124, RZ, RZ, -R124 ;  /* 0x000000ffff7cb224 */ /* 0x000fe200078e0a7c */
[----:B------:R-:W-:Y:S01]  /*5e30*/  ISETP.GE.AND P3, PT, R31, RZ, PT ;  /* 0x000000ff1f00720c */ /* 0x000fe20003f66270 */
[----:B------:R-:W-:Y:S01]  /*5e40*/  @!P5 IMAD.IADD R38, R38, 0x1, -R2 ;  /* 0x000000012626d824 */ /* 0x000fe200078e0a02 */
[----:B------:R-:W-:Y:S01]  /*5e50*/  ISETP.GE.AND P5, PT, R19, RZ, PT ;  /* 0x000000ff1300720c */ /* 0x000fe20003fa6270 */
[----:B------:R-:W-:Y:S01]  /*5e60*/  @!P2 IMAD.MOV R40, RZ, RZ, -R40 ;  /* 0x000000ffff28a224 */ /* 0x000fe200078e0a28 */
[----:B------:R-:W-:-:S02]  /*5e70*/  ISETP.GT.U32.AND P2, PT, R2, R120, PT ;  /* 0x000000780200720c */ /* 0x000fc40003f44070 */
[----:B------:R-:W-:Y:S01]  /*5e80*/  @!P6 IADD3 R30, R30, -R2, RZ ;  /* 0x800000021e1ee210 */ /* 0x000fe20007ffe0ff */
[--C-:B------:R-:W-:Y:S01]  /*5e90*/  @!P0 IMAD.IADD R122, R122, 0x1, -R2.reuse ;  /* 0x000000017a7a8824 */ /* 0x100fe200078e0a02 */
[----:B------:R-:W-:Y:S01]  /*5ea0*/  ISETP.GT.U32.AND P6, PT, R2, R32, PT ;  /* 0x000000200200720c */ /* 0x000fe20003fc4070 */
[----:B--2---:R-:W-:Y:S01]  /*5eb0*/  IMAD R4, R251, R9, RZ ;  /* 0x00000009fb047224 */ /* 0x004fe200078e02ff */
[----:B------:R-:W-:Y:S01]  /*5ec0*/  LOP3.LUT R29, RZ, R41, RZ, 0x33, !PT ;  /* 0x00000029ff1d7212 */ /* 0x000fe200078e33ff */
[----:B------:R-:W-:Y:S01]  /*5ed0*/  @!P1 IMAD.IADD R34, R34, 0x1, -R2 ;  /* 0x0000000122229824 */ /* 0x000fe200078e0a02 */
[----:B------:R-:W-:Y:S01]  /*5ee0*/  @!P4 IADD3 R36, -R36, RZ, RZ ;  /* 0x000000ff2424c210 */ /* 0x000fe20007ffe1ff */
[----:B------:R-:W-:Y:S01]  /*5ef0*/  @!P3 IMAD.MOV R38, RZ, RZ, -R38 ;  /* 0x000000ffff26b224 */ /* 0x000fe200078e0a26 */
[----:B------:R-:W-:Y:S01]  /*5f00*/  ISETP.GT.U32.AND P4, PT, R2, R30, PT ;  /* 0x0000001e0200720c */ /* 0x000fe20003f84070 */
[----:B------:R-:W-:Y:S01]  /*5f10*/  @!P5 IMAD.MOV R122, RZ, RZ, -R122 ;  /* 0x000000ffff7ad224 */ /* 0x000fe200078e0a7a */
[----:B------:R-:W-:-:S02]  /*5f20*/  ISETP.GE.AND P1, PT, R35, RZ, PT ;  /* 0x000000ff2300720c */ /* 0x000fc40003f26270 */
[----:B------:R-:W-:Y:S02]  /*5f30*/  ISETP.NE.AND P3, PT, R41, RZ, PT ;  /* 0x000000ff2900720c */ /* 0x000fe40003f65270 */
[----:B------:R-:W-:Y:S01]  /*5f40*/  @!P2 IADD3 R120, R120, -R2, RZ ;  /* 0x800000027878a210 */ /* 0x000fe20007ffe0ff */
[--C-:B------:R-:W-:Y:S01]  /*5f50*/  @!P6 IMAD.IADD R32, R32, 0x1, -R2.reuse ;  /* 0x000000012020e824 */ /* 0x100fe200078e0a02 */
[----:B------:R-:W-:Y:S01]  /*5f60*/  LEA R28, P5, R4, UR4, 0x2 ;  /* 0x00000004041c7c11 */ /* 0x000fe2000f8a10ff */
[----:B------:R-:W2:Y:S01]  /*5f70*/  S2UR UR4, SR_CgaCtaId ;  /* 0x00000000000479c3 */ /* 0x000ea20000008800 */
[----:B------:R-:W-:Y:S02]  /*5f80*/  ISETP.GE.AND P2, PT, R37, RZ, PT ;  /* 0x000000ff2500720c */ /* 0x000fe40003f46270 */
[----:B------:R-:W-:Y:S01]  /*5f90*/  ISETP.GE.AND P0, PT, R33, RZ, PT ;  /* 0x000000ff2100720c */ /* 0x000fe20003f06270 */
[----:B------:R-:W-:Y:S01]  /*5fa0*/  @!P4 IMAD.IADD R30, R30, 0x1, -R2 ;  /* 0x000000011e1ec824 */ /* 0x000fe200078e0a02 */
[----:B------:R-:W-:Y:S01]  /*5fb0*/  ISETP.GE.AND P6, PT, R17, RZ, PT ;  /* 0x000000ff1100720c */ /* 0x000fe20003fc6270 */
[----:B------:R-:W-:Y:S01]  /*5fc0*/  @!P1 IMAD.MOV R120, RZ, RZ, -R120 ;  /* 0x000000ffff789224 */ /* 0x000fe200078e0a78 */
[----:B------:R-:W-:-:S02]  /*5fd0*/  SEL R241, R29, R56, !P3 ;  /* 0x000000381df17207 */ /* 0x000fc40005800000 */
[----:B------:R-:W-:Y:S01]  /*5fe0*/  LEA.HI.X.SX32 R4, R4, UR5, 0x2, P5 ;  /* 0x0000000504047c11 */ /* 0x000fe2000a8f16ff */
[----:B------:R-:W-:Y:S01]  /*5ff0*/  ULDC UR5, c[0x0][0x240] ;  /* 0x0000900000057ab9 */ /* 0x000fe20000000800 */
[----:B------:R-:W-:Y:S01]  /*6000*/  SEL R239, R29, R26, !P3 ;  /* 0x0000001a1def7207 */ /* 0x000fe20005800000 */
[----:B------:R-:W-:Y:S01]  /*6010*/  IMAD R241, R241, UR5, RZ ;  /* 0x00000005f1f17c24 */ /* 0x000fe2000f8e02ff */
[C---:B------:R-:W-:Y:S01]  /*6020*/  SEL R237, R29.reuse, R58, !P3 ;  /* 0x0000003a1ded7207 */ /* 0x040fe20005800000 */
[----:B------:R-:W-:Y:S01]  /*6030*/  @!P2 IMAD.MOV R32, RZ, RZ, -R32 ;  /* 0x000000ffff20a224 */ /* 0x000fe200078e0a20 */
[----:B------:R-:W-:Y:S01]  /*6040*/  SEL R235, R29, R60, !P3 ;  /* 0x0000003c1deb7207 */ /* 0x000fe20005800000 */
[----:B------:R-:W-:Y:S01]  /*6050*/  IMAD R239, R239, UR5, RZ ;  /* 0x00000005efef7c24 */ /* 0x000fe2000f8e02ff */
[----:B-1----:R-:W-:Y:S01]  /*6060*/  LEA R6, P1, R241, R28, 0x2 ;  /* 0x0000001cf1067211 */ /* 0x002fe200078210ff */
[----:B------:R-:W-:Y:S01]  /*6070*/  @!P6 IMAD.MOV R30, RZ, RZ, -R30 ;  /* 0x000000ffff1ee224 */ /* 0x000fe200078e0a1e */
[----:B------:R-:W-:Y:S01]  /*6080*/  @!P0 IADD3 R34, -R34, RZ, RZ ;  /* 0x000000ff22228210 */ /* 0x000fe20007ffe1ff */
[----:B------:R-:W-:Y:S01]  /*6090*/  IMAD R237, R237, UR5, RZ ;  /* 0x00000005eded7c24 */ /* 0x000fe2000f8e02ff */
[----:B------:R-:W-:Y:S01]  /*60a0*/  LEA.HI.X.SX32 R7, R241, R4, 0x2, P1 ;  /* 0x00000004f1077211 */ /* 0x000fe200008f16ff */
[----:B------:R-:W-:Y:S01]  /*60b0*/  IMAD R235, R235, UR5, RZ ;  /* 0x00000005ebeb7c24 */ /* 0x000fe2000f8e02ff */
[----:B------:R-:W-:-:S02]  /*60c0*/  ISETP.GE.AND P4, PT, R39, RZ, PT ;  /* 0x000000ff2700720c */ /* 0x000fc40003f86270 */
[C---:B------:R-:W-:Y:S01]  /*60d0*/  SEL R195, R29.reuse, R100, !P3 ;  /* 0x000000641dc37207 */ /* 0x040fe20005800000 */
[----:B------:R1:W-:Y:S01]  /*60e0*/  STL.64 [R1+0x1e8], R6 ;  /* 0x0001e80601007387 */ /* 0x0003e20000100a00 */
[C---:B------:R-:W-:Y:S02]  /*60f0*/  SEL R26, R29.reuse, R5, !P3 ;  /* 0x000000051d1a7207 */ /* 0x040fe40005800000 */
[----:B------:R-:W-:Y:S01]  /*6100*/  SEL R233, R29, R62, !P3 ;  /* 0x0000003e1de97207 */ /* 0x000fe20005800000 */
[----:B------:R-:W-:Y:S01]  /*6110*/  IMAD R195, R195, UR5, RZ ;  /* 0x00000005c3c37c24 */ /* 0x000fe2000f8e02ff */
[C---:B------:R-:W-:Y:S01]  /*6120*/  SEL R231, R29.reuse, R64, !P3 ;  /* 0x000000401de77207 */ /* 0x040fe20005800000 */
[----:B------:R-:W-:Y:S01]  /*6130*/  IMAD R26, R26, UR5, RZ ;  /* 0x000000051a1a7c24 */ /* 0x000fe2000f8e02ff */
[----:B------:R-:W-:Y:S01]  /*6140*/  SEL R229, R29, R66, !P3 ;  /* 0x000000421de57207 */ /* 0x000fe20005800000 */
        /* <DEDUP_REMOVED lines=239> */
[-C--:B------:R-:W-:Y:S01]  /*7040*/  LEA R240, P3, R239, R28.reuse, 0x2 ;  /* 0x0000001ceff07211 */ /* 0x080fe200078610ff */
[----:B------:R-:W-:Y:S01]  /*7050*/  IMAD R27, R27, UR5, RZ ;  /* 0x000000051b1b7c24 */ /* 0x000fe2000f8e02ff */
[-C--:B-1----:R-:W-:Y:S01]  /*7060*/  LEA R6, P2, R237, R28.reuse, 0x2 ;  /* 0x0000001ced067211 */ /* 0x082fe200078410ff */
[----:B------:R-:W-:Y:S01]  /*7070*/  IMAD R29, R29, UR5, RZ ;  /* 0x000000051d1d7c24 */ /* 0x000fe2000f8e02ff */
[----:B------:R-:W-:Y:S01]  /*7080*/  LEA R242, P1, R235, R28, 0x2 ;  /* 0x0000001cebf27211 */ /* 0x000fe200078210ff */
[----:B------:R-:W-:Y:S01]  /*7090*/  UMOV UR12, 0x400 ;  /* 0x00000400000c7882 */ /* 0x000fe20000000000 */
[-C--:B------:R-:W-:Y:S01]  /*70a0*/  LEA.HI.X.SX32 R241, R239, R4.reuse, 0x2, P3 ;  /* 0x00000004eff17211 */ /* 0x080fe200018f16ff */
[----:B------:R-:W-:Y:S01]  /*70b0*/  IMAD.MOV.U32 R239, RZ, RZ, R243 ;  /* 0x000000ffffef7224 */ /* 0x000fe200078e00f3 */
[----:B------:R-:W-:Y:S01]  /*70c0*/  LEA.HI.X.SX32 R7, R237, R4, 0x2, P2 ;  /* 0x00000004ed077211 */ /* 0x000fe200010f16ff */
[----:B------:R1:W-:Y:S01]  /*70d0*/  STL [R1+0x1d8], R242 ;  /* 0x0001d8f201007387 */ /* 0x0003e20000100800 */
[----:B------:R-:W-:Y:S01]  /*70e0*/  ISETP.NE.AND P0, PT, R245, RZ, PT ;  /* 0x000000fff500720c */ /* 0x000fe20003f05270 */
[----:B------:R-:W-:Y:S01]  /*70f0*/  IMAD.MOV.U32 R238, RZ, RZ, R242 ;  /* 0x000000ffffee7224 */ /* 0x000fe200078e00f2 */
[----:B------:R-:W-:Y:S01]  /*7100*/  @!P4 IADD3 R0, -R0, RZ, RZ ;  /* 0x000000ff0000c210 */ /* 0x000fe20007ffe1ff */
[----:B------:R3:W-:Y:S01]  /*7110*/  STL.64 [R1+0x258], R240 ;  /* 0x000258f001007387 */ /* 0x0007e20000100a00 */
[-C--:B------:R-:W-:Y:S01]  /*7120*/  LEA R246, P6, R231, R28.reuse, 0x2 ;  /* 0x0000001ce7f67211 */ /* 0x080fe200078c10ff */
[----:B------:R-:W-:Y:S01]  /*7130*/  ULDC.64 UR16, c[0x0][0x208] ;  /* 0x0000820000107ab9 */ /* 0x000fe20000000a00 */
[-C--:B------:R-:W-:Y:S01]  /*7140*/  LEA R244, P5, R229, R28.reuse, 0x2 ;  /* 0x0000001ce5f47211 */ /* 0x080fe200078a10ff */
[----:B------:R4:W-:Y:S01]  /*7150*/  STL.64 [R1+0x1e0], R6 ;  /* 0x0001e00601007387 */ /* 0x0009e20000100a00 */
[----:B------:R-:W-:Y:S01]  /*7160*/  IMAD.MOV.U32 R237, RZ, RZ, R239 ;  /* 0x000000ffffed7224 */ /* 0x000fe200078e00ef */
[----:B-1----:R-:W-:Y:S01]  /*7170*/  LEA R242, P4, R227, R28, 0x2 ;  /* 0x0000001ce3f27211 */ /* 0x002fe200078810ff */
[----:B------:R-:W1:Y:S01]  /*7180*/  LDC R252, c[0x0][0x230] ;  /* 0x00008c00fffc7b82 */ /* 0x000e620000000800 */
[----:B------:R-:W-:-:S02]  /*7190*/  LOP3.LUT R12, R12, 0x8000, R3, 0xf8, !PT ;  /* 0x000080000c0c7812 */ /* 0x000fc400078ef803 */
[----:B------:R-:W-:Y:S02]  /*71a0*/  @!P0 LOP3.LUT R0, RZ, R245, RZ, 0x33, !PT ;  /* 0x000000f5ff008212 */ /* 0x000fe400078e33ff */
[-C--:B------:R-:W-:Y:S01]  /*71b0*/  LEA R248, P0, R233, R28.reuse, 0x2 ;  /* 0x0000001ce9f87211 */ /* 0x080fe200078010ff */
[----:B------:R-:W-:Y:S01]  /*71c0*/  IMAD.MOV.U32 R236, RZ, RZ, R238 ;  /* 0x000000ffffec7224 */ /* 0x000fe200078e00ee */
[----:B---3--:R-:W-:Y:S01]  /*71d0*/  LEA R240, P3, R225, R28, 0x2 ;  /* 0x0000001ce1f07211 */ /* 0x008fe200078610ff */
[----:B------:R-:W3:Y:S01]  /*71e0*/  LDC.64 R2, c[0x0][0x230] ;  /* 0x00008c00ff027b82 */ /* 0x000ee20000000a00 */
[----:B----4-:R-:W4:Y:S01]  /*71f0*/  LDL.LU.64 R6, [R1+0x9b0] ;  /* 0x0009b00001067983 */ /* 0x010f220000300a00 */
[-C--:B------:R-:W-:Y:S02]  /*7200*/  LEA.HI.X.SX32 R237, R235, R4.reuse, 0x2, P1 ;  /* 0x00000004ebed7211 */ /* 0x080fe400008f16ff */
[----:B------:R-:W-:Y:S02]  /*7210*/  LEA.HI.X.SX32 R249, R233, R4, 0x2, P0 ;  /* 0x00000004e9f97211 */ /* 0x000fe400000f16ff */
[----:B------:R-:W-:-:S02]  /*7220*/  LEA R238, P2, R223, R28, 0x2 ;  /* 0x0000001cdfee7211 */ /* 0x000fc400078410ff */
[----:B------:R-:W-:Y:S02]  /*7230*/  LEA.HI.X.SX32 R247, R231, R4, 0x2, P6 ;  /* 0x00000004e7f77211 */ /* 0x000fe400030f16ff */
[----:B------:R-:W-:Y:S02]  /*7240*/  LEA R236, P1, R221, R28, 0x2 ;  /* 0x0000001cddec7211 */ /* 0x000fe400078210ff */
[----:B------:R-:W-:Y:S01]  /*7250*/  LEA.HI.X.SX32 R245, R229, R4, 0x2, P5 ;  /* 0x00000004e5f57211 */ /* 0x000fe200028f16ff */
[----:B------:R2:W-:Y:S01]  /*7260*/  STL [R1+0x1dc], R237 ;  /* 0x0001dced01007387 */ /* 0x0005e20000100800 */
[----:B------:R-:W-:Y:S02]  /*7270*/  LEA R234, P0, R219, R28, 0x2 ;  /* 0x0000001cdbea7211 */ /* 0x000fe400078010ff */
[----:B------:R-:W-:Y:S01]  /*7280*/  LEA.HI.X.SX32 R243, R227, R4, 0x2, P4 ;  /* 0x00000004e3f37211 */ /* 0x000fe200020f16ff */
[----:B------:R-:W-:Y:S01]  /*7290*/  STL.64 [R1+0x1d0], R248 ;  /* 0x0001d0f801007387 */ /* 0x000fe20000100a00 */
[----:B------:R-:W-:-:S02]  /*72a0*/  LEA R232, P6, R217, R28, 0x2 ;  /* 0x0000001cd9e87211 */ /* 0x000fc400078c10ff */
[----:B------:R-:W-:Y:S01]  /*72b0*/  LEA.HI.X.SX32 R241, R225, R4, 0x2, P3 ;  /* 0x00000004e1f17211 */ /* 0x000fe200018f16ff */
[----:B------:R-:W-:Y:S01]  /*72c0*/  STL.64 [R1+0x1c8], R246 ;  /* 0x0001c8f601007387 */ /* 0x000fe20000100a00 */
[----:B------:R-:W-:Y:S02]  /*72d0*/  LEA R230, P5, R215, R28, 0x2 ;  /* 0x0000001cd7e67211 */ /* 0x000fe400078a10ff */
[----:B------:R-:W-:Y:S01]  /*72e0*/  LEA.HI.X.SX32 R239, R223, R4, 0x2, P2 ;  /* 0x00000004dfef7211 */ /* 0x000fe200010f16ff */
[----:B------:R-:W-:Y:S01]  /*72f0*/  STL.64 [R1+0x1c0], R244 ;  /* 0x0001c0f401007387 */ /* 0x000fe20000100a00 */
[----:B------:R-:W-:Y:S01]  /*7300*/  LEA R228, P4, R213, R28, 0x2 ;  /* 0x0000001cd5e47211 */ /* 0x000fe200078810ff */
[----:B---3--:R-:W-:Y:S01]  /*7310*/  IMAD R3, R0, R3, RZ ;  /* 0x0000000300037224 */ /* 0x008fe200078e02ff */
[----:B--2---:R-:W-:Y:S01]  /*7320*/  LEA.HI.X.SX32 R237, R221, R4, 0x2, P1 ;  /* 0x00000004dded7211 */ /* 0x004fe200008f16ff */
[----:B------:R-:W-:Y:S01]  /*7330*/  STL.64 [R1+0x1b8], R242 ;  /* 0x0001b8f201007387 */ /* 0x000fe20000100a00 */
[----:B------:R-:W-:Y:S01]  /*7340*/  LEA R226, P3, R211, R28, 0x2 ;  /* 0x0000001cd3e27211 */ /* 0x000fe200078610ff */
[----:B------:R-:W-:Y:S01]  /*7350*/  VIADD R125, R2, 0xffffffff ;  /* 0xffffffff027d7836 */ /* 0x000fe20000000000 */
        /* <DEDUP_REMOVED lines=39> */
[----:B------:R-:W-:Y:S02]  /*75d0*/  LEA R198, P3, R183, R28, 0x2 ;  /* 0x0000001cb7c67211 */ /* 0x000fe400078610ff */
[-C--:B------:R-:W-:Y:S01]  /*75e0*/  LEA.HI.X.SX32 R209, R193, R4.reuse, 0x2, P1 ;  /* 0x00000004c1d17211 */ /* 0x080fe200008f16ff */
[----:B------:R-:W-:Y:S01]  /*75f0*/  STL.64 [R1+0x148], R214 ;  /* 0x000148d601007387 */ /* 0x000fe20000100a00 */
[----:B------:R-:W-:Y:S02]  /*7600*/  LEA.HI.X.SX32 R207, R191, R4, 0x2, P0 ;  /* 0x00000004bfcf7211 */ /* 0x000fe400000f16ff */
[----:B------:R-:W-:Y:S01]  /*7610*/  LEA R196, P2, R181, R28, 0x2 ;  /* 0x0000001cb5c47211 */ /* 0x000fe200078410ff */
[----:B------:R-:W-:Y:S01]  /*7620*/  STL.64 [R1+0x140], R212 ;  /* 0x000140d401007387 */ /* 0x000fe20000100a00 */
[----:B------:R-:W-:Y:S02]  /*7630*/  LEA.HI.X.SX32 R205, R189, R4, 0x2, P6 ;  /* 0x00000004bdcd7211 */ /* 0x000fe400030f16ff */
[----:B------:R-:W-:Y:S01]  /*7640*/  LEA R194, P1, R179, R28, 0x2 ;  /* 0x0000001cb3c27211 */ /* 0x000fe200078210ff */
[----:B------:R-:W-:Y:S01]  /*7650*/  STL.64 [R1+0x138], R210 ;  /* 0x000138d201007387 */ /* 0x000fe20000100a00 */
[----:B------:R-:W-:-:S02]  /*7660*/  LEA.HI.X.SX32 R203, R187, R4, 0x2, P5 ;  /* 0x00000004bbcb7211 */ /* 0x000fc400028f16ff */
[----:B------:R-:W-:Y:S01]  /*7670*/  LEA R192, P0, R177, R28, 0x2 ;  /* 0x0000001cb1c07211 */ /* 0x000fe200078010ff */
[----:B------:R-:W-:Y:S01]  /*7680*/  STL.64 [R1+0x130], R208 ;  /* 0x000130d001007387 */ /* 0x000fe20000100a00 */
[-C--:B------:R-:W-:Y:S02]  /*7690*/  LEA.HI.X.SX32 R201, R185, R4.reuse, 0x2, P4 ;  /* 0x00000004b9c97211 */ /* 0x080fe400020f16ff */
[----:B------:R-:W-:Y:S01]  /*76a0*/  LEA.HI.X.SX32 R199, R183, R4, 0x2, P3 ;  /* 0x00000004b7c77211 */ /* 0x000fe200018f16ff */
[----:B------:R-:W-:Y:S01]  /*76b0*/  STL.64 [R1+0x128], R206 ;  /* 0x000128ce01007387 */ /* 0x000fe20000100a00 */
[-C--:B------:R-:W-:Y:S02]  /*76c0*/  LEA R190, P6, R175, R28.reuse, 0x2 ;  /* 0x0000001cafbe7211 */ /* 0x080fe400078c10ff */
[-C--:B------:R-:W-:Y:S01]  /*76d0*/  LEA R184, P3, R169, R28.reuse, 0x2 ;  /* 0x0000001ca9b87211 */ /* 0x080fe200078610ff */
[----:B------:R-:W-:Y:S01]  /*76e0*/  STL.64 [R1+0x120], R204 ;  /* 0x000120cc01007387 */ /* 0x000fe20000100a00 */
[----:B------:R-:W-:-:S02]  /*76f0*/  LEA R188, P5, R173, R28, 0x2 ;  /* 0x0000001cadbc7211 */ /* 0x000fc400078a10ff */
[----:B------:R-:W-:Y:S01]  /*7700*/  LEA.HI.X.SX32 R197, R181, R4, 0x2, P2 ;  /* 0x00000004b5c57211 */ /* 0x000fe200010f16ff */
[----:B------:R-:W-:Y:S01]  /*7710*/  STL.64 [R1+0x118], R202 ;  /* 0x000118ca01007387 */ /* 0x000fe20000100a00 */
[----:B------:R-:W-:Y:S02]  /*7720*/  LEA R186, P4, R171, R28, 0x2 ;  /* 0x0000001cabba7211 */ /* 0x000fe400078810ff */
[-C--:B------:R-:W-:Y:S01]  /*7730*/  LEA.HI.X.SX32 R195, R179, R4.reuse, 0x2, P1 ;  /* 0x00000004b3c37211 */ /* 0x080fe200008f16ff */
[----:B------:R-:W-:Y:S01]  /*7740*/  STL.64 [R1+0x110], R200 ;  /* 0x000110c801007387 */ /* 0x000fe20000100a00 */
[----:B------:R-:W-:Y:S02]  /*7750*/  LEA.HI.X.SX32 R193, R177, R4, 0x2, P0 ;  /* 0x00000004b1c17211 */ /* 0x000fe400000f16ff */
[-C--:B------:R-:W-:Y:S01]  /*7760*/  LEA R182, P2, R167, R28.reuse, 0x2 ;  /* 0x0000001ca7b67211 */ /* 0x080fe200078410ff */
[----:B------:R-:W-:Y:S01]  /*7770*/  STL.64 [R1+0x108], R198 ;  /* 0x000108c601007387 */ /* 0x000fe20000100a00 */
[----:B------:R-:W-:-:S02]  /*7780*/  LEA R178, P0, R163, R28, 0x2 ;  /* 0x0000001ca3b27211 */ /* 0x000fc400078010ff */
[-C--:B------:R-:W-:Y:S02]  /*7790*/  LEA.HI.X.SX32 R191, R175, R4.reuse, 0x2, P6 ;  /* 0x00000004afbf7211 */ /* 0x080fe400030f16ff */
[----:B------:R-:W-:Y:S01]  /*77a0*/  LEA.HI.X.SX32 R185, R169, R4, 0x2, P3 ;  /* 0x00000004a9b97211 */ /* 0x000fe200018f16ff */
[----:B------:R-:W-:Y:S01]  /*77b0*/  STL.64 [R1+0x100], R196 ;  /* 0x000100c401007387 */ /* 0x000fe20000100a00 */
[----:B------:R-:W-:Y:S02]  /*77c0*/  LEA R180, P1, R165, R28, 0x2 ;  /* 0x0000001ca5b47211 */ /* 0x000fe400078210ff */
[----:B------:R-:W-:Y:S02]  /*77d0*/  LEA.HI.X.SX32 R189, R173, R4, 0x2, P5 ;  /* 0x00000004adbd7211 */ /* 0x000fe400028f16ff */
[-C--:B------:R-:W-:Y:S01]  /*77e0*/  LEA R170, P3, R155, R28.reuse, 0x2 ;  /* 0x0000001c9baa7211 */ /* 0x080fe200078610ff */
[----:B------:R-:W-:Y:S01]  /*77f0*/  STL.64 [R1+0xf8], R194 ;  /* 0x0000f8c201007387 */ /* 0x000fe20000100a00 */
[----:B------:R-:W-:-:S02]  /*7800*/  LEA R176, P6, R161, R28, 0x2 ;  /* 0x0000001ca1b07211 */ /* 0x000fc400078c10ff */
[----:B------:R-:W-:Y:S01]  /*7810*/  LEA.HI.X.SX32 R187, R171, R4, 0x2, P4 ;  /* 0x00000004abbb7211 */ /* 0x000fe200020f16ff */
[----:B------:R-:W-:Y:S01]  /*7820*/  STL.64 [R1+0xf0], R192 ;  /* 0x0000f0c001007387 */ /* 0x000fe20000100a00 */
[-C--:B------:R-:W-:Y:S02]  /*7830*/  LEA R174, P5, R159, R28.reuse, 0x2 ;  /* 0x0000001c9fae7211 */ /* 0x080fe400078a10ff */
[----:B------:R-:W-:Y:S01]  /*7840*/  LEA R172, P4, R157, R28, 0x2 ;  /* 0x0000001c9dac7211 */ /* 0x000fe200078810ff */
[----:B------:R-:W-:Y:S01]  /*7850*/  STL.64 [R1+0xe8], R190 ;  /* 0x0000e8be01007387 */ /* 0x000fe20000100a00 */
[-C--:B------:R-:W-:Y:S02]  /*7860*/  LEA.HI.X.SX32 R183, R167, R4.reuse, 0x2, P2 ;  /* 0x00000004a7b77211 */ /* 0x080fe400010f16ff */
[-C--:B------:R-:W-:Y:S01]  /*7870*/  LEA.HI.X.SX32 R179, R163, R4.reuse, 0x2, P0 ;  /* 0x00000004a3b37211 */ /* 0x080fe200000f16ff */
[----:B------:R-:W-:Y:S01]  /*7880*/  STL.64 [R1+0xe0], R188 ;  /* 0x0000e0bc01007387 */ /* 0x000fe20000100a00 */
[----:B------:R-:W-:-:S02]  /*7890*/  LEA.HI.X.SX32 R181, R165, R4, 0x2, P1 ;  /* 0x00000004a5b57211 */ /* 0x000fc400008f16ff */
[----:B------:R-:W-:Y:S02]  /*78a0*/  LEA R164, P0, R149, R28, 0x2 ;  /* 0x0000001c95a47211 */ /* 0x000fe400078010ff */
[----:B------:R-:W-:Y:S01]  /*78b0*/  LEA.HI.X.SX32 R171, R155, R4, 0x2, P3 ;  /* 0x000000049bab7211 */ /* 0x000fe200018f16ff */
[----:B------:R-:W-:Y:S01]  /*78c0*/  STL.64 [R1+0xd8], R186 ;  /* 0x0000d8ba01007387 */ /* 0x000fe20000100a00 */
[----:B------:R-:W-:Y:S02]  /*78d0*/  LEA R168, P2, R153, R28, 0x2 ;  /* 0x0000001c99a87211 */ /* 0x000fe400078410ff */
[----:B------:R-:W-:Y:S02]  /*78e0*/  LEA.HI.X.SX32 R177, R161, R4, 0x2, P6 ;  /* 0x00000004a1b17211 */ /* 0x000fe400030f16ff */
[-C--:B------:R-:W-:Y:S01]  /*78f0*/  LEA R156, P3, R141, R28.reuse, 0x2 ;  /* 0x0000001c8d9c7211 */ /* 0x080fe200078610ff */
[----:B------:R-:W-:Y:S01]  /*7900*/  STL.64 [R1+0xd0], R184 ;  /* 0x0000d0b801007387 */ /* 0x000fe20000100a00 */
[----:B------:R-:W-:-:S02]  /*7910*/  LEA R162, P6, R147, R28, 0x2 ;  /* 0x0000001c93a27211 */ /* 0x000fc400078c10ff */
[----:B------:R-:W-:Y:S01]  /*7920*/  LEA R166, P1, R151, R28, 0x2 ;  /* 0x0000001c97a67211 */ /* 0x000fe200078210ff */
[----:B------:R-:W-:Y:S01]  /*7930*/  STL.64 [R1+0xc8], R182 ;  /* 0x0000c8b601007387 */ /* 0x000fe20000100a00 */
[-C--:B------:R-:W-:Y:S02]  /*7940*/  LEA.HI.X.SX32 R175, R159, R4.reuse, 0x2, P5 ;  /* 0x000000049faf7211 */ /* 0x080fe400028f16ff */
[----:B------:R-:W-:Y:S01]  /*7950*/  LEA.HI.X.SX32 R173, R157, R4, 0x2, P4 ;  /* 0x000000049dad7211 */ /* 0x000fe200020f16ff */
[----:B------:R-:W-:Y:S01]  /*7960*/  STL.64 [R1+0xc0], R180 ;  /* 0x0000c0b401007387 */ /* 0x000fe20000100a00 */
[----:B------:R-:W-:Y:S02]  /*7970*/  LEA R158, P4, R143, R28, 0x2 ;  /* 0x0000001c8f9e7211 */ /* 0x000fe400078810ff */
[-C--:B------:R-:W-:Y:S01]  /*7980*/  LEA.HI.X.SX32 R165, R149, R4.reuse, 0x2, P0 ;  /* 0x0000000495a57211 */ /* 0x080fe200000f16ff */
[----:B------:R-:W-:Y:S01]  /*7990*/  STL.64 [R1+0xb8], R178 ;  /* 0x0000b8b201007387 */ /* 0x000fe20000100a00 */
[----:B------:R-:W-:-:S02]  /*79a0*/  LEA.HI.X.SX32 R169, R153, R4, 0x2, P2 ;  /* 0x0000000499a97211 */ /* 0x000fc400010f16ff */
[----:B------:R-:W-:Y:S02]  /*79b0*/  LEA R150, P0, R135, R28, 0x2 ;  /* 0x0000001c87967211 */ /* 0x000fe400078010ff */
[----:B------:R-:W-:Y:S01]  /*79c0*/  LEA.HI.X.SX32 R157, R141, R4, 0x2, P3 ;  /* 0x000000048d9d7211 */ /* 0x000fe200018f16ff */
[----:B------:R-:W-:Y:S01]  /*79d0*/  STL.64 [R1+0xb0], R176 ;  /* 0x0000b0b001007387 */ /* 0x000fe20000100a00 */
[-C--:B------:R-:W-:Y:S02]  /*79e0*/  LEA R160, P5, R145, R28.reuse, 0x2 ;  /* 0x0000001c91a07211 */ /* 0x080fe400078a10ff */
[----:B------:R-:W-:Y:S02]  /*79f0*/  LEA R154, P2, R139, R28, 0x2 ;  /* 0x0000001c8b9a7211 */ /* 0x000fe400078410ff */
[----:B------:R-:W-:Y:S02]  /*7a00*/  LEA.HI.X.SX32 R163, R147, R4, 0x2, P6 ;  /* 0x0000000493a37211 */ /* 0x000fe400030f16ff */
[----:B------:R-:W-:Y:S01]  /*7a10*/  LEA R142, P3, R127, R28, 0x2 ;  /* 0x0000001c7f8e7211 */ /* 0x000fe200078610ff */
[----:B------:R-:W-:Y:S01]  /*7a20*/  STL.64 [R1+0xa8], R174 ;  /* 0x0000a8ae01007387 */ /* 0x000fe20000100a00 */
[----:B------:R-:W-:-:S02]  /*7a30*/  LEA.HI.X.SX32 R167, R151, R4, 0x2, P1 ;  /* 0x0000000497a77211 */ /* 0x000fc400008f16ff */
[-C--:B------:R-:W-:Y:S01]  /*7a40*/  LEA R148, P6, R133, R28.reuse, 0x2 ;  /* 0x0000001c85947211 */ /* 0x080fe200078c10ff */
[----:B------:R-:W-:Y:S01]  /*7a50*/  STL.64 [R1+0xa0], R172 ;  /* 0x0000a0ac01007387 */ /* 0x000fe20000100a00 */
[----:B------:R-:W-:Y:S02]  /*7a60*/  LEA R152, P1, R137, R28, 0x2 ;  /* 0x0000001c89987211 */ /* 0x000fe400078210ff */
[----:B------:R-:W-:Y:S01]  /*7a70*/  LEA.HI.X.SX32 R159, R143, R4, 0x2, P4 ;  /* 0x000000048f9f7211 */ /* 0x000fe200020f16ff */
[----:B------:R-:W-:Y:S01]  /*7a80*/  STL.64 [R1+0x98], R170 ;  /* 0x000098aa01007387 */ /* 0x000fe20000100a00 */
[----:B------:R-:W-:Y:S02]  /*7a90*/  LEA R144, P4, R129, R28, 0x2 ;  /* 0x0000001c81907211 */ /* 0x000fe400078810ff */
[-C--:B------:R-:W-:Y:S01]  /*7aa0*/  LEA.HI.X.SX32 R151, R135, R4.reuse, 0x2, P0 ;  /* 0x0000000487977211 */ /* 0x080fe200000f16ff */
[----:B------:R-:W-:Y:S01]  /*7ab0*/  STL.64 [R1+0x90], R168 ;  /* 0x000090a801007387 */ /* 0x000fe20000100a00 */
[----:B------:R-:W-:-:S02]  /*7ac0*/  LEA.HI.X.SX32 R161, R145, R4, 0x2, P5 ;  /* 0x0000000491a17211 */ /* 0x000fc400028f16ff */
[----:B------:R-:W-:Y:S02]  /*7ad0*/  LEA.HI.X.SX32 R155, R139, R4, 0x2, P2 ;  /* 0x000000048b9b7211 */ /* 0x000fe400010f16ff */
        /* <DEDUP_REMOVED lines=8> */
[----:B------:R-:W-:Y:S02]  /*7b60*/  LEA.HI.X.SX32 R153, R137, R4, 0x2, P1 ;  /* 0x0000000489997211 */ /* 0x000fe400008f16ff */
        /* <DEDUP_REMOVED lines=9> */
[----:B------:R-:W-:Y:S02]  /*7c00*/  LEA R38, P0, R39, R28, 0x2 ;  /* 0x0000001c27267211 */ /* 0x000fe400078010ff */
[-C--:B------:R-:W-:Y:S01]  /*7c10*/  LEA.HI.X.SX32 R33, R33, R4.reuse, 0x2, P3 ;  /* 0x0000000421217211 */ /* 0x080fe200018f16ff */
[----:B------:R-:W-:Y:S01]  /*7c20*/  STL.64 [R1+0x60], R156 ;  /* 0x0000609c01007387 */ /* 0x000fe20000100a00 */
[----:B------:R-:W-:Y:S02]  /*7c30*/  LEA.HI.X.SX32 R147, R131, R4, 0x2, P5 ;  /* 0x0000000483937211 */ /* 0x000fe400028f16ff */
        /* <DEDUP_REMOVED lines=45> */
[----:B------:R-:W-:Y:S01]  /*7f10*/  STL.64 [R1], R132 ;  /* 0x0000008401007387 */ /* 0x000fe20000100a00 */
[----:B------:R-:W-:Y:S02]  /*7f20*/  LEA R64, P1, R65, R28, 0x2 ;  /* 0x0000001c41407211 */ /* 0x000fe400078210ff */
[----:B------:R-:W-:Y:S01]  /*7f30*/  LEA.HI.X.SX32 R59, R59, R4, 0x2, P4 ;  /* 0x000000043b3b7211 */ /* 0x000fe200020f16ff */
[----:B------:R2:W-:Y:S01]  /*7f40*/  STL.64 [R1+0x940], R32 ;  /* 0x0009402001007387 */ /* 0x0005e20000100a00 */
[----:B------:R-:W-:Y:S02]  /*7f50*/  LEA R114, P4, R109, R28, 0x2 ;  /* 0x0000001c6d727211 */ /* 0x000fe400078810ff */
[----:B------:R-:W-:-:S02]  /*7f60*/  LEA.HI.X.SX32 R67, R67, R4, 0x2, P0 ;  /* 0x0000000443437211 */ /* 0x000fc400000f16ff */
[----:B------:R-:W-:Y:S02]  /*7f70*/  LEA.HI.X.SX32 R63, R63, R4, 0x2, P2 ;  /* 0x000000043f3f7211 */ /* 0x000fe400010f16ff */
[----:B------:R-:W-:Y:S02]  /*7f80*/  LEA R112, P0, R107, R28, 0x2 ;  /* 0x0000001c6b707211 */ /* 0x000fe400078010ff */
[-C--:B------:R-:W-:Y:S02]  /*7f90*/  LEA.HI.X.SX32 R73, R73, R4.reuse, 0x2, P3 ;  /* 0x0000000449497211 */ /* 0x080fe400018f16ff */
[----:B------:R-:W-:Y:S02]  /*7fa0*/  LEA.HI.X.SX32 R57, R57, R4, 0x2, P5 ;  /* 0x0000000439397211 */ /* 0x000fe400028f16ff */
[----:B------:R-:W-:Y:S02]  /*7fb0*/  LEA R74, P2, R75, R28, 0x2 ;  /* 0x0000001c4b4a7211 */ /* 0x000fe400078410ff */
[----:B------:R-:W-:-:S02]  /*7fc0*/  LEA.HI.X.SX32 R69, R69, R4, 0x2, P6 ;  /* 0x0000000445457211 */ /* 0x000fc400030f16ff */
[-C--:B--2---:R-:W-:Y:S02]  /*7fd0*/  LEA R32, P3, R105, R28.reuse, 0x2 ;  /* 0x0000001c69207211 */ /* 0x084fe400078610ff */
[----:B------:R-:W-:Y:S02]  /*7fe0*/  LEA R70, P5, R71, R28, 0x2 ;  /* 0x0000001c47467211 */ /* 0x000fe400078a10ff */
[----:B------:R-:W-:Y:S02]  /*7ff0*/  LEA.HI.X.SX32 R65, R65, R4, 0x2, P1 ;  /* 0x0000000441417211 */ /* 0x000fe400008f16ff */
[----:B------:R-:W-:Y:S01]  /*8000*/  LEA R78, P6, R79, R28, 0x2 ;  /* 0x0000001c4f4e7211 */ /* 0x000fe200078c10ff */
[----:B------:R2:W-:Y:S01]  /*8010*/  STL.64 [R1+0x948], R40 ;  /* 0x0009482801007387 */ /* 0x0005e20000100a00 */
[-C--:B------:R-:W-:Y:S02]  /*8020*/  LEA.HI.X.SX32 R115, R109, R4.reuse, 0x2, P4 ;  /* 0x000000046d737211 */ /* 0x080fe400020f16ff */
[-C--:B------:R-:W-:Y:S01]  /*8030*/  LEA.HI.X.SX32 R113, R107, R4.reuse, 0x2, P0 ;  /* 0x000000046b717211 */ /* 0x080fe200000f16ff */
[----:B------:R-:W-:Y:S01]  /*8040*/  STL.64 [R1+0x950], R48 ;  /* 0x0009503001007387 */ /* 0x000fe20000100a00 */
[----:B------:R-:W-:-:S02]  /*8050*/  LEA.HI.X.SX32 R75, R75, R4, 0x2, P2 ;  /* 0x000000044b4b7211 */ /* 0x000fc400010f16ff */
        /* <DEDUP_REMOVED lines=9> */
[----:B------:R-:W-:Y:S01]  /*80f0*/  IADD3 R0, R2, -0x2, RZ ;  /* 0xfffffffe02007810 */ /* 0x000fe20007ffe0ff */
[----:B------:R-:W-:Y:S01]  /*8100*/  IMAD R141, R8, 0xc, RZ ;  /* 0x0000000c088d7824 */ /* 0x000fe200078e02ff */
[----:B--2---:R-:W-:Y:S01]  /*8110*/  LEA R40, P6, R100, R28, 0x2 ;  /* 0x0000001c64287211 */ /* 0x004fe200078c10ff */
[----:B------:R-:W-:Y:S01]  /*8120*/  STL.64 [R1+0x1f8], R112 ;  /* 0x0001f87001007387 */ /* 0x000fe20000100a00 */
[-C--:B------:R-:W-:Y:S01]  /*8130*/  LEA.HI.X.SX32 R77, R77, R4.reuse, 0x2, P1 ;  /* 0x000000044d4d7211 */ /* 0x080fe200008f16ff */
[C---:B------:R-:W-:Y:S01]  /*8140*/  IMAD R157, R8.reuse, 0x14, RZ ;  /* 0x00000014089d7824 */ /* 0x040fe200078e02ff */
[----:B------:R-:W-:Y:S01]  /*8150*/  LEA.HI.X.SX32 R85, R85, R4, 0x2, P2 ;  /* 0x0000000455557211 */ /* 0x000fe200010f16ff */
[----:B------:R2:W-:Y:S01]  /*8160*/  STL.64 [R1+0x200], R32 ;  /* 0x0002002001007387 */ /* 0x0005e20000100a00 */
[----:B------:R-:W-:Y:S01]  /*8170*/  LEA R86, P1, R87, R28, 0x2 ;  /* 0x0000001c57567211 */ /* 0x000fe200078210ff */
[C---:B------:R-:W-:Y:S01]  /*8180*/  IMAD R165, R8.reuse, 0x18, RZ ;  /* 0x0000001808a57824 */ /* 0x040fe200078e02ff */
[-C--:B------:R-:W-:Y:S01]  /*8190*/  LEA.HI.X.SX32 R81, R81, R4.reuse, 0x2, P5 ;  /* 0x0000000451517211 */ /* 0x080fe200028f16ff */
[----:B------:R-:W-:Y:S01]  /*81a0*/  IMAD R173, R8, 0x1c, RZ ;  /* 0x0000001c08ad7824 */ /* 0x000fe200078e02ff */
[----:B------:R-:W-:Y:S01]  /*81b0*/  LEA.HI.X.SX32 R41, R100, R4, 0x2, P6 ;  /* 0x0000000464297211 */ /* 0x000fe200030f16ff */
[C---:B------:R-:W-:Y:S01]  /*81c0*/  IMAD R189, R8.reuse, 0x24, RZ ;  /* 0x0000002408bd7824 */ /* 0x040fe200078e02ff */
[-C--:B------:R-:W-:Y:S01]  /*81d0*/  LEA R82, P4, R83, R28.reuse, 0x2 ;  /* 0x0000001c53527211 */ /* 0x080fe200078810ff */
[C---:B------:R-:W-:Y:S01]  /*81e0*/  IMAD R135, R8.reuse, 0x9, RZ ;  /* 0x0000000908877824 */ /* 0x040fe200078e02ff */
[-C--:B------:R-:W-:Y:S01]  /*81f0*/  LEA R90, P5, R91, R28.reuse, 0x2 ;  /* 0x0000001c5b5a7211 */ /* 0x080fe200078a10ff */
[C---:B------:R-:W-:Y:S01]  /*8200*/  IMAD R197, R8.reuse, 0x28, RZ ;  /* 0x0000002808c57824 */ /* 0x040fe200078e02ff */
[-C--:B------:R-:W-:Y:S01]  /*8210*/  LEA R88, P0, R89, R28.reuse, 0x2 ;  /* 0x0000001c59587211 */ /* 0x080fe200078010ff */
[C---:B------:R-:W-:Y:S01]  /*8220*/  IMAD R205, R8.reuse, 0x2c, RZ ;  /* 0x0000002c08cd7824 */ /* 0x040fe200078e02ff */
[----:B--2---:R-:W-:Y:S01]  /*8230*/  LEA R32, P2, R103, R28, 0x2 ;  /* 0x0000001c67207211 */ /* 0x004fe200078410ff */
[----:B------:R2:W-:Y:S01]  /*8240*/  STL.64 [R1+0x208], R40 ;  /* 0x0002082801007387 */ /* 0x0005e20000100a00 */
[-C--:B------:R-:W-:Y:S01]  /*8250*/  LEA.HI.X.SX32 R87, R87, R4.reuse, 0x2, P1 ;  /* 0x0000000457577211 */ /* 0x080fe200008f16ff */
[C---:B------:R-:W-:Y:S01]  /*8260*/  IMAD R137, R8.reuse, 0xa, RZ ;  /* 0x0000000a08897824 */ /* 0x040fe200078e02ff */
[-C--:B------:R-:W-:Y:S01]  /*8270*/  LEA.HI.X.SX32 R33, R103, R4.reuse, 0x2, P2 ;  /* 0x0000000467217211 */ /* 0x080fe200010f16ff */
[C---:B------:R-:W-:Y:S01]  /*8280*/  IMAD R139, R8.reuse, 0xb, RZ ;  /* 0x0000000b088b7824 */ /* 0x040fe200078e02ff */
[----:B------:R-:W-:Y:S01]  /*8290*/  LEA.HI.X.SX32 R83, R83, R4, 0x2, P4 ;  /* 0x0000000453537211 */ /* 0x000fe200020f16ff */
[C---:B------:R-:W-:Y:S01]  /*82a0*/  IMAD R213, R8.reuse, 0x30, RZ ;  /* 0x0000003008d57824 */ /* 0x040fe200078e02ff */
[----:B------:R-:W-:Y:S01]  /*82b0*/  LEA R96, P1, R97, R28, 0x2 ;  /* 0x0000001c61607211 */ /* 0x000fe200078210ff */
[C---:B------:R-:W-:Y:S01]  /*82c0*/  IMAD R221, R8.reuse, 0x34, RZ ;  /* 0x0000003408dd7824 */ /* 0x040fe200078e02ff */
[----:B------:R-:W-:Y:S01]  /*82d0*/  LEA.HI.X.SX32 R91, R91, R4, 0x2, P5 ;  /* 0x000000045b5b7211 */ /* 0x000fe200028f16ff */
[C---:B------:R-:W-:Y:S01]  /*82e0*/  IMAD R143, R8.reuse, 0xd, RZ ;  /* 0x0000000d088f7824 */ /* 0x040fe200078e02ff */
[-C--:B------:R-:W-:Y:S01]  /*82f0*/  LEA R92, P4, R93, R28.reuse, 0x2 ;  /* 0x0000001c5d5c7211 */ /* 0x080fe200078810ff */
[----:B------:R-:W-:Y:S01]  /*8300*/  IMAD R229, R8, 0x38, RZ ;  /* 0x0000003808e57824 */ /* 0x000fe200078e02ff */
[----:B--2---:R-:W-:Y:S01]  /*8310*/  LEA R40, P5, R26, R28, 0x2 ;  /* 0x0000001c1a287211 */ /* 0x004fe200078a10ff */
[----:B------:R2:W-:Y:S01]  /*8320*/  STL.64 [R1+0x210], R32 ;  /* 0x0002102001007387 */ /* 0x0005e20000100a00 */
[-C--:B------:R-:W-:Y:S01]  /*8330*/  LEA.HI.X.SX32 R89, R89, R4.reuse, 0x2, P0 ;  /* 0x0000000459597211 */ /* 0x080fe200000f16ff */
[C---:B------:R-:W-:Y:S01]  /*8340*/  IMAD R237, R8.reuse, 0x3c, RZ ;  /* 0x0000003c08ed7824 */ /* 0x040fe200078e02ff */
[----:B------:R-:W-:Y:S01]  /*8350*/  LEA.HI.X.SX32 R97, R97, R4, 0x2, P1 ;  /* 0x0000000461617211 */ /* 0x000fe200008f16ff */
[C---:B------:R-:W-:Y:S01]  /*8360*/  IMAD R145, R8.reuse, 0xe, RZ ;  /* 0x0000000e08917824 */ /* 0x040fe200078e02ff */
[----:B------:R-:W-:Y:S01]  /*8370*/  LEA R98, P0, R99, R28, 0x2 ;  /* 0x0000001c63627211 */ /* 0x000fe200078010ff */
[C---:B------:R-:W-:Y:S01]  /*8380*/  IMAD R147, R8.reuse, 0xf, RZ ;  /* 0x0000000f08937824 */ /* 0x040fe200078e02ff */
[-C--:B------:R-:W-:Y:S01]  /*8390*/  LEA.HI.X.SX32 R93, R93, R4.reuse, 0x2, P4 ;  /* 0x000000045d5d7211 */ /* 0x080fe200020f16ff */
[----:B------:R-:W-:Y:S01]  /*83a0*/  IMAD R150, R8, 0x44, RZ ;  /* 0x0000004408967824 */ /* 0x000fe200078e02ff */
[----:B------:R-:W-:Y:S01]  /*83b0*/  LEA.HI.X.SX32 R41, R26, R4, 0x2, P5 ;  /* 0x000000041a297211 */ /* 0x000fe200028f16ff */
[C---:B------:R-:W-:Y:S01]  /*83c0*/  IMAD.SHL.U32 R149, R8.reuse, 0x10, RZ ;  /* 0x0000001008957824 */ /* 0x040fe200078e00ff */
[-C--:B------:R-:W-:Y:S01]  /*83d0*/  LEA R94, P3, R95, R28.reuse, 0x2 ;  /* 0x0000001c5f5e7211 */ /* 0x080fe200078610ff */
[----:B------:R-:W-:Y:S01]  /*83e0*/  IMAD R151, R8, 0x11, RZ ;  /* 0x0000001108977824 */ /* 0x000fe200078e02ff */
[-C--:B--2---:R-:W-:Y:S01]  /*83f0*/  LEA R32, P1, R18, R28.reuse, 0x2 ;  /* 0x0000001c12207211 */ /* 0x084fe200078210ff */
[----:B------:R-:W-:Y:S01]  /*8400*/  IMAD R152, R8, 0x48, RZ ;  /* 0x0000004808987824 */ /* 0x000fe200078e02ff */
[----:B------:R-:W-:Y:S01]  /*8410*/  LEA R102, P4, R24, R28, 0x2 ;  /* 0x0000001c18667211 */ /* 0x000fe200078810ff */
[----:B------:R2:W-:Y:S01]  /*8420*/  STL.64 [R1+0x218], R40 ;  /* 0x0002182801007387 */ /* 0x0005e20000100a00 */
[-C--:B------:R-:W-:Y:S01]  /*8430*/  LEA.HI.X.SX32 R99, R99, R4.reuse, 0x2, P0 ;  /* 0x0000000463637211 */ /* 0x080fe200000f16ff */
[----:B------:R-:W-:Y:S01]  /*8440*/  IMAD R154, R8, 0x4c, RZ ;  /* 0x0000004c089a7824 */ /* 0x000fe200078e02ff */
[----:B------:R-:W-:Y:S01]  /*8450*/  LEA.HI.X.SX32 R33, R18, R4, 0x2, P1 ;  /* 0x0000000412217211 */ /* 0x000fe200008f16ff */
[C---:B------:R-:W-:Y:S01]  /*8460*/  IMAD R153, R8.reuse, 0x12, RZ ;  /* 0x0000001208997824 */ /* 0x040fe200078e02ff */
[----:B------:R-:W-:Y:S01]  /*8470*/  LEA R100, P6, R101, R28, 0x2 ;  /* 0x0000001c65647211 */ /* 0x000fe200078c10ff */
[C---:B------:R-:W-:Y:S01]  /*8480*/  IMAD R155, R8.reuse, 0x13, RZ ;  /* 0x00000013089b7824 */ /* 0x040fe200078e02ff */
[----:B------:R-:W-:Y:S01]  /*8490*/  LEA.HI.X.SX32 R95, R95, R4, 0x2, P3 ;  /* 0x000000045f5f7211 */ /* 0x000fe200018f16ff */
[----:B------:R-:W-:Y:S01]  /*84a0*/  IMAD R156, R8, 0x50, RZ ;  /* 0x00000050089c7824 */ /* 0x000fe200078e02ff */
[----:B------:R-:W-:Y:S01]  /*84b0*/  LEA R108, P0, R16, R28, 0x2 ;  /* 0x0000001c106c7211 */ /* 0x000fe200078010ff */
[----:B------:R-:W-:Y:S01]  /*84c0*/  IMAD R158, R8, 0x54, RZ ;  /* 0x00000054089e7824 */ /* 0x000fe200078e02ff */
[----:B------:R-:W-:Y:S01]  /*84d0*/  LEA.HI.X.SX32 R103, R24, R4, 0x2, P4 ;  /* 0x0000000418677211 */ /* 0x000fe200020f16ff */
[----:B------:R-:W-:Y:S01]  /*84e0*/  IMAD R159, R8, 0x15, RZ ;  /* 0x00000015089f7824 */ /* 0x000fe200078e02ff */
[-C--:B------:R-:W-:Y:S01]  /*84f0*/  LEA R104, P3, R22, R28.reuse, 0x2 ;  /* 0x0000001c16687211 */ /* 0x080fe200078610ff */
[----:B------:R-:W-:Y:S01]  /*8500*/  IMAD R160, R8, 0x58, RZ ;  /* 0x0000005808a07824 */ /* 0x000fe200078e02ff */
[-C--:B--2---:R-:W-:Y:S01]  /*8510*/  LEA R40, P4, R15, R28.reuse, 0x2 ;  /* 0x0000001c0f287211 */ /* 0x084fe200078810ff */
[----:B------:R2:W-:Y:S01]  /*8520*/  STL.64 [R1+0x220], R32 ;  /* 0x0002202001007387 */ /* 0x0005e20000100a00 */
[-C--:B------:R-:W-:Y:S01]  /*8530*/  LEA R106, P2, R20, R28.reuse, 0x2 ;  /* 0x0000001c146a7211 */ /* 0x080fe200078410ff */
[----:B------:R-:W-:Y:S01]  /*8540*/  IMAD R162, R8, 0x5c, RZ ;  /* 0x0000005c08a27824 */ /* 0x000fe200078e02ff */
[----:B------:R-:W-:Y:S01]  /*8550*/  LEA R112, P5, R14, R28, 0x2 ;  /* 0x0000001c0e707211 */ /* 0x000fe200078a10ff */
[C---:B------:R-:W-:Y:S01]  /*8560*/  IMAD R161, R8.reuse, 0x16, RZ ;  /* 0x0000001608a17824 */ /* 0x040fe200078e02ff */
[-C--:B------:R-:W-:Y:S01]  /*8570*/  LEA.HI.X.SX32 R101, R101, R4.reuse, 0x2, P6 ;  /* 0x0000000465657211 */ /* 0x080fe200030f16ff */
[----:B------:R-:W-:Y:S01]  /*8580*/  IMAD R163, R8, 0x17, RZ ;  /* 0x0000001708a37824 */ /* 0x000fe200078e02ff */
[----:B------:R-:W-:Y:S01]  /*8590*/  LEA.HI.X.SX32 R109, R16, R4, 0x2, P0 ;  /* 0x00000004106d7211 */ /* 0x000fe200000f16ff */
[----:B------:R-:W-:Y:S01]  /*85a0*/  IMAD R164, R8, 0x60, RZ ;  /* 0x0000006008a47824 */ /* 0x000fe200078e02ff */
[----:B------:R-:W-:Y:S01]  /*85b0*/  LEA R110, P6, R10, R28, 0x2 ;  /* 0x0000001c0a6e7211 */ /* 0x000fe200078c10ff */
[----:B------:R-:W-:Y:S01]  /*85c0*/  IMAD R166, R8, 0x64, RZ ;  /* 0x0000006408a67824 */ /* 0x000fe200078e02ff */
[----:B------:R-:W-:Y:S01]  /*85d0*/  LEA.HI.X.SX32 R105, R22, R4, 0x2, P3 ;  /* 0x0000000416697211 */ /* 0x000fe200018f16ff */
[C---:B------:R-:W-:Y:S01]  /*85e0*/  IMAD R167, R8.reuse, 0x19, RZ ;  /* 0x0000001908a77824 */ /* 0x040fe200078e02ff */
[----:B--2---:R-:W-:Y:S01]  /*85f0*/  LEA R32, P0, R17, R28, 0x2 ;  /* 0x0000001c11207211 */ /* 0x004fe200078010ff */
[C---:B------:R-:W-:Y:S01]  /*8600*/  IMAD R168, R8.reuse, 0x68, RZ ;  /* 0x0000006808a87824 */ /* 0x040fe200078e02ff */
[----:B------:R-:W-:Y:S01]  /*8610*/  LEA.HI.X.SX32 R41, R15, R4, 0x2, P4 ;  /* 0x000000040f297211 */ /* 0x000fe200020f16ff */
[C---:B------:R-:W-:Y:S01]  /*8620*/  IMAD R170, R8.reuse, 0x6c, RZ ;  /* 0x0000006c08aa7824 */ /* 0x040fe200078e02ff */
[----:B------:R-:W-:Y:S01]  /*8630*/  LEA R114, P3, R11, R28, 0x2 ;  /* 0x0000001c0b727211 */ /* 0x000fe200078610ff */
[----:B------:R-:W-:Y:S01]  /*8640*/  IMAD R169, R8, 0x1a, RZ ;  /* 0x0000001a08a97824 */ /* 0x000fe200078e02ff */
[-C--:B------:R-:W-:Y:S01]  /*8650*/  LEA.HI.X.SX32 R107, R20, R4.reuse, 0x2, P2 ;  /* 0x00000004146b7211 */ /* 0x080fe200010f16ff */
[----:B------:R-:W-:Y:S01]  /*8660*/  IMAD R171, R8, 0x1b, RZ ;  /* 0x0000001b08ab7824 */ /* 0x000fe200078e02ff */
[----:B------:R-:W-:Y:S01]  /*8670*/  LEA.HI.X.SX32 R113, R14, R4, 0x2, P5 ;  /* 0x000000040e717211 */ /* 0x000fe200028f16ff */
[C---:B------:R-:W-:Y:S01]  /*8680*/  IMAD R172, R8.reuse, 0x70, RZ ;  /* 0x0000007008ac7824 */ /* 0x040fe200078e02ff */
[-C--:B------:R-:W-:Y:S01]  /*8690*/  LEA R116, P2, R5, R28.reuse, 0x2 ;  /* 0x0000001c05747211 */ /* 0x080fe200078410ff */
[----:B------:R-:W-:Y:S01]  /*86a0*/  IMAD R174, R8, 0x74, RZ ;  /* 0x0000007408ae7824 */ /* 0x000fe200078e02ff */
[----:B------:R-:W-:Y:S01]  /*86b0*/  LEA R14, P5, R21, R28, 0x2 ;  /* 0x0000001c150e7211 */ /* 0x000fe200078a10ff */
[----:B------:R2:W-:Y:S01]  /*86c0*/  STL.64 [R1+0x228], R40 ;  /* 0x0002282801007387 */ /* 0x0005e20000100a00 */
[-C--:B------:R-:W-:Y:S01]  /*86d0*/  LEA.HI.X.SX32 R111, R10, R4.reuse, 0x2, P6 ;  /* 0x000000040a6f7211 */ /* 0x080fe200030f16ff */
[C---:B------:R-:W-:Y:S01]  /*86e0*/  IMAD R175, R8.reuse, 0x1d, RZ ;  /* 0x0000001d08af7824 */ /* 0x040fe200078e02ff */
[----:B------:R-:W-:Y:S01]  /*86f0*/  LEA.HI.X.SX32 R33, R17, R4, 0x2, P0 ;  /* 0x0000000411217211 */ /* 0x000fe200000f16ff */
[C---:B------:R-:W-:Y:S01]  /*8700*/  IMAD R176, R8.reuse, 0x78, RZ ;  /* 0x0000007808b07824 */ /* 0x040fe200078e02ff */
[-C--:B------:R-:W-:Y:S01]  /*8710*/  LEA R118, P1, R13, R28.reuse, 0x2 ;  /* 0x0000001c0d767211 */ /* 0x080fe200078210ff */
[C---:B------:R-:W-:Y:S01]  /*8720*/  IMAD R178, R8.reuse, 0x7c, RZ ;  /* 0x0000007c08b27824 */ /* 0x040fe200078e02ff */
[-C--:B------:R-:W-:Y:S01]  /*8730*/  LEA R10, P6, R19, R28.reuse, 0x2 ;  /* 0x0000001c130a7211 */ /* 0x080fe200078c10ff */
[C---:B------:R-:W-:Y:S01]  /*8740*/  IMAD R177, R8.reuse, 0x1e, RZ ;  /* 0x0000001e08b17824 */ /* 0x040fe200078e02ff */
[----:B------:R-:W-:Y:S01]  /*8750*/  LEA R16, P4, R23, R28, 0x2 ;  /* 0x0000001c17107211 */ /* 0x000fe200078810ff */
[C---:B------:R-:W-:Y:S01]  /*8760*/  IMAD R179, R8.reuse, 0x1f, RZ ;  /* 0x0000001f08b37824 */ /* 0x040fe200078e02ff */
[----:B------:R-:W-:Y:S01]  /*8770*/  LEA.HI.X.SX32 R115, R11, R4, 0x2, P3 ;  /* 0x000000040b737211 */ /* 0x000fe200018f16ff */
[C---:B------:R-:W-:Y:S01]  /*8780*/  IMAD R182, R8.reuse, 0x84, RZ ;  /* 0x0000008408b67824 */ /* 0x040fe200078e02ff */
[----:B--2---:R-:W-:Y:S01]  /*8790*/  LEA R40, P3, R25, R28, 0x2 ;  /* 0x0000001c19287211 */ /* 0x004fe200078610ff */
[C---:B------:R-:W-:Y:S01]  /*87a0*/  IMAD.SHL.U32 R181, R8.reuse, 0x20, RZ ;  /* 0x0000002008b57824 */ /* 0x040fe200078e00ff */
[-C--:B------:R-:W-:Y:S01]  /*87b0*/  LEA.HI.X.SX32 R117, R5, R4.reuse, 0x2, P2 ;  /* 0x0000000405757211 */ /* 0x080fe200010f16ff */
[----:B------:R-:W-:Y:S01]  /*87c0*/  IMAD R183, R8, 0x21, RZ ;  /* 0x0000002108b77824 */ /* 0x000fe200078e02ff */
[----:B------:R-:W-:Y:S01]  /*87d0*/  LEA.HI.X.SX32 R15, R21, R4, 0x2, P5 ;  /* 0x00000004150f7211 */ /* 0x000fe200028f16ff */
[----:B------:R2:W-:Y:S01]  /*87e0*/  STL.64 [R1+0x240], R32 ;  /* 0x0002402001007387 */ /* 0x0005e20000100a00 */
[-C--:B------:R-:W-:Y:S01]  /*87f0*/  LEA R18, P2, R124, R28.reuse, 0x2 ;  /* 0x0000001c7c127211 */ /* 0x080fe200078410ff */
[----:B------:R-:W-:Y:S01]  /*8800*/  IMAD R184, R8, 0x88, RZ ;  /* 0x0000008808b87824 */ /* 0x000fe200078e02ff */
[----:B------:R-:W-:Y:S01]  /*8810*/  LEA R24, P5, R120, R28, 0x2 ;  /* 0x0000001c78187211 */ /* 0x000fe200078a10ff */
[C---:B------:R-:W-:Y:S01]  /*8820*/  IMAD R186, R8.reuse, 0x8c, RZ ;  /* 0x0000008c08ba7824 */ /* 0x040fe200078e02ff */
[-C--:B------:R-:W-:Y:S01]  /*8830*/  LEA.HI.X.SX32 R119, R13, R4.reuse, 0x2, P1 ;  /* 0x000000040d777211 */ /* 0x080fe200008f16ff */
[C---:B------:R-:W-:Y:S01]  /*8840*/  IMAD R185, R8.reuse, 0x22, RZ ;  /* 0x0000002208b97824 */ /* 0x040fe200078e02ff */
[-C--:B------:R-:W-:Y:S01]  /*8850*/  LEA.HI.X.SX32 R11, R19, R4.reuse, 0x2, P6 ;  /* 0x00000004130b7211 */ /* 0x080fe200030f16ff */
[C---:B------:R-:W-:Y:S01]  /*8860*/  IMAD R187, R8.reuse, 0x23, RZ ;  /* 0x0000002308bb7824 */ /* 0x040fe200078e02ff */
[----:B------:R-:W-:Y:S01]  /*8870*/  LEA.HI.X.SX32 R17, R23, R4, 0x2, P4 ;  /* 0x0000000417117211 */ /* 0x000fe200020f16ff */
[C---:B------:R-:W-:Y:S01]  /*8880*/  IMAD R188, R8.reuse, 0x90, RZ ;  /* 0x0000009008bc7824 */ /* 0x040fe200078e02ff */
[-C--:B------:R-:W-:Y:S01]  /*8890*/  LEA R20, P1, R123, R28.reuse, 0x2 ;  /* 0x0000001c7b147211 */ /* 0x080fe200078210ff */
[----:B------:R-:W-:Y:S01]  /*88a0*/  IMAD R190, R8, 0x94, RZ ;  /* 0x0000009408be7824 */ /* 0x000fe200078e02ff */
[-C--:B------:R-:W-:Y:S01]  /*88b0*/  LEA R22, P0, R122, R28.reuse, 0x2 ;  /* 0x0000001c7a167211 */ /* 0x080fe200078010ff */
[C---:B------:R-:W-:Y:S01]  /*88c0*/  IMAD R191, R8.reuse, 0x25, RZ ;  /* 0x0000002508bf7824 */ /* 0x040fe200078e02ff */
[-C--:B--2---:R-:W-:Y:S01]  /*88d0*/  LEA R32, P6, R121, R28.reuse, 0x2 ;  /* 0x0000001c79207211 */ /* 0x084fe200078c10ff */
[C---:B------:R-:W-:Y:S01]  /*88e0*/  IMAD R192, R8.reuse, 0x98, RZ ;  /* 0x0000009808c07824 */ /* 0x040fe200078e02ff */
[----:B------:R-:W-:Y:S01]  /*88f0*/  LEA R26, P4, R27, R28, 0x2 ;  /* 0x0000001c1b1a7211 */ /* 0x000fe200078810ff */
[C---:B------:R-:W-:Y:S01]  /*8900*/  IMAD R194, R8.reuse, 0x9c, RZ ;  /* 0x0000009c08c27824 */ /* 0x040fe200078e02ff */
[----:B------:R-:W-:Y:S01]  /*8910*/  LEA.HI.X.SX32 R41, R25, R4, 0x2, P3 ;  /* 0x0000000419297211 */ /* 0x000fe200018f16ff */
[C---:B------:R-:W-:Y:S01]  /*8920*/  IMAD R193, R8.reuse, 0x26, RZ ;  /* 0x0000002608c17824 */ /* 0x040fe200078e02ff */
[----:B------:R-:W-:Y:S01]  /*8930*/  LEA R28, P3, R29, R28, 0x2 ;  /* 0x0000001c1d1c7211 */ /* 0x000fe200078610ff */
[----:B------:R-:W-:Y:S01]  /*8940*/  IMAD R195, R8, 0x27, RZ ;  /* 0x0000002708c37824 */ /* 0x000fe200078e02ff */
[-C--:B------:R-:W-:Y:S01]  /*8950*/  LEA.HI.X.SX32 R19, R124, R4.reuse, 0x2, P2 ;  /* 0x000000047c137211 */ /* 0x080fe200010f16ff */
[----:B------:R-:W-:Y:S01]  /*8960*/  IMAD R196, R8, 0xa0, RZ ;  /* 0x000000a008c47824 */ /* 0x000fe200078e02ff */
[-C--:B------:R-:W-:Y:S01]  /*8970*/  LEA.HI.X.SX32 R25, R120, R4.reuse, 0x2, P5 ;  /* 0x0000000478197211 */ /* 0x080fe200028f16ff */
[C---:B------:R-:W-:Y:S01]  /*8980*/  IMAD R198, R8.reuse, 0xa4, RZ ;  /* 0x000000a408c67824 */ /* 0x040fe200078e02ff */
[----:B------:R-:W-:Y:S01]  /*8990*/  LEA R120, P2, R3, UR6, 0x2 ;  /* 0x0000000603787c11 */ /* 0x000fe2000f8410ff */
[C---:B------:R-:W-:Y:S01]  /*89a0*/  IMAD R199, R8.reuse, 0x29, RZ ;  /* 0x0000002908c77824 */ /* 0x040fe200078e02ff */
[-C--:B------:R-:W-:Y:S01]  /*89b0*/  LEA.HI.X.SX32 R21, R123, R4.reuse, 0x2, P1 ;  /* 0x000000047b157211 */ /* 0x080fe200008f16ff */
[----:B------:R-:W-:Y:S01]  /*89c0*/  IMAD R200, R8, 0xa8, RZ ;  /* 0x000000a808c87824 */ /* 0x000fe200078e02ff */
[-C--:B------:R-:W-:Y:S01]  /*89d0*/  LEA.HI.X.SX32 R23, R122, R4.reuse, 0x2, P0 ;  /* 0x000000047a177211 */ /* 0x080fe200000f16ff */
[C---:B------:R-:W-:Y:S01]  /*89e0*/  IMAD R202, R8.reuse, 0xac, RZ ;  /* 0x000000ac08ca7824 */ /* 0x040fe200078e02ff */
[-C--:B------:R-:W-:Y:S01]  /*89f0*/  LEA.HI.X.SX32 R33, R121, R4.reuse, 0x2, P6 ;  /* 0x0000000479217211 */ /* 0x080fe200030f16ff */
[C---:B------:R-:W-:Y:S01]  /*8a00*/  IMAD R201, R8.reuse, 0x2a, RZ ;  /* 0x0000002a08c97824 */ /* 0x040fe200078e02ff */
[-C--:B------:R-:W-:Y:S01]  /*8a10*/  LEA.HI.X.SX32 R27, R27, R4.reuse, 0x2, P4 ;  /* 0x000000041b1b7211 */ /* 0x080fe200020f16ff */
[----:B------:R-:W-:Y:S01]  /*8a20*/  IMAD R203, R8, 0x2b, RZ ;  /* 0x0000002b08cb7824 */ /* 0x000fe200078e02ff */
[----:B------:R-:W-:Y:S01]  /*8a30*/  LEA.HI.X.SX32 R29, R29, R4, 0x2, P3 ;  /* 0x000000041d1d7211 */ /* 0x000fe200018f16ff */
[----:B------:R-:W-:Y:S01]  /*8a40*/  VIADD R4, R2, 0xfffffffc ;  /* 0xfffffffc02047836 */ /* 0x000fe20000000000 */
[----:B------:R-:W-:Y:S01]  /*8a50*/  ISETP.GE.U32.AND P0, PT, R0, 0x7fffffbf, PT ;  /* 0x7fffffbf0000780c */ /* 0x000fe20003f06070 */
[C---:B------:R-:W-:Y:S01]  /*8a60*/  IMAD.SHL.U32 R0, R8.reuse, 0x2, RZ ;  /* 0x0000000208007824 */ /* 0x040fe200078e00ff */
[----:B------:R-:W-:Y:S01]  /*8a70*/  LEA.HI.X.SX32 R121, R3, UR7, 0x2, P2 ;  /* 0x0000000703797c11 */ /* 0x000fe200090f16ff */
[C---:B------:R-:W-:Y:S01]  /*8a80*/  IMAD R204, R8.reuse, 0xb0, RZ ;  /* 0x000000b008cc7824 */ /* 0x040fe200078e02ff */
[-C--:B------:R-:W-:Y:S01]  /*8a90*/  LEA R122, P2, R8, R120.reuse, 0x3 ;  /* 0x00000078087a7211 */ /* 0x080fe200078418ff */
[----:B------:R-:W-:Y:S01]  /*8aa0*/  VIADD R5, R2, 0xfffffffd ;  /* 0xfffffffd02057836 */ /* 0x000fe20000000000 */
[----:B------:R-:W-:Y:S01]  /*8ab0*/  ISETP.GE.U32.AND P1, PT, R4, 0x7fffffbd, PT ;  /* 0x7fffffbd0400780c */ /* 0x000fe20003f26070 */
[C---:B------:R-:W-:Y:S01]  /*8ac0*/  IMAD R3, R8.reuse, 0x3, RZ ;  /* 0x0000000308037824 */ /* 0x040fe200078e02ff */
[-C--:B------:R-:W-:Y:S01]  /*8ad0*/  IADD3 R124, P4, R141, R120.reuse, RZ ;  /* 0x000000788d7c7210 */ /* 0x080fe20007f9e0ff */
[----:B------:R-:W-:Y:S01]  /*8ae0*/  IMAD R4, R8, 0x5, RZ ;  /* 0x0000000508047824 */ /* 0x000fe200078e02ff */
[-C--:B------:R-:W-:Y:S01]  /*8af0*/  LEA.HI.X.SX32 R123, R0, R121.reuse, 0x2, P2 ;  /* 0x00000079007b7211 */ /* 0x080fe200010f16ff */
[C---:B------:R-:W-:Y:S01]  /*8b00*/  IMAD R206, R8.reuse, 0xb4, RZ ;  /* 0x000000b408ce7824 */ /* 0x040fe200078e02ff */
[-C--:B------:R-:W-:Y:S01]  /*8b10*/  IADD3 R126, P2, R157, R120.reuse, RZ ;  /* 0x000000789d7e7210 */ /* 0x080fe20007f5e0ff */
[C---:B------:R-:W-:Y:S01]  /*8b20*/  IMAD R207, R8.reuse, 0x2d, RZ ;  /* 0x0000002d08cf7824 */ /* 0x040fe200078e02ff */
[----:B------:R-:W-:Y:S01]  /*8b30*/  ISETP.GE.U32.AND P6, PT, R125, 0x7fffffc0, PT ;  /* 0x7fffffc07d00780c */ /* 0x000fe20003fc6070 */
[C---:B------:R-:W-:Y:S01]  /*8b40*/  IMAD R208, R8.reuse, 0xb8, RZ ;  /* 0x000000b808d07824 */ /* 0x040fe200078e02ff */
[----:B------:R-:W-:Y:S01]  /*8b50*/  ISETP.GE.U32.AND P3, PT, R5, 0x7fffffbe, PT ;  /* 0x7fffffbe0500780c */ /* 0x000fe20003f66070 */
[C---:B------:R-:W-:Y:S01]  /*8b60*/  IMAD R5, R8.reuse, 0x6, RZ ;  /* 0x0000000608057824 */ /* 0x040fe200078e02ff */
[-C--:B------:R-:W-:Y:S01]  /*8b70*/  LEA.HI.X.SX32 R125, R3, R121.reuse, 0x2, P4 ;  /* 0x00000079037d7211 */ /* 0x080fe200020f16ff */
[C---:B------:R-:W-:Y:S01]  /*8b80*/  IMAD R13, R8.reuse, 0x7, RZ ;  /* 0x00000007080d7824 */ /* 0x040fe200078e02ff */
[-C--:B------:R-:W-:Y:S01]  /*8b90*/  IADD3 R128, P4, R165, R120.reuse, RZ ;  /* 0x00000078a5807210 */ /* 0x080fe20007f9e0ff */
[----:B------:R-:W-:Y:S01]  /*8ba0*/  IMAD R210, R8, 0xbc, RZ ;  /* 0x000000bc08d27824 */ /* 0x000fe200078e02ff */
[-C--:B------:R-:W-:Y:S01]  /*8bb0*/  LEA.HI.X.SX32 R127, R4, R121.reuse, 0x2, P2 ;  /* 0x00000079047f7211 */ /* 0x080fe200010f16ff */
[C---:B------:R-:W-:Y:S01]  /*8bc0*/  IMAD R209, R8.reuse, 0x2e, RZ ;  /* 0x0000002e08d17824 */ /* 0x040fe200078e02ff */
[-C--:B------:R-:W-:Y:S01]  /*8bd0*/  IADD3 R130, P2, R173, R120.reuse, RZ ;  /* 0x00000078ad827210 */ /* 0x080fe20007f5e0ff */
[C---:B------:R-:W-:Y:S01]  /*8be0*/  IMAD R211, R8.reuse, 0x2f, RZ ;  /* 0x0000002f08d37824 */ /* 0x040fe200078e02ff */
[-C--:B------:R-:W-:Y:S01]  /*8bf0*/  LEA.HI.X.SX32 R129, R5, R121.reuse, 0x2, P4 ;  /* 0x0000007905817211 */ /* 0x080fe200020f16ff */
[C---:B------:R-:W-:Y:S01]  /*8c00*/  IMAD R212, R8.reuse, 0xc0, RZ ;  /* 0x000000c008d47824 */ /* 0x040fe200078e02ff */
[C---:B------:R-:W-:Y:S01]  /*8c10*/  SHF.L.U32 R133, R8.reuse, 0x3, RZ ;  /* 0x0000000308857819 */ /* 0x040fe200000006ff */
[C---:B------:R-:W-:Y:S01]  /*8c20*/  IMAD R214, R8.reuse, 0xc4, RZ ;  /* 0x000000c408d67824 */ /* 0x040fe200078e02ff */
[CC--:B------:R-:W-:Y:S01]  /*8c30*/  LEA R132, P4, R8.reuse, R120.reuse, 0x5 ;  /* 0x0000007808847211 */ /* 0x0c0fe200078828ff */
[C---:B------:R-:W-:Y:S01]  /*8c40*/  IMAD R215, R8.reuse, 0x31, RZ ;  /* 0x0000003108d77824 */ /* 0x040fe200078e02ff */
[-C--:B------:R-:W-:Y:S01]  /*8c50*/  LEA.HI.X.SX32 R131, R13, R121.reuse, 0x2, P2 ;  /* 0x000000790d837211 */ /* 0x080fe200010f16ff */
[C---:B------:R-:W-:Y:S01]  /*8c60*/  IMAD R216, R8.reuse, 0xc8, RZ ;  /* 0x000000c808d87824 */ /* 0x040fe200078e02ff */
[-C--:B------:R-:W-:Y:S01]  /*8c70*/  IADD3 R134, P2, R189, R120.reuse, RZ ;  /* 0x00000078bd867210 */ /* 0x080fe20007f5e0ff */
        /* <DEDUP_REMOVED lines=27> */
[CC--:B------:R-:W-:Y:S01]  /*8e30*/  LEA R148, P4, R8.reuse, R120.reuse, 0x6 ;  /* 0x0000007808947211 */ /* 0x0c0fe200078830ff */
[C---:B------:R-:W-:Y:S01]  /*8e40*/  IMAD R239, R8.reuse, 0x3d, RZ ;  /* 0x0000003d08ef7824 */ /* 0x040fe200078e02ff */
[-C--:B------:R-:W-:Y:S01]  /*8e50*/  LEA.HI.X.SX32 R147, R147, R121.reuse, 0x2, P2 ;  /* 0x0000007993937211 */ /* 0x080fe200010f16ff */
[----:B------:R-:W-:Y:S01]  /*8e60*/  IMAD R241, R8, 0x3e, RZ ;  /* 0x0000003e08f17824 */ /* 0x000fe200078e02ff */
[-C--:B------:R-:W-:Y:S01]  /*8e70*/  IADD3 R150, P2, R150, R120.reuse, RZ ;  /* 0x0000007896967210 */ /* 0x080fe20007f5e0ff */
[----:B------:R-:W-:Y:S01]  /*8e80*/  IMAD.SHL.U32 R242, R8, 0x4, RZ ;  /* 0x0000000408f27824 */ /* 0x000fe200078e00ff */
[-C--:B------:R-:W-:Y:S01]  /*8e90*/  LEA.HI.X.SX32 R149, R149, R121.reuse, 0x2, P4 ;  /* 0x0000007995957211 */ /* 0x080fe200020f16ff */
[----:B------:R-:W-:Y:S01]  /*8ea0*/  ULEA UR12, UR4, UR12, 0x18 ;  /* 0x0000000c040c7291 */ /* 0x000fe2000f8ec03f */
[-C--:B------:R-:W-:Y:S01]  /*8eb0*/  IADD3 R152, P4, R152, R120.reuse, RZ ;  /* 0x0000007898987210 */ /* 0x080fe20007f9e0ff */
[----:B------:R-:W-:Y:S01]  /*8ec0*/  IMAD R243, R8, 0x3f, RZ ;  /* 0x0000003f08f37824 */ /* 0x000fe200078e02ff */
[----:B------:R-:W-:Y:S01]  /*8ed0*/  LEA.HI.X.SX32 R151, R151, R121, 0x2, P2 ;  /* 0x0000007997977211 */ /* 0x000fe200010f16ff */
[----:B------:R-:W2:Y:S01]  /*8ee0*/  LDC R48, c[0x0][0x230] ;  /* 0x00008c00ff307b82 */ /* 0x000ea20000000800 */
[----:B------:R-:W-:-:S02]  /*8ef0*/  IADD3 R154, P2, R154, R120, RZ ;  /* 0x000000789a9a7210 */ /* 0x000fc40007f5e0ff */
[-C--:B------:R-:W-:Y:S02]  /*8f00*/  LEA.HI.X.SX32 R153, R153, R121.reuse, 0x2, P4 ;  /* 0x0000007999997211 */ /* 0x080fe400020f16ff */
[-C--:B------:R-:W-:Y:S02]  /*8f10*/  IADD3 R156, P4, R156, R120.reuse, RZ ;  /* 0x000000789c9c7210 */ /* 0x080fe40007f9e0ff */
[-C--:B------:R-:W-:Y:S02]  /*8f20*/  LEA.HI.X.SX32 R155, R155, R121.reuse, 0x2, P2 ;  /* 0x000000799b9b7211 */ /* 0x080fe400010f16ff */
[-C--:B------:R-:W-:Y:S02]  /*8f30*/  IADD3 R158, P2, R158, R120.reuse, RZ ;  /* 0x000000789e9e7210 */ /* 0x080fe40007f5e0ff */
[----:B------:R-:W-:Y:S02]  /*8f40*/  LEA.HI.X.SX32 R157, R157, R121, 0x2, P4 ;  /* 0x000000799d9d7211 */ /* 0x000fe400020f16ff */
        /* <DEDUP_REMOVED lines=20> */
[-C--:B------:R-:W-:Y:S02]  /*9090*/  LEA R180, P4, R8, R120.reuse, 0x7 ;  /* 0x0000007808b47211 */ /* 0x080fe400078838ff */
        /* <DEDUP_REMOVED lines=37> */
[-C--:B------:R-:W-:Y:S01]  /*92f0*/  IADD3 R218, P2, R218, R120.reuse, RZ ;  /* 0x00000078dada7210 */ /* 0x080fe20007f5e0ff */
[----:B------:R-:W-:Y:S01]  /*9300*/  IMAD R5, R8, 0x35, RZ ;  /* 0x0000003508057824 */ /* 0x000fe200078e02ff */
[----:B------:R-:W-:Y:S02]  /*9310*/  LEA.HI.X.SX32 R217, R217, R121, 0x2, P4 ;  /* 0x00000079d9d97211 */ /* 0x000fe400020f16ff */
[----:B------:R-:W-:-:S02]  /*9320*/  IADD3 R220, P4, R220, R120, RZ ;  /* 0x00000078dcdc7210 */ /* 0x000fc40007f9e0ff */
[-C--:B------:R-:W-:Y:S02]  /*9330*/  LEA.HI.X.SX32 R219, R219, R121.reuse, 0x2, P2 ;  /* 0x00000079dbdb7211 */ /* 0x080fe400010f16ff */
[-C--:B------:R-:W-:Y:S01]  /*9340*/  IADD3 R222, P2, R222, R120.reuse, RZ ;  /* 0x00000078dede7210 */ /* 0x080fe20007f5e0ff */
[----:B------:R-:W-:Y:S01]  /*9350*/  IMAD R13, R8, 0x37, RZ ;  /* 0x00000037080d7824 */ /* 0x000fe200078e02ff */
[-C--:B------:R-:W-:Y:S02]  /*9360*/  LEA.HI.X.SX32 R221, R221, R121.reuse, 0x2, P4 ;  /* 0x00000079dddd7211 */ /* 0x080fe400020f16ff */
[-C--:B------:R-:W-:Y:S02]  /*9370*/  IADD3 R224, P4, R224, R120.reuse, RZ ;  /* 0x00000078e0e07210 */ /* 0x080fe40007f9e0ff */
[-C--:B------:R-:W-:Y:S02]  /*9380*/  LEA.HI.X.SX32 R223, R5, R121.reuse, 0x2, P2 ;  /* 0x0000007905df7211 */ /* 0x080fe400010f16ff */
[----:B------:R-:W-:Y:S01]  /*9390*/  IADD3 R226, P2, R226, R120, RZ ;  /* 0x00000078e2e27210 */ /* 0x000fe20007f5e0ff */
[----:B------:R-:W-:Y:S01]  /*93a0*/  IMAD R4, R8, 0x39, RZ ;  /* 0x0000003908047824 */ /* 0x000fe200078e02ff */
[----:B------:R-:W-:-:S02]  /*93b0*/  LEA.HI.X.SX32 R225, R225, R121, 0x2, P4 ;  /* 0x00000079e1e17211 */ /* 0x000fc400020f16ff */
[-C--:B------:R-:W-:Y:S02]  /*93c0*/  IADD3 R228, P4, R228, R120.reuse, RZ ;  /* 0x00000078e4e47210 */ /* 0x080fe40007f9e0ff */
[-C--:B------:R-:W-:Y:S02]  /*93d0*/  LEA.HI.X.SX32 R227, R13, R121.reuse, 0x2, P2 ;  /* 0x000000790de37211 */ /* 0x080fe400010f16ff */
[-C--:B------:R-:W-:Y:S01]  /*93e0*/  IADD3 R230, P2, R230, R120.reuse, RZ ;  /* 0x00000078e6e67210 */ /* 0x080fe20007f5e0ff */
[C---:B------:R-:W-:Y:S01]  /*93f0*/  IMAD R0, R8.reuse, 0x3a, RZ ;  /* 0x0000003a08007824 */ /* 0x040fe200078e02ff */
[-C--:B------:R-:W-:Y:S01]  /*9400*/  LEA.HI.X.SX32 R229, R229, R121.reuse, 0x2, P4 ;  /* 0x00000079e5e57211 */ /* 0x080fe200020f16ff */
[----:B------:R-:W-:Y:S01]  /*9410*/  IMAD R3, R8, 0x3b, RZ ;  /* 0x0000003b08037824 */ /* 0x000fe200078e02ff */
[----:B------:R-:W-:Y:S02]  /*9420*/  IADD3 R232, P4, R232, R120, RZ ;  /* 0x00000078e8e87210 */ /* 0x000fe40007f9e0ff */
[----:B------:R-:W-:-:S02]  /*9430*/  LEA.HI.X.SX32 R231, R4, R121, 0x2, P2 ;  /* 0x0000007904e77211 */ /* 0x000fc400010f16ff */
[-C--:B------:R-:W-:Y:S01]  /*9440*/  IADD3 R234, P2, R234, R120.reuse, RZ ;  /* 0x00000078eaea7210 */ /* 0x080fe20007f5e0ff */
[----:B------:R-:W-:Y:S01]  /*9450*/  IMAD R5, R8, 0xf8, RZ ;  /* 0x000000f808057824 */ /* 0x000fe200078e02ff */
[-C--:B------:R-:W-:Y:S02]  /*9460*/  LEA.HI.X.SX32 R233, R0, R121.reuse, 0x2, P4 ;  /* 0x0000007900e97211 */ /* 0x080fe400020f16ff */
[-C--:B------:R-:W-:Y:S02]  /*9470*/  IADD3 R236, P4, R236, R120.reuse, RZ ;  /* 0x00000078ecec7210 */ /* 0x080fe40007f9e0ff */
[-C--:B------:R-:W-:Y:S02]  /*9480*/  LEA.HI.X.SX32 R235, R3, R121.reuse, 0x2, P2 ;  /* 0x0000007903eb7211 */ /* 0x080fe400010f16ff */
[----:B------:R-:W-:Y:S01]  /*9490*/  IADD3 R238, P2, R238, R120, RZ ;  /* 0x00000078eeee7210 */ /* 0x000fe20007f5e0ff */
[----:B------:R-:W-:Y:S01]  /*94a0*/  IMAD R4, R8, 0xfc, RZ ;  /* 0x000000fc08047824 */ /* 0x000fe200078e02ff */
[----:B------:R3:W-:Y:S01]  /*94b0*/  STL.64 [R1+0x248], R40 ;  /* 0x0002482801007387 */ /* 0x0007e20000100a00 */
[----:B------:R-:W-:-:S02]  /*94c0*/  LEA.HI.X.SX32 R237, R237, R121, 0x2, P4 ;  /* 0x00000079eded7211 */ /* 0x000fc400020f16ff */
[-C--:B------:R-:W-:Y:S01]  /*94d0*/  LEA.HI.X.SX32 R239, R239, R121.reuse, 0x2, P2 ;  /* 0x00000079efef7211 */ /* 0x080fe200010f16ff */
[----:B------:R1:W-:Y:S01]  /*94e0*/  STL.64 [R1+0x250], R32 ;  /* 0x0002502001007387 */ /* 0x0003e20000100a00 */
[-C--:B------:R-:W-:Y:S01]  /*94f0*/  LEA R240, P2, R8, R120.reuse, 0x4 ;  /* 0x0000007808f07211 */ /* 0x080fe200078420ff */
[C---:B------:R-:W-:Y:S01]  /*9500*/  VIADD R13, R2.reuse, 0xffffffdf ;  /* 0xffffffdf020d7836 */ /* 0x040fe20000000000 */
[C---:B------:R-:W-:Y:S02]  /*9510*/  IADD3 R0, R2.reuse, -0x23, RZ ;  /* 0xffffffdd02007810 */ /* 0x040fe40007ffe0ff */
[-C--:B---3--:R-:W-:Y:S01]  /*9520*/  IADD3 R40, P4, R5, R120.reuse, RZ ;  /* 0x0000007805287210 */ /* 0x088fe20007f9e0ff */
[----:B------:R-:W-:Y:S01]  /*9530*/  VIADD R3, R2, 0xffffffde ;  /* 0xffffffde02037836 */ /* 0x000fe20000000000 */
[C---:B----4-:R-:W-:Y:S01]  /*9540*/  LOP3.LUT R249, R7.reuse, 0x10, RZ, 0x3c, !PT ;  /* 0x0000001007f97812 */ /* 0x050fe200078e3cff */
[----:B------:R-:W-:Y:S01]  /*9550*/  VIADD R250, R7, UR12 ;  /* 0x0000000c07fa7c36 */ /* 0x000fe20008000000 */
[----:B-1----:R-:W-:Y:S01]  /*9560*/  IADD3 R32, P5, R4, R120, RZ ;  /* 0x0000007804207210 */ /* 0x002fe20007fbe0ff */
[----:B------:R-:W1:Y:S01]  /*9570*/  LDC R5, c[0x0][0x230] ;  /* 0x00008c00ff057b82 */ /* 0x000e620000000800 */
[----:B------:R-:W-:-:S02]  /*9580*/  LEA.HI.X.SX32 R41, R241, R121, 0x2, P4 ;  /* 0x00000079f1297211 */ /* 0x000fc400020f16ff */
[CC--:B------:R-:W-:Y:S01]  /*9590*/  LEA.HI.X.SX32 R241, R242.reuse, R121.reuse, 0x2, P2 ;  /* 0x00000079f2f17211 */ /* 0x0c0fe200010f16ff */
[----:B------:R-:W-:Y:S01]  /*95a0*/  @!PT LDS RZ, [RZ] ;  /* 0x00000000fffff984 */ /* 0x000fe20000000800 */
[----:B------:R-:W-:Y:S01]  /*95b0*/  @!PT LDS RZ, [RZ] ;  /* 0x00000000fffff984 */ /* 0x000fe20000000800 */
[----:B------:R-:W-:Y:S01]  /*95c0*/  @!PT LDS RZ, [RZ] ;  /* 0x00000000fffff984 */ /* 0x000fe20000000800 */
[----:B------:R-:W-:Y:S01]  /*95d0*/  LDGSTS.E [R250+0x70000], desc[UR16][R120.64], !P6 ;  /* 0x7000000078fa7fae */ /* 0x000fe2000f121850 */
[----:B------:R-:W-:Y:S02]  /*95e0*/  IADD3 R242, P4, R242, R120, RZ ;  /* 0x00000078f2f27210 */ /* 0x000fe40007f9e0ff */
[-C--:B------:R-:W-:Y:S02]  /*95f0*/  LEA.HI.X.SX32 R33, R243, R121.reuse, 0x2, P5 ;  /* 0x00000079f3217211 */ /* 0x080fe400028f16ff */
[----:B------:R-:W-:Y:S01]  /*9600*/  ISETP.GE.U32.AND P5, PT, R0, 0x7fffff9e, PT ;  /* 0x7fffff9e0000780c */ /* 0x000fe20003fa6070 */
[----:B------:R-:W-:Y:S01]  /*9610*/  VIADD R0, R2, 0xffffffdc ;  /* 0xffffffdc02007836 */ /* 0x000fe20000000000 */
[----:B------:R-:W-:Y:S02]  /*9620*/  ISETP.GE.U32.AND P2, PT, R13, 0x7fffffa0, PT ;  /* 0x7fffffa00d00780c */ /* 0x000fe40003f46070 */
[----:B------:R-:W-:-:S02]  /*9630*/  LEA.HI.X.SX32 R243, R8, R121, 0x2, P4 ;  /* 0x0000007908f37211 */ /* 0x000fc400020f16ff */
[----:B------:R-:W-:Y:S02]  /*9640*/  ISETP.GE.U32.AND P4, PT, R3, 0x7fffff9f, PT ;  /* 0x7fffff9f0300780c */ /* 0x000fe40003f86070 */
[----:B------:R-:W-:Y:S01]  /*9650*/  ISETP.GE.U32.AND P6, PT, R0, 0x7fffff9d, PT ;  /* 0x7fffff9d0000780c */ /* 0x000fe20003fc6070 */
[----:B------:R-:W-:Y:S01]  /*9660*/  LDGSTS.E [R250+0x70004], desc[UR16][R242.64], !P0 ;  /* 0x70004000f2fa7fae */ /* 0x000fe2000c121850 */
[C---:B------:R-:W-:Y:S01]  /*9670*/  IADD3 R0, R2.reuse, -0x7, RZ ;  /* 0xfffffff902007810 */ /* 0x040fe20007ffe0ff */
[----:B------:R-:W-:Y:S02]  /*9680*/  VIADD R3, R2, 0xfffffffb ;  /* 0xfffffffb02037836 */ /* 0x000fe40000000000 */
[----:B------:R-:W-:Y:S04]  /*9690*/  LDGSTS.E [R250+0x70008], desc[UR16][R122.64], !P3 ;  /* 0x700080007afa7fae */ /* 0x000fe8000d921850 */
[----:B------:R-:W-:Y:S01]  /*96a0*/  LDGSTS.E [R250+0x7000c], desc[UR16][R124.64], !P1 ;  /* 0x7000c0007cfa7fae */ /* 0x000fe2000c921850 */
[----:B------:R-:W-:Y:S01]  /*96b0*/  ISETP.GE.U32.AND P1, PT, R0, 0x7fffffba, PT ;  /* 0x7fffffba0000780c */ /* 0x000fe20003f26070 */
[C---:B------:R-:W-:Y:S01]  /*96c0*/  VIADD R0, R2.reuse, 0xffffffdb ;  /* 0xffffffdb02007836 */ /* 0x040fe20000000000 */
[----:B------:R-:W-:Y:S01]  /*96d0*/  ISETP.GE.U32.AND P0, PT, R3, 0x7fffffbc, PT ;  /* 0x7fffffbc0300780c */ /* 0x000fe20003f06070 */
[----:B------:R-:W-:Y:S01]  /*96e0*/  LDGSTS.E [R250+0x74000], desc[UR16][R180.64], !P2 ;  /* 0x74000000b4fa7fae */ /* 0x000fe2000d121850 */
[----:B------:R-:W-:-:S03]  /*96f0*/  VIADD R3, R2, 0xfffffffa ;  /* 0xfffffffa02037836 */ /* 0x000fc60000000000 */
[----:B------:R-:W-:Y:S01]  /*9700*/  LDGSTS.E [R250+0x74004], desc[UR16][R182.64], !P4 ;  /* 0x74004000b6fa7fae */ /* 0x000fe2000e121850 */
[----:B------:R-:W-:Y:S01]  /*9710*/  ISETP.GE.U32.AND P4, PT, R0, 0x7fffff9c, PT ;  /* 0x7fffff9c0000780c */ /* 0x000fe20003f86070 */
[C---:B------:R-:W-:Y:S01]  /*9720*/  VIADD R0, R2.reuse, 0xffffffda ;  /* 0xffffffda02007836 */ /* 0x040fe20000000000 */
[----:B------:R-:W-:Y:S01]  /*9730*/  ISETP.GE.U32.AND P3, PT, R3, 0x7fffffbb, PT ;  /* 0x7fffffbb0300780c */ /* 0x000fe20003f66070 */
[----:B------:R-:W-:Y:S01]  /*9740*/  VIADD R3, R2, 0xfffffff8 ;  /* 0xfffffff802037836 */ /* 0x000fe20000000000 */
[----:B------:R-:W-:Y:S02]  /*9750*/  LDGSTS.E [R250+0x74008], desc[UR16][R184.64], !P5 ;  /* 0x74008000b8fa7fae */ /* 0x000fe4000e921850 */
[----:B------:R-:W-:Y:S01]  /*9760*/  ISETP.GE.U32.AND P5, PT, R0, 0x7fffff9b, PT ;  /* 0x7fffff9b0000780c */ /* 0x000fe20003fa6070 */
[----:B------:R-:W-:Y:S01]  /*9770*/  VIADD R0, R2, 0xffffffd9 ;  /* 0xffffffd902007836 */ /* 0x000fe20000000000 */
[----:B------:R-:W-:Y:S01]  /*9780*/  ISETP.GE.U32.AND P2, PT, R3, 0x7fffffb9, PT ;  /* 0x7fffffb90300780c */ /* 0x000fe20003f46070 */
[----:B------:R-:W-:Y:S01]  /*9790*/  LDGSTS.E [R250+0x7400c], desc[UR16][R186.64], !P6 ;  /* 0x7400c000bafa7fae */ /* 0x000fe2000f121850 */
[----:B------:R-:W-:-:S02]  /*97a0*/  IADD3 R249, R249, UR12, RZ ;  /* 0x0000000cf9f97c10 */ /* 0x000fc4000fffe0ff */
[----:B------:R-:W-:Y:S01]  /*97b0*/  ISETP.GE.U32.AND P6, PT, R0, 0x7fffff9a, PT ;  /* 0x7fffff9a0000780c */ /* 0x000fe20003fc6070 */
[----:B------:R-:W-:Y:S02]  /*97c0*/  VIADD R0, R2, 0xffffffd8 ;  /* 0xffffffd802007836 */ /* 0x000fe40000000000 */
[----:B------:R-:W-:Y:S03]  /*97d0*/  LDGSTS.E [R249+0x70000], desc[UR16][R240.64], !P0 ;  /* 0x70000000f0f97fae */ /* 0x000fe6000c121850 */
[----:B------:R-:W-:Y:S01]  /*97e0*/  ISETP.GE.U32.AND P0, PT, R0, 0x7fffff99, PT ;  /* 0x7fffff990000780c */ /* 0x000fe20003f06070 */
[C---:B------:R-:W-:Y:S01]  /*97f0*/  VIADD R0, R2.reuse, 0xfffffff5 ;  /* 0xfffffff502007836 */ /* 0x040fe20000000000 */
[----:B------:R-:W-:Y:S01]  /*9800*/  LDGSTS.E [R249+0x70004], desc[UR16][R126.64], !P3 ;  /* 0x700040007ef97fae */ /* 0x000fe2000d921850 */
[----:B------:R-:W-:-:S03]  /*9810*/  VIADD R3, R2, 0xfffffff7 ;  /* 0xfffffff702037836 */ /* 0x000fc60000000000 */
        /* <DEDUP_REMOVED lines=11> */
[----:B------:R-:W-:Y:S01]  /*98d0*/  LDGSTS.E [R249+0x74008], desc[UR16][R192.64], !P6 ;  /* 0x74008000c0f97fae */ /* 0x000fe2000f121850 */
[----:B------:R-:W-:Y:S02]  /*98e0*/  IADD3 R3, R2, -0xc, RZ ;  /* 0xfffffff402037810 */ /* 0x000fe40007ffe0ff */
[----:B------:R-:W-:Y:S01]  /*98f0*/  LOP3.LUT R248, R7, 0x20, RZ, 0x3c, !PT ;  /* 0x0000002007f87812 */ /* 0x000fe200078e3cff */
[----:B------:R-:W-:Y:S01]  /*9900*/  LDGSTS.E [R249+0x7400c], desc[UR16][R194.64], !P0 ;  /* 0x7400c000c2f97fae */ /* 0x000fe2000c121850 */
[----:B------:R-:W-:Y:S01]  /*9910*/  ISETP.GE.U32.AND P6, PT, R0, 0x7fffff97, PT ;  /* 0x7fffff970000780c */ /* 0x000fe20003fc6070 */
[----:B------:R-:W-:Y:S01]  /*9920*/  VIADD R0, R2, 0xffffffd5 ;  /* 0xffffffd502007836 */ /* 0x000fe20000000000 */
[----:B------:R-:W-:Y:S01]  /*9930*/  ISETP.GE.U32.AND P4, PT, R3, 0x7fffffb5, PT ;  /* 0x7fffffb50300780c */ /* 0x000fe20003f86070 */
[----:B------:R-:W-:-:S03]  /*9940*/  VIADD R248, R248, UR12 ;  /* 0x0000000cf8f87c36 */ /* 0x000fc60008000000 */
[----:B------:R-:W-:Y:S02]  /*9950*/  ISETP.GE.U32.AND P0, PT, R0, 0x7fffff96, PT ;  /* 0x7fffff960000780c */ /* 0x000fe40003f06070 */
[----:B------:R-:W-:Y:S01]  /*9960*/  IADD3 R0, R2, -0x2c, RZ ;  /* 0xffffffd402007810 */ /* 0x000fe20007ffe0ff */
[----:B------:R-:W-:Y:S03]  /*9970*/  LDGSTS.E [R248+0x70000], desc[UR16][R132.64], !P3 ;  /* 0x7000000084f87fae */ /* 0x000fe6000d921850 */
[----:B------:R-:W-:Y:S01]  /*9980*/  ISETP.GE.U32.AND P3, PT, R0, 0x7fffff95, PT ;  /* 0x7fffff950000780c */ /* 0x000fe20003f66070 */
[C---:B------:R-:W-:Y:S01]  /*9990*/  VIADD R0, R2.reuse, 0xfffffff1 ;  /* 0xfffffff102007836 */ /* 0x040fe20000000000 */
[----:B------:R-:W-:Y:S01]  /*99a0*/  LDGSTS.E [R248+0x70004], desc[UR16][R134.64], !P1 ;  /* 0x7000400086f87fae */ /* 0x000fe2000c921850 */
[----:B------:R-:W-:-:S03]  /*99b0*/  VIADD R3, R2, 0xfffffff3 ;  /* 0xfffffff302037836 */ /* 0x000fc60000000000 */
[----:B------:R-:W-:Y:S04]  /*99c0*/  LDGSTS.E [R248+0x70008], desc[UR16][R136.64], !P2 ;  /* 0x7000800088f87fae */ /* 0x000fe8000d121850 */
[----:B------:R-:W-:Y:S01]  /*99d0*/  LDGSTS.E [R248+0x7000c], desc[UR16][R138.64], !P4 ;  /* 0x7000c0008af87fae */ /* 0x000fe2000e121850 */
[----:B------:R-:W-:Y:S02]  /*99e0*/  ISETP.GE.U32.AND P4, PT, R0, 0x7fffffb2, PT ;  /* 0x7fffffb20000780c */ /* 0x000fe40003f86070 */
[C---:B------:R-:W-:Y:S01]  /*99f0*/  IADD3 R0, R2.reuse, -0x2d, RZ ;  /* 0xffffffd302007810 */ /* 0x040fe20007ffe0ff */
[----:B------:R-:W-:Y:S01]  /*9a00*/  LDGSTS.E [R248+0x74000], desc[UR16][R196.64], !P5 ;  /* 0x74000000c4f87fae */ /* 0x000fe2000e921850 */
[----:B------:R-:W-:Y:S01]  /*9a10*/  ISETP.GE.U32.AND P1, PT, R3, 0x7fffffb4, PT ;  /* 0x7fffffb40300780c */ /* 0x000fe20003f26070 */
[----:B------:R-:W-:-:S02]  /*9a20*/  VIADD R3, R2, 0xfffffff2 ;  /* 0xfffffff202037836 */ /* 0x000fc40000000000 */
[----:B------:R-:W-:Y:S01]  /*9a30*/  LDGSTS.E [R248+0x74004], desc[UR16][R198.64], !P6 ;  /* 0x74004000c6f87fae */ /* 0x000fe2000f121850 */
[----:B------:R-:W-:Y:S01]  /*9a40*/  ISETP.GE.U32.AND P6, PT, R0, 0x7fffff94, PT ;  /* 0x7fffff940000780c */ /* 0x000fe20003fc6070 */
[C---:B------:R-:W-:Y:S01]  /*9a50*/  VIADD R0, R2.reuse, 0xffffffd2 ;  /* 0xffffffd202007836 */ /* 0x040fe20000000000 */
[----:B------:R-:W-:Y:S01]  /*9a60*/  ISETP.GE.U32.AND P2, PT, R3, 0x7fffffb3, PT ;  /* 0x7fffffb30300780c */ /* 0x000fe20003f46070 */
[----:B------:R-:W-:Y:S01]  /*9a70*/  VIADD R3, R2, 0xfffffff0 ;  /* 0xfffffff002037836 */ /* 0x000fe20000000000 */
[----:B------:R-:W-:Y:S01]  /*9a80*/  LDGSTS.E [R248+0x74008], desc[UR16][R200.64], !P0 ;  /* 0x74008000c8f87fae */ /* 0x000fe2000c121850 */
[----:B------:R-:W-:Y:S02]  /*9a90*/  LOP3.LUT R247, R7, 0x30, RZ, 0x3c, !PT ;  /* 0x0000003007f77812 */ /* 0x000fe400078e3cff */
[----:B------:R-:W-:Y:S01]  /*9aa0*/  ISETP.GE.U32.AND P0, PT, R0, 0x7fffff93, PT ;  /* 0x7fffff930000780c */ /* 0x000fe20003f06070 */
[----:B------:R-:W-:Y:S01]  /*9ab0*/  VIADD R0, R2, 0xffffffd1 ;  /* 0xffffffd102007836 */ /* 0x000fe20000000000 */
[----:B------:R-:W-:Y:S01]  /*9ac0*/  ISETP.GE.U32.AND P5, PT, R3, 0x7fffffb1, PT ;  /* 0x7fffffb10300780c */ /* 0x000fe20003fa6070 */
[----:B------:R-:W-:Y:S01]  /*9ad0*/  LDGSTS.E [R248+0x7400c], desc[UR16][R202.64], !P3 ;  /* 0x7400c000caf87fae */ /* 0x000fe2000d921850 */
[----:B------:R-:W-:-:S02]  /*9ae0*/  VIADD R247, R247, UR12 ;  /* 0x0000000cf7f77c36 */ /* 0x000fc40008000000 */
[----:B------:R-:W-:Y:S01]  /*9af0*/  ISETP.GE.U32.AND P3, PT, R0, 0x7fffff92, PT ;  /* 0x7fffff920000780c */ /* 0x000fe20003f66070 */
[----:B------:R-:W-:Y:S02]  /*9b00*/  VIADD R0, R2, 0xffffffd0 ;  /* 0xffffffd002007836 */ /* 0x000fe40000000000 */
[----:B------:R-:W-:Y:S03]  /*9b10*/  LDGSTS.E [R247+0x70000], desc[UR16][R140.64], !P1 ;  /* 0x700000008cf77fae */ /* 0x000fe6000c921850 */
[----:B------:R-:W-:Y:S01]  /*9b20*/  ISETP.GE.U32.AND P1, PT, R0, 0x7fffff91, PT ;  /* 0x7fffff910000780c */ /* 0x000fe20003f26070 */
[C---:B------:R-:W-:Y:S01]  /*9b30*/  VIADD R0, R2.reuse, 0xffffffed ;  /* 0xffffffed02007836 */ /* 0x040fe20000000000 */
[----:B------:R-:W-:Y:S01]  /*9b40*/  LDGSTS.E [R247+0x70004], desc[UR16][R142.64], !P2 ;  /* 0x700040008ef77fae */ /* 0x000fe2000d121850 */
[----:B------:R-:W-:-:S03]  /*9b50*/  IADD3 R3, R2, -0x11, RZ ;  /* 0xffffffef02037810 */ /* 0x000fc60007ffe0ff */
[----:B------:R-:W-:Y:S04]  /*9b60*/  LDGSTS.E [R247+0x70008], desc[UR16][R144.64], !P4 ;  /* 0x7000800090f77fae */ /* 0x000fe8000e121850 */
[----:B------:R-:W-:Y:S01]  /*9b70*/  LDGSTS.E [R247+0x7000c], desc[UR16][R146.64], !P5 ;  /* 0x7000c00092f77fae */ /* 0x000fe2000e921850 */
[----:B------:R-:W-:Y:S01]  /*9b80*/  ISETP.GE.U32.AND P5, PT, R0, 0x7fffffae, PT ;  /* 0x7fffffae0000780c */ /* 0x000fe20003fa6070 */
[C---:B------:R-:W-:Y:S01]  /*9b90*/  VIADD R0, R2.reuse, 0xffffffcf ;  /* 0xffffffcf02007836 */ /* 0x040fe20000000000 */
[----:B------:R-:W-:Y:S01]  /*9ba0*/  ISETP.GE.U32.AND P2, PT, R3, 0x7fffffb0, PT ;  /* 0x7fffffb00300780c */ /* 0x000fe20003f46070 */
[----:B------:R-:W-:Y:S01]  /*9bb0*/  VIADD R3, R2, 0xffffffee ;  /* 0xffffffee02037836 */ /* 0x000fe20000000000 */
[----:B------:R-:W-:Y:S04]  /*9bc0*/  LDGSTS.E [R247+0x74000], desc[UR16][R204.64], !P6 ;  /* 0x74000000ccf77fae */ /* 0x000fe8000f121850 */
[----:B------:R-:W-:Y:S01]  /*9bd0*/  LDGSTS.E [R247+0x74004], desc[UR16][R206.64], !P0 ;  /* 0x74004000cef77fae */ /* 0x000fe2000c121850 */
[----:B------:R-:W-:-:S02]  /*9be0*/  ISETP.GE.U32.AND P0, PT, R0, 0x7fffff90, PT ;  /* 0x7fffff900000780c */ /* 0x000fc40003f06070 */
[C---:B------:R-:W-:Y:S01]  /*9bf0*/  IADD3 R0, R2.reuse, -0x32, RZ ;  /* 0xffffffce02007810 */ /* 0x040fe20007ffe0ff */
[----:B------:R-:W-:Y:S01]  /*9c00*/  LDGSTS.E [R247+0x74008], desc[UR16][R208.64], !P3 ;  /* 0x74008000d0f77fae */ /* 0x000fe2000d921850 */
[----:B------:R-:W-:Y:S01]  /*9c10*/  ISETP.GE.U32.AND P4, PT, R3, 0x7fffffaf, PT ;  /* 0x7fffffaf0300780c */ /* 0x000fe20003f86070 */
[----:B------:R-:W-:Y:S01]  /*9c20*/  VIADD R3, R2, 0xffffffec ;  /* 0xffffffec02037836 */ /* 0x000fe20000000000 */
[----:B------:R-:W-:Y:S01]  /*9c30*/  ISETP.GE.U32.AND P3, PT, R0, 0x7fffff8f, PT ;  /* 0x7fffff8f0000780c */ /* 0x000fe20003f66070 */
[----:B------:R-:W-:Y:S01]  /*9c40*/  VIADD R0, R2, 0xffffffcd ;  /* 0xffffffcd02007836 */ /* 0x000fe20000000000 */
[----:B------:R-:W-:Y:S01]  /*9c50*/  LOP3.LUT R246, R7, 0x40, RZ, 0x3c, !PT ;  /* 0x0000004007f67812 */ /* 0x000fe200078e3cff */
[----:B------:R-:W-:Y:S01]  /*9c60*/  LDGSTS.E [R247+0x7400c], desc[UR16][R210.64], !P1 ;  /* 0x7400c000d2f77fae */ /* 0x000fe2000c921850 */
[----:B------:R-:W-:Y:S02]  /*9c70*/  ISETP.GE.U32.AND P6, PT, R3, 0x7fffffad, PT ;  /* 0x7fffffad0300780c */ /* 0x000fe40003fc6070 */
[----:B------:R-:W-:Y:S01]  /*9c80*/  ISETP.GE.U32.AND P1, PT, R0, 0x7fffff8e, PT ;  /* 0x7fffff8e0000780c */ /* 0x000fe20003f26070 */
[----:B------:R-:W-:-:S02]  /*9c90*/  VIADD R246, R246, UR12 ;  /* 0x0000000cf6f67c36 */ /* 0x000fc40008000000 */
[----:B------:R-:W-:-:S03]  /*9ca0*/  VIADD R0, R2, 0xffffffcc ;  /* 0xffffffcc02007836 */ /* 0x000fc60000000000 */
[----:B------:R-:W-:Y:S02]  /*9cb0*/  LDGSTS.E [R246+0x70000], desc[UR16][R148.64], !P2 ;  /* 0x7000000094f67fae */ /* 0x000fe4000d121850 */
        /* <DEDUP_REMOVED lines=10> */
[----:B------:R-:W-:-:S03]  /*9d60*/  IADD3 R3, R2, -0x16, RZ ;  /* 0xffffffea02037810 */ /* 0x000fc60007ffe0ff */
        /* <DEDUP_REMOVED lines=8> */
[----:B------:R-:W-:Y:S01]  /*9df0*/  LDGSTS.E [R246+0x7400c], desc[UR16][R218.64], !P2 ;  /* 0x7400c000daf67fae */ /* 0x000fe2000d121850 */
[----:B------:R-:W-:-:S02]  /*9e00*/  IADD3 R0, R2, -0x37, RZ ;  /* 0xffffffc902007810 */ /* 0x000fc40007ffe0ff */
[----:B------:R-:W-:Y:S01]  /*9e10*/  ISETP.GE.U32.AND P0, PT, R3, 0x7fffffa9, PT ;  /* 0x7fffffa90300780c */ /* 0x000fe20003f06070 */
[----:B------:R-:W-:Y:S01]  /*9e20*/  VIADD R245, R245, UR12 ;  /* 0x0000000cf5f57c36 */ /* 0x000fe20008000000 */
[----:B------:R-:W-:Y:S01]  /*9e30*/  ISETP.GE.U32.AND P2, PT, R0, 0x7fffff8a, PT ;  /* 0x7fffff8a0000780c */ /* 0x000fe20003f46070 */
[----:B------:R-:W-:-:S03]  /*9e40*/  VIADD R0, R2, 0xffffffc8 ;  /* 0xffffffc802007836 */ /* 0x000fc60000000000 */
[----:B------:R-:W-:Y:S01]  /*9e50*/  LDGSTS.E [R245+0x70000], desc[UR16][R156.64], !P4 ;  /* 0x700000009cf57fae */ /* 0x000fe2000e121850 */
[----:B------:R-:W-:Y:S01]  /*9e60*/  VIADD R3, R2, 0xffffffe7 ;  /* 0xffffffe702037836 */ /* 0x000fe20000000000 */
[----:B------:R-:W-:Y:S02]  /*9e70*/  ISETP.GE.U32.AND P4, PT, R0, 0x7fffff89, PT ;  /* 0x7fffff890000780c */ /* 0x000fe40003f86070 */
[----:B------:R-:W-:Y:S01]  /*9e80*/  IADD3 R0, R2, -0x1b, RZ ;  /* 0xffffffe502007810 */ /* 0x000fe20007ffe0ff */
[----:B------:R-:W-:Y:S01]  /*9e90*/  LDGSTS.E [R245+0x70004], desc[UR16][R158.64], !P5 ;  /* 0x700040009ef57fae */ /* 0x000fe2000e921850 */
[----:B------:R-:W-:-:S03]  /*9ea0*/  ISETP.GE.U32.AND P5, PT, R3, 0x7fffffa8, PT ;  /* 0x7fffffa80300780c */ /* 0x000fc60003fa6070 */
[----:B------:R-:W-:Y:S01]  /*9eb0*/  LDGSTS.E [R245+0x70008], desc[UR16][R160.64], !P6 ;  /* 0x70008000a0f57fae */ /* 0x000fe2000f121850 */
[----:B------:R-:W-:-:S03]  /*9ec0*/  VIADD R3, R2, 0xffffffe6 ;  /* 0xffffffe602037836 */ /* 0x000fc60000000000 */
[----:B------:R-:W-:Y:S01]  /*9ed0*/  LDGSTS.E [R245+0x7000c], desc[UR16][R162.64], !P0 ;  /* 0x7000c000a2f57fae */ /* 0x000fe2000c121850 */
[----:B------:R-:W-:Y:S01]  /*9ee0*/  ISETP.GE.U32.AND P0, PT, R0, 0x7fffffa6, PT ;  /* 0x7fffffa60000780c */ /* 0x000fe20003f06070 */
[----:B------:R-:W-:Y:S02]  /*9ef0*/  VIADD R0, R2, 0xffffffc7 ;  /* 0xffffffc702007836 */ /* 0x000fe40000000000 */
[----:B------:R-:W-:Y:S01]  /*9f00*/  LDGSTS.E [R245+0x74000], desc[UR16][R220.64], !P3 ;  /* 0x74000000dcf57fae */ /* 0x000fe2000d921850 */
[----:B------:R-:W-:-:S03]  /*9f10*/  LOP3.LUT R244, R7, 0x60, RZ, 0x3c, !PT ;  /* 0x0000006007f47812 */ /* 0x000fc600078e3cff */
[----:B------:R-:W-:Y:S01]  /*9f20*/  LDGSTS.E [R245+0x74004], desc[UR16][R222.64], !P1 ;  /* 0x74004000def57fae */ /* 0x000fe2000c921850 */
[----:B------:R-:W-:Y:S01]  /*9f30*/  ISETP.GE.U32.AND P1, PT, R0, 0x7fffff88, PT ;  /* 0x7fffff880000780c */ /* 0x000fe20003f26070 */
[C---:B------:R-:W-:Y:S01]  /*9f40*/  VIADD R0, R2.reuse, 0xffffffc6 ;  /* 0xffffffc602007836 */ /* 0x040fe20000000000 */
[----:B------:R-:W-:Y:S01]  /*9f50*/  ISETP.GE.U32.AND P6, PT, R3, 0x7fffffa7, PT ;  /* 0x7fffffa70300780c */ /* 0x000fe20003fc6070 */
[----:B------:R-:W-:Y:S01]  /*9f60*/  VIADD R3, R2, 0xffffffe4 ;  /* 0xffffffe402037836 */ /* 0x000fe20000000000 */
[----:B------:R-:W-:Y:S01]  /*9f70*/  LDGSTS.E [R245+0x74008], desc[UR16][R224.64], !P2 ;  /* 0x74008000e0f57fae */ /* 0x000fe2000d121850 */
[----:B------:R-:W-:Y:S01]  /*9f80*/  VIADD R244, R244, UR12 ;  /* 0x0000000cf4f47c36 */ /* 0x000fe20008000000 */
[----:B------:R-:W-:Y:S02]  /*9f90*/  ISETP.GE.U32.AND P2, PT, R0, 0x7fffff87, PT ;  /* 0x7fffff870000780c */ /* 0x000fe40003f46070 */
[----:B------:R-:W-:Y:S01]  /*9fa0*/  ISETP.GE.U32.AND P3, PT, R3, 0x7fffffa5, PT ;  /* 0x7fffffa50300780c */ /* 0x000fe20003f66070 */
[----:B------:R-:W-:Y:S01]  /*9fb0*/  LDGSTS.E [R245+0x7400c], desc[UR16][R226.64], !P4 ;  /* 0x7400c000e2f57fae */ /* 0x000fe2000e121850 */
[C---:B------:R-:W-:Y:S01]  /*9fc0*/  IADD3 R0, R2.reuse, -0x3c, RZ ;  /* 0xffffffc402007810 */ /* 0x040fe20007ffe0ff */
[----:B------:R-:W-:-:S02]  /*9fd0*/  VIADD R3, R2, 0xffffffc5 ;  /* 0xffffffc502037836 */ /* 0x000fc40000000000 */
[----:B------:R-:W-:Y:S01]  /*9fe0*/  LDGSTS.E [R244+0x70000], desc[UR16][R164.64], !P5 ;  /* 0x70000000a4f47fae */ /* 0x000fe2000e921850 */
[----:B------:R-:W-:Y:S01]  /*9ff0*/  ISETP.GE.U32.AND P5, PT, R0, 0x7fffff85, PT ;  /* 0x7fffff850000780c */ /* 0x000fe20003fa6070 */
[----:B------:R-:W-:Y:S01]  /*a000*/  VIADD R0, R2, 0xffffffe2 ;  /* 0xffffffe202007836 */ /* 0x000fe20000000000 */
[----:B------:R-:W-:Y:S01]  /*a010*/  ISETP.GE.U32.AND P4, PT, R3, 0x7fffff86, PT ;  /* 0x7fffff860300780c */ /* 0x000fe20003f86070 */
[----:B------:R-:W-:Y:S04]  /*a020*/  STL.64 [R1+0x238], R40 ;  /* 0x0002382801007387 */ /* 0x000fe80000100a00 */
[----:B------:R-:W-:Y:S04]  /*a030*/  STL.64 [R1+0x230], R32 ;  /* 0x0002302001007387 */ /* 0x000fe80000100a00 */
[----:B------:R-:W-:Y:S04]  /*a040*/  LDGSTS.E [R244+0x70004], desc[UR16][R166.64], !P6 ;  /* 0x70004000a6f47fae */ /* 0x000fe8000f121850 */
[----:B------:R-:W-:Y:S04]  /*a050*/  STL.64 [R1+0x8e8], R120 ;  /* 0x0008e87801007387 */ /* 0x000fe80000100a00 */
[----:B------:R-:W-:Y:S01]  /*a060*/  LDGSTS.E [R244+0x70008], desc[UR16][R168.64], !P0 ;  /* 0x70008000a8f47fae */ /* 0x000fe2000c121850 */
[----:B------:R-:W-:-:S02]  /*a070*/  ISETP.GE.U32.AND P0, PT, R0, 0x7fffffa3, PT ;  /* 0x7fffffa30000780c */ /* 0x000fc40003f06070 */
[C---:B------:R-:W-:Y:S01]  /*a080*/  IADD3 R0, R2.reuse, -0x20, RZ ;  /* 0xffffffe002007810 */ /* 0x040fe20007ffe0ff */
[----:B------:R-:W-:Y:S04]  /*a090*/  STL.64 [R1+0x8f0], R242 ;  /* 0x0008f0f201007387 */ /* 0x000fe80000100a00 */
[----:B------:R-:W-:Y:S04]  /*a0a0*/  STL.64 [R1+0x8f8], R122 ;  /* 0x0008f87a01007387 */ /* 0x000fe80000100a00 */
[----:B------:R-:W-:Y:S01]  /*a0b0*/  STL.64 [R1+0x900], R124 ;  /* 0x0009007c01007387 */ /* 0x000fe20000100a00 */
[----:B------:R-:W-:-:S03]  /*a0c0*/  VIADD R3, R2, 0xffffffe3 ;  /* 0xffffffe302037836 */ /* 0x000fc60000000000 */
[----:B------:R-:W-:Y:S04]  /*a0d0*/  STL.64 [R1+0x908], R180 ;  /* 0x000908b401007387 */ /* 0x000fe80000100a00 */
[----:B------:R-:W-:Y:S04]  /*a0e0*/  LDGSTS.E [R244+0x7000c], desc[UR16][R170.64], !P3 ;  /* 0x7000c000aaf47fae */ /* 0x000fe8000d921850 */
[----:B------:R-:W-:Y:S04]  /*a0f0*/  STL.64 [R1+0x8e0], R182 ;  /* 0x0008e0b601007387 */ /* 0x000fe80000100a00 */
[----:B------:R-:W-:Y:S01]  /*a100*/  LDGSTS.E [R244+0x74000], desc[UR16][R228.64], !P1 ;  /* 0x74000000e4f47fae */ /* 0x000fe2000c921850 */
[----:B------:R-:W-:Y:S01]  /*a110*/  ISETP.GE.U32.AND P1, PT, R0, 0x7fffffa1, PT ;  /* 0x7fffffa10000780c */ /* 0x000fe20003f26070 */
[----:B------:R-:W-:-:S02]  /*a120*/  VIADD R0, R2, 0xffffffc2 ;  /* 0xffffffc202007836 */ /* 0x000fc40000000000 */
[----:B------:R-:W-:Y:S04]  /*a130*/  STL.64 [R1+0x910], R184 ;  /* 0x000910b801007387 */ /* 0x000fe80000100a00 */
[----:B------:R-:W-:Y:S04]  /*a140*/  STL.64 [R1+0x918], R186 ;  /* 0x000918ba01007387 */ /* 0x000fe80000100a00 */
[----:B------:R-:W-:Y:S01]  /*a150*/  STL.64 [R1+0x920], R240 ;  /* 0x000920f001007387 */ /* 0x000fe20000100a00 */
[----:B------:R-:W-:-:S03]  /*a160*/  ISETP.GE.U32.AND P6, PT, R3, 0x7fffffa4, PT ;  /* 0x7fffffa40300780c */ /* 0x000fc60003fc6070 */
[----:B------:R-:W-:Y:S04]  /*a170*/  STL.64 [R1+0x928], R126 ;  /* 0x0009287e01007387 */ /* 0x000fe80000100a00 */
[----:B------:R3:W-:Y:S04]  /*a180*/  STL.64 [R1+0x930], R128 ;  /* 0x0009308001007387 */ /* 0x0007e80000100a00 */
[----:B------:R-:W-:Y:S01]  /*a190*/  LDGSTS.E [R244+0x74004], desc[UR16][R230.64], !P2 ;  /* 0x74004000e6f47fae */ /* 0x000fe2000d121850 */
[----:B------:R-:W-:-:S03]  /*a1a0*/  VIADD R3, R2, 0xffffffe1 ;  /* 0xffffffe102037836 */ /* 0x000fc60000000000 */
[----:B------:R-:W-:Y:S04]  /*a1b0*/  STL.64 [R1+0x938], R130 ;  /* 0x0009388201007387 */ /* 0x000fe80000100a00 */
[----:B------:R-:W-:Y:S01]  /*a1c0*/  LDGSTS.E [R244+0x74008], desc[UR16][R232.64], !P4 ;  /* 0x74008000e8f47fae */ /* 0x000fe2000e121850 */
[----:B------:R-:W-:Y:S01]  /*a1d0*/  ISETP.GE.U32.AND P4, PT, R0, 0x7fffff83, PT ;  /* 0x7fffff830000780c */ /* 0x000fe20003f86070 */
[----:B------:R-:W-:Y:S02]  /*a1e0*/  VIADD R0, R2, 0xffffffc0 ;  /* 0xffffffc002007836 */ /* 0x000fe40000000000 */
[----:B------:R-:W-:Y:S01]  /*a1f0*/  STL.64 [R1+0x968], R188 ;  /* 0x000968bc01007387 */ /* 0x000fe20000100a00 */
[----:B------:R-:W-:-:S03]  /*a200*/  LOP3.LUT R13, R7, 0x70, RZ, 0x3c, !PT ;  /* 0x00000070070d7812 */ /* 0x000fc600078e3cff */
[----:B------:R-:W-:Y:S01]  /*a210*/  STL.64 [R1+0x970], R190 ;  /* 0x000970be01007387 */ /* 0x000fe20000100a00 */
[----:B------:R-:W-:-:S03]  /*a220*/  VIADD R49, R2, 0x3f ;  /* 0x0000003f02317836 */ /* 0x000fc60000000000 */
[----:B------:R-:W-:Y:S04]  /*a230*/  STL.64 [R1+0x978], R192 ;  /* 0x000978c001007387 */ /* 0x000fe80000100a00 */
[----:B------:R-:W-:Y:S01]  /*a240*/  STL.64 [R1+0x980], R194 ;  /* 0x000980c201007387 */ /* 0x000fe20000100a00 */
[----:B------:R-:W-:-:S03]  /*a250*/  ISETP.GE.U32.AND P3, PT, R3, 0x7fffffa2, PT ;  /* 0x7fffffa20300780c */ /* 0x000fc60003f66070 */
[----:B------:R-:W-:Y:S01]  /*a260*/  STL.64 [R1+0x988], R132 ;  /* 0x0009888401007387 */ /* 0x000fe20000100a00 */
[----:B------:R-:W-:-:S03]  /*a270*/  VIADD R3, R2, 0xffffffc3 ;  /* 0xffffffc302037836 */ /* 0x000fc60000000000 */
[----:B------:R-:W-:Y:S01]  /*a280*/  STL.64 [R1+0x990], R134 ;  /* 0x0009908601007387 */ /* 0x000fe20000100a00 */
[----:B------:R-:W-:-:S03]  /*a290*/  IADD3 R13, R13, UR12, RZ ;  /* 0x0000000c0d0d7c10 */ /* 0x000fc6000fffe0ff */
[----:B------:R-:W-:Y:S01]  /*a2a0*/  LDGSTS.E [R244+0x7400c], desc[UR16][R234.64], !P5 ;  /* 0x7400c000eaf47fae */ /* 0x000fe2000e921850 */
[----:B------:R-:W-:-:S03]  /*a2b0*/  ISETP.GE.AND P5, PT, R251, R0, PT ;  /* 0x00000000fb00720c */ /* 0x000fc60003fa6270 */
[----:B------:R-:W-:Y:S01]  /*a2c0*/  STL.64 [R1+0x998], R136 ;  /* 0x0009988801007387 */ /* 0x000fe20000100a00 */
[----:B------:R-:W-:-:S03]  /*a2d0*/  SEL R4, RZ, 0x4, P5 ;  /* 0x00000004ff047807 */ /* 0x000fc60002800000 */
[----:B------:R-:W-:Y:S01]  /*a2e0*/  STL.64 [R1+0x9a0], R138 ;  /* 0x0009a08a01007387 */ /* 0x000fe20000100a00 */
[----:B------:R-:W-:-:S03]  /*a2f0*/  ISETP.GT.AND P5, PT, R49, 0x3f, PT ;  /* 0x0000003f3100780c */ /* 0x000fc60003fa4270 */
[----:B------:R-:W-:Y:S04]  /*a300*/  STL.64 [R1+0x9a8], R196 ;  /* 0x0009a8c401007387 */ /* 0x000fe80000100a00 */
[----:B------:R4:W-:Y:S01]  /*a310*/  STL.64 [R1+0x790], R6 ;  /* 0x0007900601007387 */ /* 0x0009e20000100a00 */
[----:B------:R-:W-:-:S03]  /*a320*/  ISETP.GE.U32.AND P2, PT, R3, 0x7fffff84, PT ;  /* 0x7fffff840300780c */ /* 0x000fc60003f46070 */
[----:B------:R2:W-:Y:S01]  /*a330*/  STL [R1+0x788], R49 ;  /* 0x0007883101007387 */ /* 0x0005e20000100800 */
[----:B------:R-:W-:-:S03]  /*a340*/  VIADD R3, R2, 0xffffffc1 ;  /* 0xffffffc102037836 */ /* 0x000fc60000000000 */
[----:B---3--:R-:W3:Y:S04]  /*a350*/  LDL.64 R128, [R1+0x1e8] ;  /* 0x0001e80001807983 */ /* 0x008ee80000100a00 */
[----:B------:R-:W3:Y:S01]  /*a360*/  LDL.64 R126, [R1+0x1c8] ;  /* 0x0001c800017e7983 */ /* 0x000ee20000100a00 */
[----:B----4-:R-:W4:Y:S03]  /*a370*/  LDC R6, c[0x0][0x230] ;  /* 0x00008c00ff067b82 */ /* 0x010f260000000800 */
[----:B------:R-:W-:Y:S01]  /*a380*/  LDGSTS.E [R13+0x70000], desc[UR16][R172.64], !P6 ;  /* 0x70000000ac0d7fae */ /* 0x000fe2000f121850 */
[----:B------:R-:W-:-:S03]  /*a390*/  ISETP.GE.AND P6, PT, R251, R2, PT ;  /* 0x00000002fb00720c */ /* 0x000fc60003fc6270 */
[----:B------:R-:W3:Y:S01]  /*a3a0*/  LDL.64 R240, [R1+0x1a8] ;  /* 0x0001a80001f07983 */ /* 0x000ee20000100a00 */
[----:B------:R-:W-:Y:S01]  /*a3b0*/  SEL R2, RZ, 0x4, !P5 ;  /* 0x00000004ff027807 */ /* 0x000fe20006800000 */
[----:B------:R-:W3:Y:S02]  /*a3c0*/  LDC R251, c[0x0][0x230] ;  /* 0x00008c00fffb7b82 */ /* 0x000ee40000000800 */
[----:B------:R-:W3:Y:S01]  /*a3d0*/  LDL.64 R186, [R1+0x188] ;  /* 0x0001880001ba7983 */ /* 0x000ee20000100a00 */
[----:B------:R-:W-:-:S03]  /*a3e0*/  ISETP.GT.AND P5, PT, R49, 0x7f, PT ;  /* 0x0000007f3100780c */ /* 0x000fc60003fa4270 */
[----:B------:R-:W3:Y:S01]  /*a3f0*/  LDL.64 R184, [R1+0x168] ;  /* 0x0001680001b87983 */ /* 0x000ee20000100a00 */
[----:B------:R-:W-:-:S03]  /*a400*/  SEL R2, R2, RZ, !P6 ;  /* 0x000000ff02027207 */ /* 0x000fc60007000000 */
[----:B------:R-:W3:Y:S01]  /*a410*/  LDL.64 R182, [R1+0x148] ;  /* 0x0001480001b67983 */ /* 0x000ee20000100a00 */
[----:B------:R-:W-:-:S03]  /*a420*/  ISETP.GE.U32.AND P6, PT, R0, 0x7fffff81, PT ;  /* 0x7fffff810000780c */ /* 0x000fc60003fc6070 */
[----:B------:R-:W3:Y:S01]  /*a430*/  LDL.64 R180, [R1+0x128] ;  /* 0x0001280001b47983 */ /* 0x000ee20000100a00 */
[----:B------:R-:W-:-:S03]  /*a440*/  SEL R0, R4, RZ, P5 ;  /* 0x000000ff04007207 */ /* 0x000fc60002800000 */
[----:B------:R-:W3:Y:S04]  /*a450*/  LDL.64 R124, [R1+0x108] ;  /* 0x00010800017c7983 */ /* 0x000ee80000100a00 */
[----:B------:R-:W-:Y:S01]  /*a460*/  LDGSTS.E [R13+0x70004], desc[UR16][R174.64], !P0 ;  /* 0x70004000ae0d7fae */ /* 0x000fe2000c121850 */
[----:B------:R-:W-:-:S03]  /*a470*/  ISETP.GE.U32.AND P0, PT, R3, 0x7fffff82, PT ;  /* 0x7fffff820300780c */ /* 0x000fc60003f06070 */
[----:B------:R-:W3:Y:S04]  /*a480*/  LDL.64 R122, [R1+0xe8] ;  /* 0x0000e800017a7983 */ /* 0x000ee80000100a00 */
[----:B------:R-:W3:Y:S04]  /*a490*/  LDL.64 R242, [R1+0xc8] ;  /* 0x0000c80001f27983 */ /* 0x000ee80000100a00 */
[----:B------:R-:W3:Y:S04]  /*a4a0*/  LDL.64 R120, [R1+0xa8] ;  /* 0x0000a80001787983 */ /* 0x000ee80000100a00 */
[----:B------:R-:W3:Y:S04]  /*a4b0*/  LDL.64 R64, [R1+0x88] ;  /* 0x0000880001407983 */ /* 0x000ee80000100a00 */
[----:B------:R-:W3:Y:S01]  /*a4c0*/  LDL.64 R56, [R1+0x68] ;  /* 0x0000680001387983 */ /* 0x000ee20000100a00 */
[----:B------:R-:W-:Y:S01]  /*a4d0*/  ISETP.NE.U32.AND P5, PT, R2, RZ, PT ;  /* 0x000000ff0200720c */ /* 0x000fe20003fa5070 */
[----:B------:R-:W-:Y:S01]  /*a4e0*/  IMAD.SHL.U32 R4, R8, 0x40, RZ ;  /* 0x0000004008047824 */ /* 0x000fe200078e00ff */
[----:B------:R-:W3:Y:S01]  /*a4f0*/  LDC R3, c[0x0][0x230] ;  /* 0x00008c00ff037b82 */ /* 0x000ee20000000800 */
[----:B------:R-:W-:Y:S01]  /*a500*/  LDGSTS.E [R13+0x70008], desc[UR16][R176.64], !P3 ;  /* 0x70008000b00d7fae */ /* 0x000fe2000d921850 */
[----:B------:R-:W-:Y:S01]  /*a510*/  ISETP.NE.U32.AND P3, PT, R0, RZ, PT ;  /* 0x000000ff0000720c */ /* 0x000fe20003f65070 */
[----:B-1----:R-:W-:-:S02]  /*a520*/  VIADD R0, R5, 0xffffffbf ;  /* 0xffffffbf05007836 */ /* 0x002fc40000000000 */
[----:B------:R-:W-:Y:S03]  /*a530*/  LDGSTS.E [R13+0x7000c], desc[UR16][R178.64], !P1 ;  /* 0x7000c000b20d7fae */ /* 0x000fe6000c921850 */
[----:B------:R-:W-:Y:S01]  /*a540*/  ISETP.GE.U32.AND P1, PT, R0, 0x7fffff80, PT ;  /* 0x7fffff800000780c */ /* 0x000fe20003f26070 */
[----:B------:R-:W-:Y:S01]  /*a550*/  LDGSTS.E [R13+0x74000], desc[UR16][R236.64], !P2 ;  /* 0x74000000ec0d7fae */ /* 0x000fe2000d121850 */
[----:B--2---:R-:W-:-:S03]  /*a560*/  VIADD R0, R48, 0xffffffbd ;  /* 0xffffffbd30007836 */ /* 0x004fc60000000000 */
[----:B------:R-:W-:Y:S04]  /*a570*/  LDGSTS.E [R13+0x74004], desc[UR16][R238.64], !P4 ;  /* 0x74004000ee0d7fae */ /* 0x000fe8000e121850 */
[----:B------:R-:W-:Y:S04]  /*a580*/  LDGSTS.E [R13+0x74008], desc[UR16][R40.64], !P0 ;  /* 0x74008000280d7fae */ /* 0x000fe8000c121850 */
[----:B------:R-:W2:Y:S04]  /*a590*/  LDL.64 R48, [R1+0x48] ;  /* 0x0000480001307983 */ /* 0x000ea80000100a00 */
[----:B------:R-:W-:Y:S04]  /*a5a0*/  LDGSTS.E [R13+0x7400c], desc[UR16][R32.64], !P6 ;  /* 0x7400c000200d7fae */ /* 0x000fe8000f121850 */
[----:B------:R-:W2:Y:S01]  /*a5b0*/  LDL.64 R40, [R1+0x28] ;  /* 0x0000280001287983 */ /* 0x000ea20000100a00 */
[----:B------:R-:W-:Y:S01]  /*a5c0*/  VIADD R8, R12, UR12 ;  /* 0x0000000c0c087c36 */ /* 0x000fe20008000000 */
[----:B------:R-:W-:-:S02]  /*a5d0*/  ISETP.GE.U32.AND P4, PT, R0, 0x7fffff7e, PT ;  /* 0x7fffff7e0000780c */ /* 0x000fc40003f86070 */
[----:B------:R-:W2:Y:S01]  /*a5e0*/  LDL.64 R32, [R1+0x8] ;  /* 0x0000080001207983 */ /* 0x000ea20000100a00 */
[----:B----4-:R-:W-:-:S03]  /*a5f0*/  VIADD R0, R6, 0xffffff9f ;  /* 0xffffff9f06007836 */ /* 0x010fc60000000000 */
[----:B------:R-:W0:Y:S04]  /*a600*/  LDGDEPBAR ;  /* 0x00000000000079af */ /* 0x000e280000000000 */
[----:B------:R-:W4:Y:S01]  /*a610*/  LDL.LU.64 R6, [R1+0x18] ;  /* 0x0000180001067983 */ /* 0x000f220000300a00 */
[----:B------:R-:W-:Y:S01]  /*a620*/  LOP3.LUT R5, R12, 0x20, RZ, 0x3c, !PT ;  /* 0x000000200c057812 */ /* 0x000fe200078e3cff */
[----:B------:R-:W-:Y:S02]  /*a630*/  VIADD R2, R252, 0xffffffbe ;  /* 0xffffffbefc027836 */ /* 0x000fe40000000000 */
[----:B------:R-:W4:Y:S04]  /*a640*/  LDL.64 R196, [R1+0x1b0] ;  /* 0x0001b00001c47983 */ /* 0x000f280000100a00 */
[----:B---3--:R-:W-:Y:S01]  /*a650*/  LDGSTS.E [R8], desc[UR16][R128.64], P5 ;  /* 0x0000000080087fae */ /* 0x008fe2000a921850 */
[----:B------:R-:W-:Y:S01]  /*a660*/  IADD3 R5, R5, UR12, RZ ;  /* 0x0000000c05057c10 */ /* 0x000fe2000fffe0ff */
[----:B------:R-:W1:Y:S02]  /*a670*/  LDC R252, c[0x0][0x230] ;  /* 0x00008c00fffc7b82 */ /* 0x000e640000000800 */
[----:B------:R-:W-:Y:S04]  /*a680*/  LDGSTS.E [R8+0x400], desc[UR16][R126.64], P5 ;  /* 0x004000007e087fae */ /* 0x000fe8000a921850 */
[----:B------:R-:W3:Y:S04]  /*a690*/  LDL.64 R138, [R1+0x190] ;  /* 0x00019000018a7983 */ /* 0x000ee80000100a00 */
[----:B------:R-:W-:Y:S04]  /*a6a0*/  LDGSTS.E [R8+0x800], desc[UR16][R240.64], P5 ;  /* 0x00800000f0087fae */ /* 0x000fe8000a921850 */
[----:B------:R-:W4:Y:S04]  /*a6b0*/  LDL.64 R128, [R1+0x1e0] ;  /* 0x0001e00001807983 */ /* 0x000f280000100a00 */
[----:B------:R-:W-:Y:S04]  /*a6c0*/  LDGSTS.E [R8+0xc00], desc[UR16][R186.64], P5 ;  /* 0x00c00000ba087fae */ /* 0x000fe8000a921850 */
[----:B------:R-:W3:Y:S04]  /*a6d0*/  LDL.64 R240, [R1+0x1c0] ;  /* 0x0001c00001f07983 */ /* 0x000ee80000100a00 */
        /* <DEDUP_REMOVED lines=18> */
[----:B--2---:R-:W-:Y:S04]  /*a800*/  LDGSTS.E [R8+0x3400], desc[UR16][R48.64], P5 ;  /* 0x0340000030087fae */ /* 0x004fe8000a921850 */
[----:B------:R-:W2:Y:S04]  /*a810*/  LDL.64 R56, [R1+0x80] ;  /* 0x0000800001387983 */ /* 0x000ea80000100a00 */
[----:B------:R-:W-:Y:S04]  /*a820*/  LDGSTS.E [R8+0x3800], desc[UR16][R40.64], P5 ;  /* 0x0380000028087fae */ /* 0x000fe8000a921850 */
[----:B------:R-:W2:Y:S04]  /*a830*/  LDL.64 R48, [R1+0x60] ;  /* 0x0000600001307983 */ /* 0x000ea80000100a00 */
[----:B------:R-:W-:Y:S04]  /*a840*/  LDGSTS.E [R8+0x3c00], desc[UR16][R32.64], P5 ;  /* 0x03c0000020087fae */ /* 0x000fe8000a921850 */
[----:B------:R-:W2:Y:S04]  /*a850*/  LDL.64 R40, [R1+0x40] ;  /* 0x0000400001287983 */ /* 0x000ea80000100a00 */
[----:B------:R-:W-:Y:S04]  /*a860*/  LDGSTS.E [R8+0x4000], desc[UR16][R34.64], P5 ;  /* 0x0400000022087fae */ /* 0x000fe8000a921850 */
[----:B------:R-:W2:Y:S04]  /*a870*/  LDL.64 R32, [R1+0x20] ;  /* 0x0000200001207983 */ /* 0x000ea80000100a00 */
[----:B------:R-:W2:Y:S04]  /*a880*/  LDL.64 R126, [R1] ;  /* 0x00000000017e7983 */ /* 0x000ea80000100a00 */
[----:B------:R-:W-:Y:S04]  /*a890*/  LDGSTS.E [R8+0x4400], desc[UR16][R42.64], P5 ;  /* 0x044000002a087fae */ /* 0x000fe8000a921850 */
        /* <DEDUP_REMOVED lines=14> */
[----:B------:R-:W2:Y:S04]  /*a980*/  LDL.64 R136, [R1+0x170] ;  /* 0x0001700001887983 */ /* 0x000ea80000100a00 */
[----:B------:R-:W2:Y:S04]  /*a990*/  LDL.64 R134, [R1+0x150] ;  /* 0x0001500001867983 */ /* 0x000ea80000100a00 */
[----:B------:R-:W2:Y:S04]  /*a9a0*/  LDL.64 R132, [R1+0x130] ;  /* 0x0001300001847983 */ /* 0x000ea80000100a00 */
[----:B------:R-:W2:Y:S04]  /*a9b0*/  LDL.64 R194, [R1+0x110] ;  /* 0x0001100001c27983 */ /* 0x000ea80000100a00 */
[----:B------:R-:W2:Y:S04]  /*a9c0*/  LDL.64 R192, [R1+0xf0] ;  /* 0x0000f00001c07983 */ /* 0x000ea80000100a00 */
[----:B------:R-:W2:Y:S04]  /*a9d0*/  LDL.64 R190, [R1+0xd0] ;  /* 0x0000d00001be7983 */ /* 0x000ea80000100a00 */
[----:B------:R-:W2:Y:S01]  /*a9e0*/  LDL.64 R188, [R1+0xb0] ;  /* 0x0000b00001bc7983 */ /* 0x000ea20000100a00 */
[----:B------:R-:W-:-:S03]  /*a9f0*/  ISETP.GE.U32.AND P6, PT, R0, 0x7fffff60, PT ;  /* 0x7fffff600000780c */ /* 0x000fc60003fc6070 */
[----:B------:R-:W2:Y:S04]  /*aa00*/  LDL.64 R130, [R1+0x1f0] ;  /* 0x0001f00001827983 */ /* 0x000ea80000100a00 */
[----:B----4-:R-:W-:Y:S04]  /*aa10*/  LDGSTS.E [R5+0x100], desc[UR16][R128.64], P5 ;  /* 0x0010000080057fae */ /* 0x010fe8000a921850 */
[----:B---3--:R-:W-:Y:S01]  /*aa20*/  LDGSTS.E [R5+0x500], desc[UR16][R240.64], P5 ;  /* 0x00500000f0057fae */ /* 0x008fe2000a921850 */
[----:B------:R-:W-:Y:S02]  /*aa30*/  ISETP.GE.U32.AND P2, PT, R2, 0x7fffff7f, PT ;  /* 0x7fffff7f0200780c */ /* 0x000fe40003f46070 */
[----:B------:R-:W-:Y:S01]  /*aa40*/  LOP3.LUT R0, R12, 0x60, RZ, 0x3c, !PT ;  /* 0x000000600c007812 */ /* 0x000fe200078e3cff */
        /* <DEDUP_REMOVED lines=26> */
[----:B------:R-:W2:Y:S01]  /*abf0*/  LDL.64 R40, [R1+0x58] ;  /* 0x0000580001287983 */ /* 0x000ea20000100a00 */
[----:B------:R-:W-:Y:S01]  /*ac00*/  IADD3 R2, R251, -0x44, RZ ;  /* 0xffffffbcfb027810 */ /* 0x000fe20007ffe0ff */
[----:B------:R-:W-:Y:S01]  /*ac10*/  VIADD R0, R0, UR12 ;  /* 0x0000000c00007c36 */ /* 0x000fe20008000000 */
[----:B------:R-:W1:Y:S01]  /*ac20*/  LDC R251, c[0x0][0x230] ;  /* 0x00008c00fffb7b82 */ /* 0x000e620000000800 */
[----:B------:R-:W-:Y:S04]  /*ac30*/  LDGSTS.E [R5+0x3d00], desc[UR16][R126.64], P5 ;  /* 0x03d000007e057fae */ /* 0x000fe8000a921850 */
[----:B------:R-:W2:Y:S04]  /*ac40*/  LDL.64 R32, [R1+0x38] ;  /* 0x0000380001207983 */ /* 0x000ea80000100a00 */
[----:B------:R-:W-:Y:S01]  /*ac50*/  LDGSTS.E [R5+0x4100], desc[UR16][R36.64], P5 ;  /* 0x0410000024057fae */ /* 0x000fe2000a921850 */
[----:B------:R-:W-:-:S03]  /*ac60*/  ISETP.GE.U32.AND P0, PT, R2, 0x7fffff7d, PT ;  /* 0x7fffff7d0200780c */ /* 0x000fc60003f06070 */
[----:B------:R-:W-:Y:S01]  /*ac70*/  LDGSTS.E [R5+0x4500], desc[UR16][R44.64], P5 ;  /* 0x045000002c057fae */ /* 0x000fe2000a921850 */
[----:B------:R-:W-:-:S03]  /*ac80*/  VIADD R2, R3, 0xffffff9e ;  /* 0xffffff9e03027836 */ /* 0x000fc60000000000 */
[----:B------:R-:W-:Y:S01]  /*ac90*/  LDGSTS.E [R5+0x4900], desc[UR16][R52.64], P5 ;  /* 0x0490000034057fae */ /* 0x000fe2000a921850 */
[----:B------:R-:W-:-:S03]  /*aca0*/  LOP3.LUT R3, R12, 0x40, RZ, 0x3c, !PT ;  /* 0x000000400c037812 */ /* 0x000fc600078e3cff */
[----:B------:R-:W-:Y:S04]  /*acb0*/  LDGSTS.E [R5+0x4d00], desc[UR16][R60.64], P5 ;  /* 0x04d000003c057fae */ /* 0x000fe8000a921850 */
[----:B------:R-:W-:Y:S04]  /*acc0*/  LDGSTS.E [R5+0x5100], desc[UR16][R68.64], P5 ;  /* 0x0510000044057fae */ /* 0x000fe8000a921850 */
[----:B------:R-:W-:Y:S04]  /*acd0*/  LDGSTS.E [R5+0x5500], desc[UR16][R74.64], P5 ;  /* 0x055000004a057fae */ /* 0x000fe8000a921850 */
[----:B------:R-:W-:Y:S04]  /*ace0*/  LDGSTS.E [R5+0x5900], desc[UR16][R80.64], P5 ;  /* 0x0590000050057fae */ /* 0x000fe8000a921850 */
[----:B------:R-:W-:Y:S01]  /*acf0*/  LDGSTS.E [R5+0x5d00], desc[UR16][R86.64], P5 ;  /* 0x05d0000056057fae */ /* 0x000fe2000a921850 */
[----:B------:R-:W-:-:S03]  /*ad00*/  VIADD R3, R3, UR12 ;  /* 0x0000000c03037c36 */ /* 0x000fc60008000000 */
        /* <DEDUP_REMOVED lines=9> */
[----:B----4-:R-:W-:Y:S04]  /*ada0*/  LDGSTS.E [R3+0x200], desc[UR16][R240.64], P5 ;  /* 0x00200000f0037fae */ /* 0x010fe8000a921850 */
[----:B---3--:R-:W-:Y:S04]  /*adb0*/  LDGSTS.E [R3+0x600], desc[UR16][R186.64], P5 ;  /* 0x00600000ba037fae */ /* 0x008fe8000a921850 */
[----:B------:R-:W3:Y:S04]  /*adc0*/  LDL.64 R240, [R1+0x208] ;  /* 0x0002080001f07983 */ /* 0x000ee80000100a00 */
[----:B------:R-:W-:Y:S04]  /*add0*/  LDGSTS.E [R3+0xa00], desc[UR16][R184.64], P5 ;  /* 0x00a00000b8037fae */ /* 0x000fe8000a921850 */
[----:B------:R-:W4:Y:S04]  /*ade0*/  LDL.64 R186, [R1+0x210] ;  /* 0x0002100001ba7983 */ /* 0x000f280000100a00 */
        /* <DEDUP_REMOVED lines=12> */
[----:B--2---:R-:W-:Y:S04]  /*aeb0*/  LDGSTS.E [R3+0x2600], desc[UR16][R64.64], P5 ;  /* 0x0260000040037fae */ /* 0x004fe8000a921850 */
[----:B------:R-:W2:Y:S04]  /*aec0*/  LDL.64 R120, [R1+0x1d0] ;  /* 0x0001d00001787983 */ /* 0x000ea80000100a00 */
[----:B------:R-:W-:Y:S04]  /*aed0*/  LDGSTS.E [R3+0x2a00], desc[UR16][R56.64], P5 ;  /* 0x02a0000038037fae */ /* 0x000fe8000a921850 */
        /* <DEDUP_REMOVED lines=26> */
[----:B--2---:R-:W-:Y:S04]  /*b080*/  LDGSTS.E [R0+0x300], desc[UR16][R120.64], P5 ;  /* 0x0030000078007fae */ /* 0x004fe8000a921850 */
[----:B------:R-:W-:Y:S04]  /*b090*/  LDGSTS.E [R0+0x700], desc[UR16][R196.64], P5 ;  /* 0x00700000c4007fae */ /* 0x000fe8000a921850 */
[----:B------:R-:W-:Y:S04]  /*b0a0*/  LDGSTS.E [R0+0xb00], desc[UR16][R138.64], P5 ;  /* 0x00b000008a007fae */ /* 0x000fe8000a921850 */
[----:B------:R-:W2:Y:S04]  /*b0b0*/  LDL.64 R120, [R1+0x250] ;  /* 0x0002500001787983 */ /* 0x000ea80000100a00 */
[----:B------:R-:W2:Y:S04]  /*b0c0*/  LDL.LU.64 R196, [R1+0x9a8] ;  /* 0x0009a80001c47983 */ /* 0x000ea80000300a00 */
[----:B------:R-:W2:Y:S04]  /*b0d0*/  LDL.LU.64 R138, [R1+0x9a0] ;  /* 0x0009a000018a7983 */ /* 0x000ea80000300a00 */
[----:B------:R-:W-:Y:S04]  /*b0e0*/  LDGSTS.E [R0+0xf00], desc[UR16][R136.64], P5 ;  /* 0x00f0000088007fae */ /* 0x000fe8000a921850 */
[----:B------:R-:W-:Y:S04]  /*b0f0*/  LDGSTS.E [R0+0x1300], desc[UR16][R134.64], P5 ;  /* 0x0130000086007fae */ /* 0x000fe8000a921850 */
[----:B------:R-:W-:Y:S04]  /*b100*/  LDGSTS.E [R0+0x1700], desc[UR16][R132.64], P5 ;  /* 0x0170000084007fae */ /* 0x000fe8000a921850 */
[----:B------:R-:W2:Y:S04]  /*b110*/  LDL.LU.64 R136, [R1+0x998] ;  /* 0x0009980001887983 */ /* 0x000ea80000300a00 */
        /* <DEDUP_REMOVED lines=9> */
[----:B---3--:R-:W-:Y:S04]  /*b1b0*/  LDGSTS.E [R0+0x2b00], desc[UR16][R64.64], P5 ;  /* 0x02b0000040007fae */ /* 0x008fe8000a921850 */
[----:B----4-:R-:W-:Y:S04]  /*b1c0*/  LDGSTS.E [R0+0x2f00], desc[UR16][R56.64], P5 ;  /* 0x02f0000038007fae */ /* 0x010fe8000a921850 */
[----:B------:R-:W3:Y:S04]  /*b1d0*/  LDL.LU.64 R188, [R1+0x968] ;  /* 0x0009680001bc7983 */ /* 0x000ee80000300a00 */
[----:B------:R-:W4:Y:S04]  /*b1e0*/  LDL.LU.64 R64, [R1+0x960] ;  /* 0x0009600001407983 */ /* 0x000f280000300a00 */
[----:B------:R-:W2:Y:S04]  /*b1f0*/  LDL.LU.64 R56, [R1+0x958] ;  /* 0x0009580001387983 */ /* 0x000ea80000300a00 */
[----:B------:R-:W-:Y:S04]  /*b200*/  LDGSTS.E [R0+0x3300], desc[UR16][R48.64], P5 ;  /* 0x0330000030007fae */ /* 0x000fe8000a921850 */
[----:B------:R-:W-:Y:S04]  /*b210*/  LDGSTS.E [R0+0x3700], desc[UR16][R40.64], P5 ;  /* 0x0370000028007fae */ /* 0x000fe8000a921850 */
[----:B------:R-:W-:Y:S04]  /*b220*/  LDGSTS.E [R0+0x3b00], desc[UR16][R32.64], P5 ;  /* 0x03b0000020007fae */ /* 0x000fe8000a921850 */
[----:B------:R-:W3:Y:S04]  /*b230*/  LDL.LU.64 R48, [R1+0x950] ;  /* 0x0009500001307983 */ /* 0x000ee80000300a00 */
[----:B------:R-:W4:Y:S04]  /*b240*/  LDL.LU.64 R40, [R1+0x948] ;  /* 0x0009480001287983 */ /* 0x000f280000300a00 */
[----:B------:R-:W2:Y:S04]  /*b250*/  LDL.LU.64 R32, [R1+0x940] ;  /* 0x0009400001207983 */ /* 0x000ea80000300a00 */
[----:B--2---:R-:W-:Y:S04]  /*b260*/  LDGSTS.E [R0+0x3f00], desc[UR16][R32.64], P5 ;  /* 0x03f0000020007fae */ /* 0x004fe8000a921850 */
[----:B----4-:R-:W-:Y:S04]  /*b270*/  LDGSTS.E [R0+0x4300], desc[UR16][R40.64], P5 ;  /* 0x0430000028007fae */ /* 0x010fe8000a921850 */
[----:B---3--:R-:W-:Y:S04]  /*b280*/  LDGSTS.E [R0+0x4700], desc[UR16][R48.64], P5 ;  /* 0x0470000030007fae */ /* 0x008fe8000a921850 */
[----:B------:R-:W-:Y:S04]  /*b290*/  LDGSTS.E [R0+0x4b00], desc[UR16][R56.64], P5 ;  /* 0x04b0000038007fae */ /* 0x000fe8000a921850 */
[----:B------:R-:W-:Y:S04]  /*b2a0*/  LDGSTS.E [R0+0x4f00], desc[UR16][R64.64], P5 ;  /* 0x04f0000040007fae */ /* 0x000fe8000a921850 */
[----:B------:R-:W-:Y:S04]  /*b2b0*/  LDGSTS.E [R0+0x5300], desc[UR16][R130.64], P5 ;  /* 0x0530000082007fae */ /* 0x000fe8000a921850 */
[----:B------:R-:W-:Y:S04]  /*b2c0*/  LDGSTS.E [R0+0x5700], desc[UR16][R128.64], P5 ;  /* 0x0570000080007fae */ /* 0x000fe8000a921850 */
[----:B------:R-:W-:Y:S04]  /*b2d0*/  LDGSTS.E [R0+0x5b00], desc[UR16][R126.64], P5 ;  /* 0x05b000007e007fae */ /* 0x000fe8000a921850 */
[----:B------:R-:W2:Y:S04]  /*b2e0*/  LDL.LU.64 R130, [R1+0x938] ;  /* 0x0009380001827983 */ /* 0x000ea80000300a00 */
[----:B------:R-:W3:Y:S04]  /*b2f0*/  LDL.LU.64 R128, [R1+0x930] ;  /* 0x0009300001807983 */ /* 0x000ee80000300a00 */
[----:B------:R-:W4:Y:S04]  /*b300*/  LDL.LU.64 R126, [R1+0x928] ;  /* 0x00092800017e7983 */ /* 0x000f280000300a00 */
[----:B------:R-:W-:Y:S04]  /*b310*/  LDGSTS.E [R0+0x5f00], desc[UR16][R240.64], P5 ;  /* 0x05f00000f0007fae */ /* 0x000fe8000a921850 */
[----:B------:R-:W-:Y:S04]  /*b320*/  LDGSTS.E [R0+0x6300], desc[UR16][R186.64], P5 ;  /* 0x06300000ba007fae */ /* 0x000fe8000a921850 */
[----:B------:R-:W-:Y:S04]  /*b330*/  LDGSTS.E [R0+0x6700], desc[UR16][R184.64], P5 ;  /* 0x06700000b8007fae */ /* 0x000fe8000a921850 */
[----:B------:R-:W2:Y:S04]  /*b340*/  LDL.LU.64 R240, [R1+0x920] ;  /* 0x0009200001f07983 */ /* 0x000ea80000300a00 */
[----:B------:R-:W2:Y:S04]  /*b350*/  LDL.LU.64 R186, [R1+0x918] ;  /* 0x0009180001ba7983 */ /* 0x000ea80000300a00 */
[----:B------:R-:W3:Y:S04]  /*b360*/  LDL.LU.64 R184, [R1+0x910] ;  /* 0x0009100001b87983 */ /* 0x000ee80000300a00 */
[----:B------:R-:W-:Y:S04]  /*b370*/  LDGSTS.E [R0+0x6b00], desc[UR16][R180.64], P5 ;  /* 0x06b00000b4007fae */ /* 0x000fe8000a921850 */
[----:B------:R-:W-:Y:S04]  /*b380*/  LDGSTS.E [R0+0x6f00], desc[UR16][R124.64], P5 ;  /* 0x06f000007c007fae */ /* 0x000fe8000a921850 */
[----:B------:R-:W-:Y:S04]  /*b390*/  LDGSTS.E [R0+0x7300], desc[UR16][R122.64], P5 ;  /* 0x073000007a007fae */ /* 0x000fe8000a921850 */
[----:B------:R-:W4:Y:S04]  /*b3a0*/  LDL.LU.64 R180, [R1+0x908] ;  /* 0x0009080001b47983 */ /* 0x000f280000300a00 */
[----:B------:R-:W2:Y:S04]  /*b3b0*/  LDL.LU.64 R124, [R1+0x900] ;  /* 0x00090000017c7983 */ /* 0x000ea80000300a00 */
[----:B------:R-:W3:Y:S04]  /*b3c0*/  LDL.LU.64 R122, [R1+0x8f8] ;  /* 0x0008f800017a7983 */ /* 0x000ee80000300a00 */
[----:B------:R-:W-:Y:S04]  /*b3d0*/  LDGSTS.E [R0+0x7700], desc[UR16][R242.64], P5 ;  /* 0x07700000f2007fae */ /* 0x000fe8000a921850 */
[----:B------:R-:W-:Y:S04]  /*b3e0*/  LDGSTS.E [R0+0x7b00], desc[UR16][R120.64], P5 ;  /* 0x07b0000078007fae */ /* 0x000fe8000a921850 */
[----:B------:R4:W-:Y:S04]  /*b3f0*/  LDGSTS.E [R0+0x7f00], desc[UR16][R182.64], P5 ;  /* 0x07f00000b6007fae */ /* 0x0009e8000a921850 */
[----:B------:R-:W4:Y:S04]  /*b400*/  LDL.LU.64 R242, [R1+0x8f0] ;  /* 0x0008f00001f27983 */ /* 0x000f280000300a00 */
[----:B------:R-:W2:Y:S04]  /*b410*/  LDL.LU.64 R120, [R1+0x8e8] ;  /* 0x0008e80001787983 */ /* 0x000ea80000300a00 */
[----:B------:R-:W0:Y:S01]  /*b420*/  LDGDEPBAR ;  /* 0x00000000000079af */ /* 0x000e220000000000 */
[----:B------:R-:W-:Y:S01]  /*b430*/  BAR.SYNC.DEFER_BLOCKING 0x0 ;  /* 0x0000000000007b1d */ /* 0x000fe20000010000 */
[----:B------:R-:W-:Y:S01]  /*b440*/  ISETP.GE.U32.AND P5, PT, R2, 0x7fffff5f, PT ;  /* 0x7fffff5f0200780c */ /* 0x000fe20003fa6070 */
[----:B-1----:R-:W-:-:S06]  /*b450*/  VIADD R2, R252, 0xffffff9c ;  /* 0xffffff9cfc027836 */ /* 0x002fcc0000000000 */
[----:B------:R-:W1:Y:S01]  /*b460*/  LDC R252, c[0x0][0x230] ;  /* 0x00008c00fffc7b82 */ /* 0x000e620000000800 */
[----:B----4-:R-:W-:-:S07]  /*b470*/  IMAD.WIDE R182, R4, 0x4, R242 ;  /* 0x0000000404b67825 */ /* 0x010fce00078e02f2 */
[----:B------:R-:W4:Y:S01]  /*b480*/  LDC R243, c[0x0][0x230] ;  /* 0x00008c00fff37b82 */ /* 0x000f220000000800 */
[----:B--2---:R-:W-:-:S05]  /*b490*/  IMAD.WIDE R120, R4, 0x4, R120 ;  /* 0x0000000404787825 */ /* 0x004fca00078e0278 */
[----:B------:R2:W-:Y:S01]  /*b4a0*/  STL.64 [R1+0x3d0], R120 ;  /* 0x0003d07801007387 */ /* 0x0005e20000100a00 */
[C---:B------:R-:W-:Y:S01]  /*b4b0*/  IMAD.WIDE R124, R4.reuse, 0x4, R124 ;  /* 0x00000004047c7825 */ /* 0x040fe200078e027c */
[----:B------:R-:W4:Y:S02]  /*b4c0*/  LDC R242, c[0x0][0x230] ;  /* 0x00008c00fff27b82 */ /* 0x000f240000000800 */
[----:B------:R-:W-:Y:S01]  /*b4d0*/  @!PT LDS RZ, [RZ] ;  /* 0x00000000fffff984 */ /* 0x000fe20000000800 */
[----:B------:R-:W-:Y:S01]  /*b4e0*/  @!PT LDS RZ, [RZ] ;  /* 0x00000000fffff984 */ /* 0x000fe20000000800 */
[----:B------:R-:W-:Y:S01]  /*b4f0*/  @!PT LDS RZ, [RZ] ;  /* 0x00000000fffff984 */ /* 0x000fe20000000800 */
[----:B------:R2:W-:Y:S04]  /*b500*/  LDGSTS.E [R250+0x78000], desc[UR16][R120.64], !P1 ;  /* 0x7800000078fa7fae */ /* 0x0005e8000c921850 */
[----:B------:R3:W-:Y:S04]  /*b510*/  STL.64 [R1+0x3c8], R182 ;  /* 0x0003c8b601007387 */ /* 0x0007e80000100a00 */
[----:B------:R3:W-:Y:S01]  /*b520*/  LDGSTS.E [R250+0x78004], desc[UR16][R182.64], !P2 ;  /* 0x78004000b6fa7fae */ /* 0x0007e2000d121850 */
[----:B--2---:R-:W2:Y:S01]  /*b530*/  LDC R120, c[0x0][0x230] ;  /* 0x00008c00ff787b82 */ /* 0x004ea20000000800 */
[----:B---3--:R-:W-:-:S07]  /*b540*/  IMAD.WIDE R182, R4, 0x4, R122 ;  /* 0x0000000404b67825 */ /* 0x008fce00078e027a */
[----:B------:R-:W3:Y:S01]  /*b550*/  LDC R121, c[0x0][0x230] ;  /* 0x00008c00ff797b82 */ /* 0x000ee20000000800 */
[----:B------:R-:W-:Y:S01]  /*b560*/  IMAD.WIDE R122, R4, 0x4, R180 ;  /* 0x00000004047a7825 */ /* 0x000fe200078e02b4 */
[----:B------:R1:W-:Y:S03]  /*b570*/  STL.64 [R1+0x3c0], R182 ;  /* 0x0003c0b601007387 */ /* 0x0003e60000100a00 */
[----:B------:R-:W-:Y:S02]  /*b580*/  IMAD.MOV.U32 R180, RZ, RZ, R182 ;  /* 0x000000ffffb47224 */ /* 0x000fe400078e00b6 */
[----:B------:R-:W-:Y:S01]  /*b590*/  IMAD.MOV.U32 R181, RZ, RZ, R183 ;  /* 0x000000ffffb57224 */ /* 0x000fe200078e00b7 */
[----:B------:R-:W-:-:S04]  /*b5a0*/  ISETP.GE.U32.AND P2, PT, R2, 0x7fffff5d, PT ;  /* 0x7fffff5d0200780c */ /* 0x000fc80003f46070 */
[----:B------:R-:W-:Y:S04]  /*b5b0*/  LDGSTS.E [R250+0x78008], desc[UR16][R180.64], !P4 ;  /* 0x78008000b4fa7fae */ /* 0x000fe8000e121850 */
[----:B-1----:R-:W4:Y:S01]  /*b5c0*/  LDL.LU.64 R182, [R1+0x8e0] ;  /* 0x0008e00001b67983 */ /* 0x002f220000300a00 */
[----:B--2---:R-:W-:-:S03]  /*b5d0*/  IADD3 R2, R120, -0x45, RZ ;  /* 0xffffffbb78027810 */ /* 0x004fc60007ffe0ff */
[----:B------:R1:W-:Y:S01]  /*b5e0*/  LDGSTS.E [R250+0x7800c], desc[UR16][R124.64], !P0 ;  /* 0x7800c0007cfa7fae */ /* 0x0003e2000c121850 */
[----:B---3--:R-:W-:Y:S02]  /*b5f0*/  VIADD R120, R121, 0xffffffba ;  /* 0xffffffba79787836 */ /* 0x008fe40000000000 */
[----:B------:R-:W2:Y:S01]  /*b600*/  LDC R121, c[0x0][0x230] ;  /* 0x00008c00ff797b82 */ /* 0x000ea20000000800 */
[----:B------:R-:W-:Y:S01]  /*b610*/  VIADD R251, R251, 0xffffff9d ;  /* 0xffffff9dfbfb7836 */ /* 0x000fe20000000000 */
[----:B------:R-:W-:Y:S01]  /*b620*/  ISETP.GE.U32.AND P4, PT, R2, 0x7fffff7c, PT ;  /* 0x7fffff7c0200780c */ /* 0x000fe20003f86070 */
[----:B------:R1:W-:Y:S01]  /*b630*/  STL.64 [R1+0x3b8], R124 ;  /* 0x0003b87c01007387 */ /* 0x0003e20000100a00 */
[----:B------:R-:W-:Y:S02]  /*b640*/  ISETP.GE.U32.AND P0, PT, R120, 0x7fffff7b, PT ;  /* 0x7fffff7b7800780c */ /* 0x000fe40003f06070 */
[----:B------:R-:W-:Y:S01]  /*b650*/  IADD3 R120, R252, -0x48, RZ ;  /* 0xffffffb8fc787810 */ /* 0x000fe20007ffe0ff */
[----:B------:R3:W-:Y:S01]  /*b660*/  LDGSTS.E [R250+0x7c000], desc[UR16][R122.64], !P6 ;  /* 0x7c0000007afa7fae */ /* 0x0007e2000f121850 */
[----:B------:R-:W2:Y:S01]  /*b670*/  LDC R252, c[0x0][0x230] ;  /* 0x00008c00fffc7b82 */ /* 0x000ea20000000800 */
[----:B------:R-:W-:-:S02]  /*b680*/  ISETP.GE.U32.AND P1, PT, R251, 0x7fffff5e, PT ;  /* 0x7fffff5efb00780c */ /* 0x000fc40003f26070 */
[----:B------:R3:W-:Y:S01]  /*b690*/  STL.64 [R1+0x2e0], R122 ;  /* 0x0002e07a01007387 */ /* 0x0007e20000100a00 */
[----:B-1----:R-:W-:-:S04]  /*b6a0*/  IMAD.WIDE R124, R4, 0x4, R184 ;  /* 0x00000004047c7825 */ /* 0x002fc800078e02b8 */
[----:B---3--:R-:W1:Y:S01]  /*b6b0*/  LDC R123, c[0x0][0x230] ;  /* 0x00008c00ff7b7b82 */ /* 0x008e620000000800 */
[----:B--2---:R-:W-:-:S07]  /*b6c0*/  VIADD R2, R121, 0xffffffb9 ;  /* 0xffffffb979027836 */ /* 0x004fce0000000000 */
[----:B------:R-:W2:Y:S01]  /*b6d0*/  LDC R121, c[0x0][0x230] ;  /* 0x00008c00ff797b82 */ /* 0x000ea20000000800 */
[----:B------:R-:W-:Y:S01]  /*b6e0*/  ISETP.GE.U32.AND P6, PT, R2, 0x7fffff7a, PT ;  /* 0x7fffff7a0200780c */ /* 0x000fe20003fc6070 */
[----:B------:R-:W-:-:S06]  /*b6f0*/  VIADD R2, R252, 0xffffff9b ;  /* 0xffffff9bfc027836 */ /* 0x000fcc0000000000 */
[----:B------:R-:W3:Y:S01]  /*b700*/  LDC R122, c[0x0][0x230] ;  /* 0x00008c00ff7a7b82 */ /* 0x000ee20000000800 */
[----:B------:R-:W-:-:S04]  /*b710*/  IMAD.WIDE R126, R4, 0x4, R126 ;  /* 0x00000004047e7825 */ /* 0x000fc800078e027e */
[----:B------:R-:W-:-:S04]  /*b720*/  IMAD.WIDE R128, R4, 0x4, R128 ;  /* 0x0000000404807825 */ /* 0x000fc800078e0280 */
[----:B------:R-:W-:-:S04]  /*b730*/  IMAD.WIDE R130, R4, 0x4, R130 ;  /* 0x0000000404827825 */ /* 0x000fc800078e0282 */
[----:B------:R-:W-:-:S04]  /*b740*/  IMAD.WIDE R132, R4, 0x4, R132 ;  /* 0x0000000404847825 */ /* 0x000fc800078e0284 */
[----:B------:R-:W-:-:S04]  /*b750*/  IMAD.WIDE R144, R4, 0x4, R144 ;  /* 0x0000000404907825 */ /* 0x000fc800078e0290 */
[----:B------:R-:W-:-:S04]  /*b760*/  IMAD.WIDE R146, R4, 0x4, R146 ;  /* 0x0000000404927825 */ /* 0x000fc800078e0292 */
[----:B----4-:R-:W-:-:S05]  /*b770*/  IMAD.WIDE R180, R4, 0x4, R182 ;  /* 0x0000000404b47825 */ /* 0x010fca00078e02b6 */
[----:B------:R4:W-:Y:S01]  /*b780*/  STL.64 [R1+0x2d8], R180 ;  /* 0x0002d8b401007387 */ /* 0x0009e20000100a00 */
[----:B------:R-:W-:-:S03]  /*b790*/  IMAD.WIDE R182, R4, 0x4, R186 ;  /* 0x0000000404b67825 */ /* 0x000fc600078e02ba */
[----:B------:R4:W-:Y:S04]  /*b7a0*/  LDGSTS.E [R250+0x7c004], desc[UR16][R180.64], !P5 ;  /* 0x7c004000b4fa7fae */ /* 0x0009e8000e921850 */
[----:B------:R1:W-:Y:S04]  /*b7b0*/  STL.64 [R1+0x2d0], R124 ;  /* 0x0002d07c01007387 */ /* 0x0003e80000100a00 */
[----:B------:R1:W-:Y:S01]  /*b7c0*/  LDGSTS.E [R250+0x7c008], desc[UR16][R124.64], !P1 ;  /* 0x7c0080007cfa7fae */ /* 0x0003e2000c921850 */
[----:B------:R-:W-:Y:S01]  /*b7d0*/  ISETP.GE.U32.AND P1, PT, R2, 0x7fffff5c, PT ;  /* 0x7fffff5c0200780c */ /* 0x000fe20003f26070 */
[----:B----4-:R-:W-:Y:S01]  /*b7e0*/  IMAD.WIDE R180, R4, 0x4, R240 ;  /* 0x0000000404b47825 */ /* 0x010fe200078e02f0 */
[----:B------:R-:W-:Y:S01]  /*b7f0*/  ISETP.GE.U32.AND P5, PT, R120, 0x7fffff79, PT ;  /* 0x7fffff797800780c */ /* 0x000fe20003fa6070 */
[----:B------:R-:W-:Y:S01]  /*b800*/  STL.64 [R1+0x2c8], R182 ;  /* 0x0002c8b601007387 */ /* 0x000fe20000100a00 */
[----:B-1----:R-:W1:Y:S01]  /*b810*/  LDC R124, c[0x0][0x230] ;  /* 0x00008c00ff7c7b82 */ /* 0x002e620000000800 */
[----:B------:R-:W-:-:S02]  /*b820*/  VIADD R2, R243, 0xffffff99 ;  /* 0xffffff99f3027836 */ /* 0x000fc40000000000 */
[----:B------:R-:W-:Y:S01]  /*b830*/  LDGSTS.E [R250+0x7c00c], desc[UR16][R182.64], !P2 ;  /* 0x7c00c000b6fa7fae */ /* 0x000fe2000d121850 */
[----:B------:R-:W-:-:S03]  /*b840*/  VIADD R120, R242, 0xffffff9a ;  /* 0xffffff9af2787836 */ /* 0x000fc60000000000 */
[----:B------:R4:W-:Y:S01]  /*b850*/  STL.64 [R1+0x3b0], R180 ;  /* 0x0003b0b401007387 */ /* 0x0009e20000100a00 */
[----:B------:R-:W1:Y:S03]  /*b860*/  LDC R125, c[0x0][0x230] ;  /* 0x00008c00ff7d7b82 */ /* 0x000e660000000800 */
[----:B------:R4:W-:Y:S01]  /*b870*/  LDGSTS.E [R249+0x78000], desc[UR16][R180.64], !P4 ;  /* 0x78000000b4f97fae */ /* 0x0009e2000e121850 */
[----:B------:R-:W-:Y:S01]  /*b880*/  ISETP.GE.U32.AND P4, PT, R2, 0x7fffff5a, PT ;  /* 0x7fffff5a0200780c */ /* 0x000fe20003f86070 */
[----:B--2---:R-:W-:Y:S01]  /*b890*/  VIADD R2, R121, 0xffffff98 ;  /* 0xffffff9879027836 */ /* 0x004fe20000000000 */
[----:B------:R-:W-:Y:S01]  /*b8a0*/  ISETP.GE.U32.AND P2, PT, R120, 0x7fffff5b, PT ;  /* 0x7fffff5b7800780c */ /* 0x000fe20003f46070 */
[----:B------:R2:W-:Y:S01]  /*b8b0*/  STL.64 [R1+0x3a8], R126 ;  /* 0x0003a87e01007387 */ /* 0x0005e20000100a00 */
[----:B------:R-:W1:Y:S03]  /*b8c0*/  LDC R121, c[0x0][0x230] ;  /* 0x00008c00ff797b82 */ /* 0x000e660000000800 */
[----:B------:R2:W-:Y:S05]  /*b8d0*/  LDGSTS.E [R249+0x78004], desc[UR16][R126.64], !P0 ;  /* 0x780040007ef97fae */ /* 0x0005ea000c121850 */
[----:B----4-:R-:W4:Y:S01]  /*b8e0*/  LDC R181, c[0x0][0x230] ;  /* 0x00008c00ffb57b82 */ /* 0x010f220000000800 */
[----:B------:R-:W-:Y:S01]  /*b8f0*/  ISETP.GE.U32.AND P0, PT, R2, 0x7fffff59, PT ;  /* 0x7fffff590200780c */ /* 0x000fe20003f06070 */
[----:B------:R3:W-:Y:S06]  /*b900*/  STL.64 [R1+0x3a0], R128 ;  /* 0x0003a08001007387 */ /* 0x0007ec0000100a00 */
[----:B------:R-:W4:Y:S01]  /*b910*/  LDC R180, c[0x0][0x230] ;  /* 0x00008c00ffb47b82 */ /* 0x000f220000000800 */
[----:B------:R1:W-:Y:S01]  /*b920*/  LDGSTS.E [R249+0x78008], desc[UR16][R128.64], !P6 ;  /* 0x7800800080f97fae */ /* 0x0003e2000f121850 */
[----:B------:R-:W-:-:S02]  /*b930*/  VIADD R2, R123, 0xffffffb6 ;  /* 0xffffffb67b027836 */ /* 0x000fc40000000000 */
[----:B--2---:R-:W-:Y:S01]  /*b940*/  IMAD.WIDE R126, R4, 0x4, R190 ;  /* 0x00000004047e7825 */ /* 0x004fe200078e02be */
[----:B---3--:R-:W-:Y:S01]  /*b950*/  IADD3 R120, R122, -0x49, RZ ;  /* 0xffffffb77a787810 */ /* 0x008fe20007ffe0ff */
[----:B------:R-:W-:Y:S02]  /*b960*/  STL.64 [R1+0x398], R130 ;  /* 0x0003988201007387 */ /* 0x000fe40000100a00 */
[----:B------:R-:W2:Y:S02]  /*b970*/  LDC R123, c[0x0][0x230] ;  /* 0x00008c00ff7b7b82 */ /* 0x000ea40000000800 */
[----:B------:R-:W-:Y:S01]  /*b980*/  LDGSTS.E [R249+0x7800c], desc[UR16][R130.64], !P5 ;  /* 0x7800c00082f97fae */ /* 0x000fe2000e921850 */
[----:B-1----:R-:W-:Y:S01]  /*b990*/  IMAD.WIDE R128, R4, 0x4, R188 ;  /* 0x0000000404807825 */ /* 0x002fe200078e02bc */
[----:B------:R-:W-:-:S04]  /*b9a0*/  ISETP.GE.U32.AND P5, PT, R2, 0x7fffff77, PT ;  /* 0x7fffff770200780c */ /* 0x000fc80003fa6070 */
[----:B------:R-:W1:Y:S01]  /*b9b0*/  LDC R122, c[0x0][0x230] ;  /* 0x00008c00ff7a7b82 */ /* 0x000e620000000800 */
[----:B------:R-:W-:Y:S01]  /*b9c0*/  VIADD R2, R124, 0xffffffb4 ;  /* 0xffffffb47c027836 */ /* 0x000fe20000000000 */
[----:B------:R3:W-:Y:S04]  /*b9d0*/  STL.64 [R1+0x2c0], R128 ;  /* 0x0002c08001007387 */ /* 0x0007e80000100a00 */
[----:B------:R3:W-:Y:S02]  /*b9e0*/  LDGSTS.E [R249+0x7c000], desc[UR16][R128.64], !P1 ;  /* 0x7c00000080f97fae */ /* 0x0007e4000c921850 */
[----:B------:R-:W1:Y:S02]  /*b9f0*/  LDC R124, c[0x0][0x230] ;  /* 0x00008c00ff7c7b82 */ /* 0x000e640000000800 */
[----:B------:R4:W-:Y:S01]  /*ba00*/  STL.64 [R1+0x2b8], R126 ;  /* 0x0002b87e01007387 */ /* 0x0009e20000100a00 */
[----:B------:R-:W-:-:S03]  /*ba10*/  ISETP.GE.U32.AND P6, PT, R120, 0x7fffff78, PT ;  /* 0x7fffff787800780c */ /* 0x000fc60003fc6070 */
[----:B------:R4:W-:Y:S01]  /*ba20*/  LDGSTS.E [R249+0x7c004], desc[UR16][R126.64], !P2 ;  /* 0x7c0040007ef97fae */ /* 0x0009e2000d121850 */
[----:B---3--:R-:W-:Y:S01]  /*ba30*/  IMAD.WIDE R128, R4, 0x4, R192 ;  /* 0x0000000404807825 */ /* 0x008fe200078e02c0 */
[----:B------:R-:W-:-:S03]  /*ba40*/  ISETP.GE.U32.AND P2, PT, R2, 0x7fffff75, PT ;  /* 0x7fffff750200780c */ /* 0x000fc60003f46070 */
[----:B------:R-:W-:Y:S02]  /*ba50*/  VIADD R120, R125, 0xffffffb5 ;  /* 0xffffffb57d787836 */ /* 0x000fe40000000000 */
[----:B----4-:R-:W-:Y:S01]  /*ba60*/  IMAD.WIDE R126, R4, 0x4, R194 ;  /* 0x00000004047e7825 */ /* 0x010fe200078e02c2 */
[----:B------:R-:W3:Y:S01]  /*ba70*/  LDC R125, c[0x0][0x230] ;  /* 0x00008c00ff7d7b82 */ /* 0x000ee20000000800 */
[----:B------:R-:W-:Y:S01]  /*ba80*/  STL.64 [R1+0x2b0], R128 ;  /* 0x0002b08001007387 */ /* 0x000fe20000100a00 */
[----:B------:R-:W-:-:S03]  /*ba90*/  IADD3 R2, R181, -0x6a, RZ ;  /* 0xffffff96b5027810 */ /* 0x000fc60007ffe0ff */
[----:B------:R-:W-:Y:S01]  /*baa0*/  LDGSTS.E [R249+0x7c008], desc[UR16][R128.64], !P4 ;  /* 0x7c00800080f97fae */ /* 0x000fe2000e121850 */
[----:B------:R-:W-:Y:S01]  /*bab0*/  ISETP.GE.U32.AND P1, PT, R120, 0x7fffff76, PT ;  /* 0x7fffff767800780c */ /* 0x000fe20003f26070 */
[----:B------:R-:W-:Y:S01]  /*bac0*/  IMAD.WIDE R130, R4, 0x4, R134 ;  /* 0x0000000404827825 */ /* 0x000fe200078e0286 */
[----:B------:R-:W4:Y:S01]  /*bad0*/  LDC R181, c[0x0][0x230] ;  /* 0x00008c00ffb57b82 */ /* 0x000f220000000800 */
[----:B------:R2:W-:Y:S04]  /*bae0*/  STL.64 [R1+0x2a8], R126 ;  /* 0x0002a87e01007387 */ /* 0x0005e80000100a00 */
[----:B------:R2:W-:Y:S01]  /*baf0*/  LDGSTS.E [R249+0x7c00c], desc[UR16][R126.64], !P0 ;  /* 0x7c00c0007ef97fae */ /* 0x0005e2000c121850 */
[----:B------:R-:W-:Y:S01]  /*bb00*/  VIADD R120, R180, 0xffffff97 ;  /* 0xffffff97b4787836 */ /* 0x000fe20000000000 */
[----:B------:R-:W-:Y:S01]  /*bb10*/  ISETP.GE.U32.AND P0, PT, R2, 0x7fffff57, PT ;  /* 0x7fffff570200780c */ /* 0x000fe20003f06070 */
[----:B------:R-:W-:Y:S01]  /*bb20*/  VIADD R2, R121, 0xffffff95 ;  /* 0xffffff9579027836 */ /* 0x000fe20000000000 */
[----:B------:R-:W-:Y:S01]  /*bb30*/  LDGSTS.E [R248+0x78000], desc[UR16][R132.64], !P6 ;  /* 0x7800000084f87fae */ /* 0x000fe2000f121850 */
[----:B------:R-:W4:Y:S08]  /*bb40*/  LDC R121, c[0x0][0x230] ;  /* 0x00008c00ff797b82 */ /* 0x000f300000000800 */
[----:B--2---:R-:W2:Y:S01]  /*bb50*/  LDC R127, c[0x0][0x230] ;  /* 0x00008c00ff7f7b82 */ /* 0x004ea20000000800 */
[----:B------:R-:W-:Y:S01]  /*bb60*/  ISETP.GE.U32.AND P4, PT, R120, 0x7fffff58, PT ;  /* 0x7fffff587800780c */ /* 0x000fe20003f86070 */
[----:B------:R-:W-:-:S06]  /*bb70*/  IMAD.WIDE R128, R4, 0x4, R136 ;  /* 0x0000000404807825 */ /* 0x000fcc00078e0288 */
[----:B------:R-:W4:Y:S01]  /*bb80*/  LDC R126, c[0x0][0x230] ;  /* 0x00008c00ff7e7b82 */ /* 0x000f220000000800 */
[----:B------:R-:W-:Y:S01]  /*bb90*/  ISETP.GE.U32.AND P6, PT, R2, 0x7fffff56, PT ;  /* 0x7fffff560200780c */ /* 0x000fe20003fc6070 */
[----:B------:R-:W-:Y:S01]  /*bba0*/  VIADD R2, R123, 0xffffffb3 ;  /* 0xffffffb37b027836 */ /* 0x000fe20000000000 */
[----:B------:R-:W-:Y:S01]  /*bbb0*/  STL.64 [R1+0x390], R132 ;  /* 0x0003908401007387 */ /* 0x000fe20000100a00 */
[----:B-1----:R-:W-:-:S03]  /*bbc0*/  VIADD R120, R122, 0xffffff94 ;  /* 0xffffff947a787836 */ /* 0x002fc60000000000 */
[----:B------:R1:W-:Y:S01]  /*bbd0*/  STL.64 [R1+0x388], R130 ;  /* 0x0003888201007387 */ /* 0x0003e20000100a00 */
[----:B------:R-:W4:Y:S03]  /*bbe0*/  LDC R123, c[0x0][0x230] ;  /* 0x00008c00ff7b7b82 */ /* 0x000f260000000800 */
[----:B------:R1:W-:Y:S04]  /*bbf0*/  LDGSTS.E [R248+0x78004], desc[UR16][R130.64], !P5 ;  /* 0x7800400082f87fae */ /* 0x0003e8000e921850 */
[----:B------:R3:W-:Y:S01]  /*bc00*/  STL.64 [R1+0x380], R128 ;  /* 0x0003808001007387 */ /* 0x0007e20000100a00 */
[----:B------:R-:W4:Y:S03]  /*bc10*/  LDC R122, c[0x0][0x230] ;  /* 0x00008c00ff7a7b82 */ /* 0x000f260000000800 */
[----:B------:R3:W-:Y:S01]  /*bc20*/  LDGSTS.E [R248+0x78008], desc[UR16][R128.64], !P1 ;  /* 0x7800800080f87fae */ /* 0x0007e2000c921850 */
[----:B------:R-:W-:-:S02]  /*bc30*/  ISETP.GE.U32.AND P1, PT, R2, 0x7fffff74, PT ;  /* 0x7fffff740200780c */ /* 0x000fc40003f26070 */
[----:B------:R-:W-:Y:S01]  /*bc40*/  IADD3 R2, R124, -0x4f, RZ ;  /* 0xffffffb17c027810 */ /* 0x000fe20007ffe0ff */
[----:B-1----:R-:W-:Y:S01]  /*bc50*/  IMAD.WIDE R130, R4, 0x4, R196 ;  /* 0x0000000404827825 */ /* 0x002fe200078e02c4 */
[----:B------:R-:W1:Y:S01]  /*bc60*/  LDC R124, c[0x0][0x230] ;  /* 0x00008c00ff7c7b82 */ /* 0x000e620000000800 */
[----:B------:R-:W-:Y:S02]  /*bc70*/  ISETP.GE.U32.AND P5, PT, R120, 0x7fffff55, PT ;  /* 0x7fffff557800780c */ /* 0x000fe40003fa6070 */
[----:B---3--:R-:W-:-:S05]  /*bc80*/  IMAD.WIDE R128, R4, 0x4, R138 ;  /* 0x0000000404807825 */ /* 0x008fca00078e028a */
[----:B------:R-:W3:Y:S01]  /*bc90*/  LDC R180, c[0x0][0x230] ;  /* 0x00008c00ffb47b82 */ /* 0x000ee20000000800 */
[----:B------:R-:W-:Y:S01]  /*bca0*/  VIADD R120, R125, 0xffffffb2 ;  /* 0xffffffb27d787836 */ /* 0x000fe20000000000 */
[----:B------:R2:W-:Y:S01]  /*bcb0*/  STL.64 [R1+0x378], R128 ;  /* 0x0003788001007387 */ /* 0x0005e20000100a00 */
[----:B------:R-:W-:-:S03]  /*bcc0*/  IMAD.WIDE R138, R4, 0x4, R200 ;  /* 0x00000004048a7825 */ /* 0x000fc600078e02c8 */
[----:B------:R2:W-:Y:S02]  /*bcd0*/  LDGSTS.E [R248+0x7800c], desc[UR16][R128.64], !P2 ;  /* 0x7800c00080f87fae */ /* 0x0005e4000d121850 */
[----:B------:R-:W3:Y:S02]  /*bce0*/  LDC R125, c[0x0][0x230] ;  /* 0x00008c00ff7d7b82 */ /* 0x000ee40000000800 */
[----:B------:R-:W-:Y:S01]  /*bcf0*/  LDGSTS.E [R248+0x7c000], desc[UR16][R130.64], !P4 ;  /* 0x7c00000082f87fae */ /* 0x000fe2000e121850 */
[----:B------:R-:W-:Y:S01]  /*bd00*/  ISETP.GE.U32.AND P4, PT, R2, 0x7fffff72, PT ;  /* 0x7fffff720200780c */ /* 0x000fe20003f86070 */
[----:B--2---:R-:W-:Y:S02]  /*bd10*/  VIADD R2, R127, 0xffffff93 ;  /* 0xffffff937f027836 */ /* 0x004fe40000000000 */
[----:B------:R-:W-:Y:S01]  /*bd20*/  IMAD.WIDE R128, R4, 0x4, R198 ;  /* 0x0000000404807825 */ /* 0x000fe200078e02c6 */
[----:B------:R-:W-:-:S04]  /*bd30*/  ISETP.GE.U32.AND P2, PT, R120, 0x7fffff73, PT ;  /* 0x7fffff737800780c */ /* 0x000fc80003f46070 */
[----:B------:R-:W-:Y:S01]  /*bd40*/  LDGSTS.E [R248+0x7c004], desc[UR16][R128.64], !P0 ;  /* 0x7c00400080f87fae */ /* 0x000fe2000c121850 */
[----:B----4-:R-:W-:-:S03]  /*bd50*/  VIADD R120, R126, 0xffffffb0 ;  /* 0xffffffb07e787836 */ /* 0x010fc60000000000 */
[----:B------:R-:W-:Y:S01]  /*bd60*/  LDGSTS.E [R248+0x7c008], desc[UR16][R138.64], !P6 ;  /* 0x7c0080008af87fae */ /* 0x000fe2000f121850 */
[----:B------:R-:W-:Y:S01]  /*bd70*/  ISETP.GE.U32.AND P6, PT, R2, 0x7fffff54, PT ;  /* 0x7fffff540200780c */ /* 0x000fe20003fc6070 */
[----:B------:R-:W-:Y:S02]  /*bd80*/  VIADD R2, R121, 0xffffff92 ;  /* 0xffffff9279027836 */ /* 0x000fe40000000000 */
[----:B------:R-:W-:Y:S01]  /*bd90*/  IMAD.WIDE R136, R4, 0x4, R202 ;  /* 0x0000000404887825 */ /* 0x000fe200078e02ca */
[----:B------:R-:W2:Y:S01]  /*bda0*/  LDC R121, c[0x0][0x230] ;  /* 0x00008c00ff797b82 */ /* 0x000ea20000000800 */
[----:B------:R-:W-:Y:S02]  /*bdb0*/  ISETP.GE.U32.AND P0, PT, R120, 0x7fffff71, PT ;  /* 0x7fffff717800780c */ /* 0x000fe40003f06070 */
[----:B------:R-:W-:Y:S01]  /*bdc0*/  IMAD.WIDE R134, R4, 0x4, R140 ;  /* 0x0000000404867825 */ /* 0x000fe200078e028c */
[----:B------:R-:W-:Y:S01]  /*bdd0*/  LDGSTS.E [R248+0x7c00c], desc[UR16][R136.64], !P5 ;  /* 0x7c00c00088f87fae */ /* 0x000fe2000e921850 */
[----:B------:R-:W-:-:S02]  /*bde0*/  ISETP.GE.U32.AND P5, PT, R2, 0x7fffff53, PT ;  /* 0x7fffff530200780c */ /* 0x000fc40003fa6070 */
[----:B------:R-:W-:Y:S01]  /*bdf0*/  IMAD.WIDE R132, R4, 0x4, R142 ;  /* 0x0000000404847825 */ /* 0x000fe200078e028e */
[----:B------:R-:W4:Y:S01]  /*be00*/  LDC R140, c[0x0][0x230] ;  /* 0x00008c00ff8c7b82 */ /* 0x000f220000000800 */
[----:B------:R-:W-:Y:S01]  /*be10*/  IADD3 R2, R123, -0x70, RZ ;  /* 0xffffff907b027810 */ /* 0x000fe20007ffe0ff */
[----:B------:R-:W-:Y:S01]  /*be20*/  LDGSTS.E [R247+0x78000], desc[UR16][R134.64], !P1 ;  /* 0x7800000086f77fae */ /* 0x000fe2000c921850 */
[----:B------:R-:W-:-:S03]  /*be30*/  VIADD R120, R122, 0xffffff91 ;  /* 0xffffff917a787836 */ /* 0x000fc60000000000 */
[----:B------:R-:W-:Y:S02]  /*be40*/  STL.64 [R1+0x7e8], R130 ;  /* 0x0007e88201007387 */ /* 0x000fe40000100a00 */
[----:B------:R-:W4:Y:S02]  /*be50*/  LDC R141, c[0x0][0x230] ;  /* 0x00008c00ff8d7b82 */ /* 0x000f240000000800 */
[----:B------:R-:W-:Y:S01]  /*be60*/  LDGSTS.E [R247+0x78004], desc[UR16][R132.64], !P2 ;  /* 0x7800400084f77fae */ /* 0x000fe2000d121850 */
[----:B------:R-:W-:Y:S01]  /*be70*/  ISETP.GE.U32.AND P2, PT, R2, 0x7fffff51, PT ;  /* 0x7fffff510200780c */ /* 0x000fe20003f46070 */
[----:B-1----:R-:W-:Y:S02]  /*be80*/  VIADD R2, R124, 0xffffffae ;  /* 0xffffffae7c027836 */ /* 0x002fe40000000000 */
[----:B------:R-:W-:Y:S02]  /*be90*/  STL.64 [R1+0x7f0], R128 ;  /* 0x0007f08001007387 */ /* 0x000fe40000100a00 */
[----:B------:R-:W1:Y:S02]  /*bea0*/  LDC R143, c[0x0][0x230] ;  /* 0x00008c00ff8f7b82 */ /* 0x000e640000000800 */
[----:B------:R-:W-:Y:S01]  /*beb0*/  STL.64 [R1+0x7f8], R138 ;  /* 0x0007f88a01007387 */ /* 0x000fe20000100a00 */
[----:B------:R-:W-:-:S03]  /*bec0*/  ISETP.GE.U32.AND P1, PT, R120, 0x7fffff52, PT ;  /* 0x7fffff527800780c */ /* 0x000fc60003f26070 */
[----:B------:R-:W-:Y:S01]  /*bed0*/  STL.64 [R1+0x808], R248 ;  /* 0x000808f801007387 */ /* 0x000fe20000100a00 */
[----:B---3--:R-:W-:Y:S01]  /*bee0*/  VIADD R120, R125, 0xffffffaf ;  /* 0xffffffaf7d787836 */ /* 0x008fe20000000000 */
[----:B------:R-:W3:Y:S02]  /*bef0*/  LDC R142, c[0x0][0x230] ;  /* 0x00008c00ff8e7b82 */ /* 0x000ee40000000800 */
[----:B------:R-:W-:Y:S01]  /*bf00*/  STL.64 [R1+0x800], R136 ;  /* 0x0008008801007387 */ /* 0x000fe20000100a00 */
[----:B------:R-:W-:-:S03]  /*bf10*/  IMAD.WIDE R126, R4, 0x4, R204 ;  /* 0x00000004047e7825 */ /* 0x000fc600078e02cc */
[----:B------:R-:W-:Y:S01]  /*bf20*/  STL.64 [R1+0x810], R134 ;  /* 0x0008108601007387 */ /* 0x000fe20000100a00 */
[----:B------:R-:W-:-:S03]  /*bf30*/  IMAD.WIDE R124, R4, 0x4, R206 ;  /* 0x00000004047c7825 */ /* 0x000fc600078e02ce */
[----:B------:R2:W-:Y:S04]  /*bf40*/  LDGSTS.E [R247+0x78008], desc[UR16][R144.64], !P4 ;  /* 0x7800800090f77fae */ /* 0x0005e8000e121850 */
[----:B------:R-:W-:Y:S04]  /*bf50*/  STL.64 [R1+0x818], R132 ;  /* 0x0008188401007387 */ /* 0x000fe80000100a00 */
[----:B------:R4:W-:Y:S01]  /*bf60*/  LDGSTS.E [R247+0x7800c], desc[UR16][R146.64], !P0 ;  /* 0x7800c00092f77fae */ /* 0x0009e2000c121850 */
[----:B------:R-:W-:Y:S01]  /*bf70*/  ISETP.GE.U32.AND P0, PT, R2, 0x7fffff6f, PT ;  /* 0x7fffff6f0200780c */ /* 0x000fe20003f06070 */
[----:B------:R-:W-:-:S02]  /*bf80*/  VIADD R2, R181, 0xffffffac ;  /* 0xffffffacb5027836 */ /* 0x000fc40000000000 */
[----:B------:R2:W-:Y:S01]  /*bf90*/  STL.64 [R1+0x370], R144 ;  /* 0x0003709001007387 */ /* 0x0005e20000100a00 */
[----:B------:R-:W-:Y:S01]  /*bfa0*/  ISETP.GE.U32.AND P4, PT, R120, 0x7fffff70, PT ;  /* 0x7fffff707800780c */ /* 0x000fe20003f86070 */
[----:B------:R-:W-:Y:S02]  /*bfb0*/  VIADD R120, R180, 0xffffffad ;  /* 0xffffffadb4787836 */ /* 0x000fe40000000000 */
[----:B------:R-:W-:Y:S01]  /*bfc0*/  LDGSTS.E [R247+0x7c000], desc[UR16][R126.64], !P6 ;  /* 0x7c0000007ef77fae */ /* 0x000fe2000f121850 */
[----:B------:R-:W-:-:S03]  /*bfd0*/  IMAD.WIDE R122, R4, 0x4, R208 ;  /* 0x00000004047a7825 */ /* 0x000fc600078e02d0 */
[----:B------:R-:W-:Y:S01]  /*bfe0*/  LDGSTS.E [R247+0x7c004], desc[UR16][R124.64], !P5 ;  /* 0x7c0040007cf77fae */ /* 0x000fe2000e921850 */
[----:B--2---:R-:W2:Y:S03]  /*bff0*/  LDC R144, c[0x0][0x230] ;  /* 0x00008c00ff907b82 */ /* 0x004ea60000000800 */
[----:B------:R1:W-:Y:S01]  /*c000*/  STL.64 [R1+0x368], R146 ;  /* 0x0003689201007387 */ /* 0x0003e20000100a00 */
[----:B------:R-:W-:Y:S02]  /*c010*/  ISETP.GE.U32.AND P5, PT, R2, 0x7fffff6d, PT ;  /* 0x7fffff6d0200780c */ /* 0x000fe40003fa6070 */
[----:B------:R-:W-:Y:S01]  /*c020*/  IADD3 R2, R121, -0x71, RZ ;  /* 0xffffff8f79027810 */ /* 0x000fe20007ffe0ff */
[----:B------:R3:W-:Y:S01]  /*c030*/  LDGSTS.E [R247+0x7c008], desc[UR16][R122.64], !P1 ;  /* 0x7c0080007af77fae */ /* 0x0007e2000c921850 */
[----:B------:R-:W-:Y:S01]  /*c040*/  ISETP.GE.U32.AND P6, PT, R120, 0x7fffff6e, PT ;  /* 0x7fffff6e7800780c */ /* 0x000fe20003fc6070 */
[----:B------:R-:W-:Y:S01]  /*c050*/  IMAD.WIDE R120, R4, 0x4, R210 ;  /* 0x0000000404787825 */ /* 0x000fe200078e02d2 */
[----:B------:R-:W-:Y:S01]  /*c060*/  ISETP.GE.U32.AND P1, PT, R2, 0x7fffff50, PT ;  /* 0x7fffff500200780c */ /* 0x000fe20003f26070 */
[----:B------:R-:W2:Y:S02]  /*c070*/  LDC R145, c[0x0][0x230] ;  /* 0x00008c00ff917b82 */ /* 0x000ea40000000800 */
[----:B----4-:R-:W-:Y:S01]  /*c080*/  VIADD R140, R140, 0xffffff8e ;  /* 0xffffff8e8c8c7836 */ /* 0x010fe20000000000 */
[----:B------:R4:W-:Y:S05]  /*c090*/  LDGSTS.E [R247+0x7c00c], desc[UR16][R120.64], !P2 ;  /* 0x7c00c00078f77fae */ /* 0x0009ea000d121850 */
[----:B-1----:R-:W1:Y:S01]  /*c0a0*/  LDC R147, c[0x0][0x230] ;  /* 0x00008c00ff937b82 */ /* 0x002e620000000800 */
[----:B------:R-:W-:Y:S01]  /*c0b0*/  VIADD R2, R141, 0xffffff8d ;  /* 0xffffff8d8d027836 */ /* 0x000fe20000000000 */
[----:B------:R-:W-:Y:S01]  /*c0c0*/  ISETP.GE.U32.AND P2, PT, R140, 0x7fffff4f, PT ;  /* 0x7fffff4f8c00780c */ /* 0x000fe20003f46070 */
[----:B------:R-:W-:-:S05]  /*c0d0*/  IMAD.WIDE R128, R4, 0x4, R148 ;  /* 0x0000000404807825 */ /* 0x000fca00078e0294 */
[----:B------:R-:W1:Y:S01]  /*c0e0*/  LDC R146, c[0x0][0x230] ;  /* 0x00008c00ff927b82 */ /* 0x000e620000000800 */
[----:B------:R-:W-:Y:S01]  /*c0f0*/  VIADD R140, R143, 0xffffff8c ;  /* 0xffffff8c8f8c7836 */ /* 0x000fe20000000000 */
[----:B------:R-:W-:Y:S06]  /*c100*/  STL.64 [R1+0x820], R126 ;  /* 0x0008207e01007387 */ /* 0x000fec0000100a00 */
[----:B------:R-:W1:Y:S01]  /*c110*/  LDC R141, c[0x0][0x230] ;  /* 0x00008c00ff8d7b82 */ /* 0x000e620000000800 */
[----:B------:R-:W-:Y:S04]  /*c120*/  STL.64 [R1+0x828], R124 ;  /* 0x0008287c01007387 */ /* 0x000fe80000100a00 */
[----:B------:R3:W-:Y:S03]  /*c130*/  STL.64 [R1+0x830], R122 ;  /* 0x0008307a01007387 */ /* 0x0007e60000100a00 */
[----:B------:R-:W1:Y:S01]  /*c140*/  LDC R143, c[0x0][0x230] ;  /* 0x00008c00ff8f7b82 */ /* 0x000e620000000800 */
[----:B------:R-:W-:Y:S04]  /*c150*/  STL.64 [R1+0x360], R128 ;  /* 0x0003608001007387 */ /* 0x000fe80000100a00 */
[----:B------:R4:W-:Y:S04]  /*c160*/  STL.64 [R1+0x838], R120 ;  /* 0x0008387801007387 */ /* 0x0009e80000100a00 */
[----:B------:R-:W-:Y:S01]  /*c170*/  LDGSTS.E [R246+0x78000], desc[UR16][R128.64], !P4 ;  /* 0x7800000080f67fae */ /* 0x000fe2000e121850 */
[----:B---3--:R-:W-:Y:S01]  /*c180*/  IMAD.WIDE R122, R4, 0x4, R150 ;  /* 0x00000004047a7825 */ /* 0x008fe200078e0296 */
[----:B------:R-:W-:-:S03]  /*c190*/  ISETP.GE.U32.AND P4, PT, R2, 0x7fffff4e, PT ;  /* 0x7fffff4e0200780c */ /* 0x000fc60003f86070 */
[----:B--2---:R-:W-:Y:S01]  /*c1a0*/  VIADD R2, R144, 0xffffffab ;  /* 0xffffffab90027836 */ /* 0x004fe20000000000 */
[----:B------:R2:W-:Y:S01]  /*c1b0*/  LDGSTS.E [R246+0x78004], desc[UR16][R122.64], !P0 ;  /* 0x780040007af67fae */ /* 0x0005e2000c121850 */
[----:B------:R-:W3:Y:S01]  /*c1c0*/  LDC R144, c[0x0][0x230] ;  /* 0x00008c00ff907b82 */ /* 0x000ee20000000800 */
[----:B----4-:R-:W-:Y:S02]  /*c1d0*/  IMAD.WIDE R120, R4, 0x4, R152 ;  /* 0x0000000404787825 */ /* 0x010fe400078e0298 */
[----:B------:R2:W-:Y:S04]  /*c1e0*/  STL.64 [R1+0x358], R122 ;  /* 0x0003587a01007387 */ /* 0x0005e80000100a00 */
[----:B------:R4:W-:Y:S04]  /*c1f0*/  STL.64 [R1+0x350], R120 ;  /* 0x0003507801007387 */ /* 0x0009e80000100a00 */
[----:B------:R4:W-:Y:S01]  /*c200*/  LDGSTS.E [R246+0x78008], desc[UR16][R120.64], !P6 ;  /* 0x7800800078f67fae */ /* 0x0009e2000f121850 */
[----:B------:R-:W-:Y:S01]  /*c210*/  ISETP.GE.U32.AND P6, PT, R2, 0x7fffff6c, PT ;  /* 0x7fffff6c0200780c */ /* 0x000fe20003fc6070 */
[----:B-1----:R-:W-:-:S02]  /*c220*/  VIADD R2, R147, 0xffffffa9 ;  /* 0xffffffa993027836 */ /* 0x002fc40000000000 */
[----:B--2---:R-:W-:Y:S01]  /*c230*/  IMAD.WIDE R122, R4, 0x4, R154 ;  /* 0x00000004047a7825 */ /* 0x004fe200078e029a */
[----:B------:R-:W1:Y:S01]  /*c240*/  LDC R147, c[0x0][0x230] ;  /* 0x00008c00ff937b82 */ /* 0x000e620000000800 */
[----:B------:R-:W-:-:S03]  /*c250*/  ISETP.GE.U32.AND P0, PT, R140, 0x7fffff4d, PT ;  /* 0x7fffff4d8c00780c */ /* 0x000fc60003f06070 */
[----:B------:R2:W-:Y:S01]  /*c260*/  LDGSTS.E [R246+0x7800c], desc[UR16][R122.64], !P5 ;  /* 0x7800c0007af67fae */ /* 0x0005e2000e921850 */
[----:B----4-:R-:W-:Y:S01]  /*c270*/  IMAD.WIDE R120, R4, 0x4, R212 ;  /* 0x0000000404787825 */ /* 0x010fe200078e02d4 */
[----:B------:R-:W-:Y:S02]  /*c280*/  IADD3 R140, R146, -0x56, RZ ;  /* 0xffffffaa928c7810 */ /* 0x000fe40007ffe0ff */
[----:B------:R-:W4:Y:S01]  /*c290*/  LDC R146, c[0x0][0x230] ;  /* 0x00008c00ff927b82 */ /* 0x000f220000000800 */
[----:B------:R-:W-:Y:S01]  /*c2a0*/  IMAD.WIDE R124, R4, 0x4, R214 ;  /* 0x00000004047c7825 */ /* 0x000fe200078e02d6 */
[----:B------:R2:W-:Y:S01]  /*c2b0*/  LDGSTS.E [R246+0x7c000], desc[UR16][R120.64], !P1 ;  /* 0x7c00000078f67fae */ /* 0x0005e2000c921850 */
[----:B------:R-:W-:Y:S02]  /*c2c0*/  ISETP.GE.U32.AND P1, PT, R2, 0x7fffff6a, PT ;  /* 0x7fffff6a0200780c */ /* 0x000fe40003f26070 */
[----:B------:R-:W-:Y:S01]  /*c2d0*/  VIADD R2, R141, 0xffffffa8 ;  /* 0xffffffa88d027836 */ /* 0x000fe20000000000 */
[----:B------:R2:W-:Y:S02]  /*c2e0*/  STL.64 [R1+0x348], R122 ;  /* 0x0003487a01007387 */ /* 0x0005e40000100a00 */
[----:B------:R-:W4:Y:S01]  /*c2f0*/  LDC R141, c[0x0][0x230] ;  /* 0x00008c00ff8d7b82 */ /* 0x000f220000000800 */
[----:B------:R-:W-:Y:S01]  /*c300*/  ISETP.GE.U32.AND P5, PT, R140, 0x7fffff6b, PT ;  /* 0x7fffff6b8c00780c */ /* 0x000fe20003fa6070 */
[----:B------:R-:W-:Y:S01]  /*c310*/  LDGSTS.E [R246+0x7c004], desc[UR16][R124.64], !P2 ;  /* 0x7c0040007cf67fae */ /* 0x000fe2000d121850 */
[----:B------:R-:W-:Y:S01]  /*c320*/  ISETP.GE.U32.AND P2, PT, R2, 0x7fffff69, PT ;  /* 0x7fffff690200780c */ /* 0x000fe20003f46070 */
[----:B------:R-:W-:-:S02]  /*c330*/  VIADD R2, R143, 0xffffff8a ;  /* 0xffffff8a8f027836 */ /* 0x000fc40000000000 */
[----:B------:R3:W-:Y:S02]  /*c340*/  STL.64 [R1+0x2a0], R120 ;  /* 0x0002a07801007387 */ /* 0x0007e40000100a00 */
[----:B------:R-:W4:Y:S01]  /*c350*/  LDC R143, c[0x0][0x230] ;  /* 0x00008c00ff8f7b82 */ /* 0x000f220000000800 */
[C---:B--2---:R-:W-:Y:S01]  /*c360*/  IMAD.WIDE R122, R4.reuse, 0x4, R216 ;  /* 0x00000004047a7825 */ /* 0x044fe200078e02d8 */
[----:B------:R-:W-:Y:S03]  /*c370*/  STL.64 [R1+0x298], R124 ;  /* 0x0002987c01007387 */ /* 0x000fe60000100a00 */
[----:B---3--:R-:W-:Y:S01]  /*c380*/  IMAD.WIDE R120, R4, 0x4, R218 ;  /* 0x0000000404787825 */ /* 0x008fe200078e02da */
[----:B------:R2:W-:Y:S03]  /*c390*/  STL.64 [R1+0x290], R122 ;  /* 0x0002907a01007387 */ /* 0x0005e60000100a00 */
[----:B------:R-:W-:Y:S01]  /*c3a0*/  VIADD R140, R142, 0xffffff8b ;  /* 0xffffff8b8e8c7836 */ /* 0x000fe20000000000 */
[----:B------:R2:W-:Y:S01]  /*c3b0*/  LDGSTS.E [R246+0x7c008], desc[UR16][R122.64], !P4 ;  /* 0x7c0080007af67fae */ /* 0x0005e2000e121850 */
[----:B------:R-:W3:Y:S03]  /*c3c0*/  LDC R142, c[0x0][0x230] ;  /* 0x00008c00ff8e7b82 */ /* 0x000ee60000000800 */
[----:B------:R1:W-:Y:S04]  /*c3d0*/  STL.64 [R1+0x288], R120 ;  /* 0x0002887801007387 */ /* 0x0003e80000100a00 */
[----:B------:R1:W-:Y:S01]  /*c3e0*/  LDGSTS.E [R246+0x7c00c], desc[UR16][R120.64], !P0 ;  /* 0x7c00c00078f67fae */ /* 0x0003e2000c121850 */
[----:B------:R-:W-:Y:S01]  /*c3f0*/  ISETP.GE.U32.AND P0, PT, R2, 0x7fffff4b, PT ;  /* 0x7fffff4b0200780c */ /* 0x000fe20003f06070 */
[----:B------:R-:W-:-:S02]  /*c400*/  VIADD R2, R144, 0xffffff88 ;  /* 0xffffff8890027836 */ /* 0x000fc40000000000 */
[----:B--2---:R-:W-:Y:S01]  /*c410*/  IMAD.WIDE R122, R4, 0x4, R156 ;  /* 0x00000004047a7825 */ /* 0x004fe200078e029c */
[----:B------:R-:W-:Y:S01]  /*c420*/  STL.64 [R1+0x840], R246 ;  /* 0x000840f601007387 */ /* 0x000fe20000100a00 */
[----:B------:R-:W-:Y:S01]  /*c430*/  ISETP.GE.U32.AND P4, PT, R140, 0x7fffff4c, PT ;  /* 0x7fffff4c8c00780c */ /* 0x000fe20003f86070 */
[----:B------:R-:W2:Y:S01]  /*c440*/  LDC R144, c[0x0][0x230] ;  /* 0x00008c00ff907b82 */ /* 0x000ea20000000800 */
[----:B-1----:R-:W-:Y:S01]  /*c450*/  IMAD.WIDE R120, R4, 0x4, R158 ;  /* 0x0000000404787825 */ /* 0x002fe200078e029e */
[----:B------:R1:W-:Y:S01]  /*c460*/  STL.64 [R1+0x340], R122 ;  /* 0x0003407a01007387 */ /* 0x0003e20000100a00 */
[----:B------:R-:W-:-:S05]  /*c470*/  IADD3 R140, R145, -0x77, RZ ;  /* 0xffffff89918c7810 */ /* 0x000fca0007ffe0ff */
[----:B------:R-:W2:Y:S01]  /*c480*/  LDC R145, c[0x0][0x230] ;  /* 0x00008c00ff917b82 */ /* 0x000ea20000000800 */
[----:B------:R1:W-:Y:S04]  /*c490*/  LDGSTS.E [R245+0x78000], desc[UR16][R122.64], !P6 ;  /* 0x780000007af57fae */ /* 0x0003e8000f121850 */
[----:B------:R4:W-:Y:S04]  /*c4a0*/  STL.64 [R1+0x338], R120 ;  /* 0x0003387801007387 */ /* 0x0009e80000100a00 */
[----:B------:R4:W-:Y:S01]  /*c4b0*/  LDGSTS.E [R245+0x78004], desc[UR16][R120.64], !P5 ;  /* 0x7800400078f57fae */ /* 0x0009e2000e921850 */
[----:B------:R-:W-:Y:S01]  /*c4c0*/  ISETP.GE.U32.AND P5, PT, R2, 0x7fffff49, PT ;  /* 0x7fffff490200780c */ /* 0x000fe20003fa6070 */
[----:B------:R-:W-:-:S02]  /*c4d0*/  VIADD R2, R147, 0xffffffa6 ;  /* 0xffffffa693027836 */ /* 0x000fc40000000000 */
[----:B-1----:R-:W-:Y:S01]  /*c4e0*/  IMAD.WIDE R122, R4, 0x4, R160 ;  /* 0x00000004047a7825 */ /* 0x002fe200078e02a0 */
[----:B------:R-:W-:Y:S01]  /*c4f0*/  ISETP.GE.U32.AND P6, PT, R140, 0x7fffff4a, PT ;  /* 0x7fffff4a8c00780c */ /* 0x000fe20003fc6070 */
[----:B------:R-:W1:Y:S03]  /*c500*/  LDC R147, c[0x0][0x230] ;  /* 0x00008c00ff937b82 */ /* 0x000e660000000800 */
[----:B------:R3:W-:Y:S01]  /*c510*/  LDGSTS.E [R245+0x78008], desc[UR16][R122.64], !P1 ;  /* 0x780080007af57fae */ /* 0x0007e2000c921850 */
[----:B----4-:R-:W-:-:S04]  /*c520*/  IMAD.WIDE R120, R4, 0x4, R162 ;  /* 0x0000000404787825 */ /* 0x010fc800078e02a2 */
[----:B------:R-:W-:Y:S01]  /*c530*/  VIADD R140, R146, 0xffffffa7 ;  /* 0xffffffa7928c7836 */ /* 0x000fe20000000000 */
[----:B------:R4:W-:Y:S01]  /*c540*/  LDGSTS.E [R245+0x7800c], desc[UR16][R120.64], !P2 ;  /* 0x7800c00078f57fae */ /* 0x0009e2000d121850 */
[----:B------:R-:W-:Y:S01]  /*c550*/  ISETP.GE.U32.AND P2, PT, R2, 0x7fffff67, PT ;  /* 0x7fffff670200780c */ /* 0x000fe20003f46070 */
[----:B------:R-:W-:Y:S01]  /*c560*/  IMAD.WIDE R124, R4, 0x4, R220 ;  /* 0x00000004047c7825 */ /* 0x000fe200078e02dc */
[----:B------:R-:W1:Y:S03]  /*c570*/  LDC R146, c[0x0][0x230] ;  /* 0x00008c00ff927b82 */ /* 0x000e660000000800 */
[----:B------:R-:W-:Y:S01]  /*c580*/  VIADD R2, R141, 0xffffffa5 ;  /* 0xffffffa58d027836 */ /* 0x000fe20000000000 */
[----:B------:R-:W-:Y:S04]  /*c590*/  LDGSTS.E [R245+0x7c000], desc[UR16][R124.64], !P4 ;  /* 0x7c0000007cf57fae */ /* 0x000fe8000e121850 */
[----:B------:R-:W-:Y:S01]  /*c5a0*/  ISETP.GE.U32.AND P4, PT, R2, 0x7fffff66, PT ;  /* 0x7fffff660200780c */ /* 0x000fe20003f86070 */
[----:B------:R-:W-:Y:S01]  /*c5b0*/  VIADD R2, R143, 0xffffff87 ;  /* 0xffffff878f027836 */ /* 0x000fe20000000000 */
[----:B------:R-:W1:Y:S01]  /*c5c0*/  LDC R141, c[0x0][0x230] ;  /* 0x00008c00ff8d7b82 */ /* 0x000e620000000800 */
[----:B------:R4:W-:Y:S01]  /*c5d0*/  STL.64 [R1+0x330], R122 ;  /* 0x0003307a01007387 */ /* 0x0009e20000100a00 */
[----:B------:R-:W-:-:S06]  /*c5e0*/  ISETP.GE.U32.AND P1, PT, R140, 0x7fffff68, PT ;  /* 0x7fffff688c00780c */ /* 0x000fcc0003f26070 */
[----:B------:R-:W1:Y:S01]  /*c5f0*/  LDC R143, c[0x0][0x230] ;  /* 0x00008c00ff8f7b82 */ /* 0x000e620000000800 */
[----:B------:R2:W-:Y:S01]  /*c600*/  STL.64 [R1+0x328], R120 ;  /* 0x0003287801007387 */ /* 0x0005e20000100a00 */
[----:B---3--:R-:W-:Y:S01]  /*c610*/  IADD3 R140, R142, -0x5c, RZ ;  /* 0xffffffa48e8c7810 */ /* 0x008fe20007ffe0ff */
[C---:B----4-:R-:W-:Y:S02]  /*c620*/  IMAD.WIDE R122, R4.reuse, 0x4, R222 ;  /* 0x00000004047a7825 */ /* 0x050fe400078e02de */
[----:B------:R-:W-:Y:S03]  /*c630*/  STL.64 [R1+0x280], R124 ;  /* 0x0002807c01007387 */ /* 0x000fe60000100a00 */
[----:B------:R-:W3:Y:S01]  /*c640*/  LDC R142, c[0x0][0x230] ;  /* 0x00008c00ff8e7b82 */ /* 0x000ee20000000800 */
[----:B--2---:R-:W-:Y:S01]  /*c650*/  IMAD.WIDE R120, R4, 0x4, R224 ;  /* 0x0000000404787825 */ /* 0x004fe200078e02e0 */
[----:B------:R2:W-:Y:S04]  /*c660*/  STL.64 [R1+0x278], R122 ;  /* 0x0002787a01007387 */ /* 0x0005e80000100a00 */
[----:B------:R2:W-:Y:S01]  /*c670*/  LDGSTS.E [R245+0x7c004], desc[UR16][R122.64], !P0 ;  /* 0x7c0040007af57fae */ /* 0x0005e2000c121850 */
[----:B------:R-:W-:Y:S01]  /*c680*/  ISETP.GE.U32.AND P0, PT, R140, 0x7fffff65, PT ;  /* 0x7fffff658c00780c */ /* 0x000fe20003f06070 */
[----:B------:R-:W-:-:S02]  /*c690*/  VIADD R140, R145, 0xffffff86 ;  /* 0xffffff86918c7836 */ /* 0x000fc40000000000 */
[----:B------:R4:W-:Y:S01]  /*c6a0*/  STL.64 [R1+0x270], R120 ;  /* 0x0002707801007387 */ /* 0x0009e20000100a00 */
[----:B------:R-:W-:Y:S01]  /*c6b0*/  IMAD.WIDE R220, R4, 0x4, R232 ;  /* 0x0000000404dc7825 */ /* 0x000fe200078e02e8 */
[----:B------:R-:W3:Y:S02]  /*c6c0*/  LDC R145, c[0x0][0x230] ;  /* 0x00008c00ff917b82 */ /* 0x000ee40000000800 */
[----:B------:R4:W-:Y:S01]  /*c6d0*/  LDGSTS.E [R245+0x7c008], desc[UR16][R120.64], !P6 ;  /* 0x7c00800078f57fae */ /* 0x0009e2000f121850 */
[----:B------:R-:W-:Y:S01]  /*c6e0*/  ISETP.GE.U32.AND P6, PT, R2, 0x7fffff48, PT ;  /* 0x7fffff480200780c */ /* 0x000fe20003fc6070 */
[----:B--2---:R-:W-:-:S04]  /*c6f0*/  IMAD.WIDE R122, R4, 0x4, R226 ;  /* 0x00000004047a7825 */ /* 0x004fc800078e02e2 */
[----:B------:R-:W-:Y:S02]  /*c700*/  VIADD R2, R144, 0xffffff85 ;  /* 0xffffff8590027836 */ /* 0x000fe40000000000 */
[----:B----4-:R-:W-:Y:S01]  /*c710*/  IMAD.WIDE R120, R4, 0x4, R164 ;  /* 0x0000000404787825 */ /* 0x010fe200078e02a4 */
[----:B------:R2:W-:Y:S01]  /*c720*/  STL.64 [R1+0x268], R122 ;  /* 0x0002687a01007387 */ /* 0x0005e20000100a00 */
[----:B------:R-:W4:Y:S03]  /*c730*/  LDC R144, c[0x0][0x230] ;  /* 0x00008c00ff907b82 */ /* 0x000f260000000800 */
[----:B------:R2:W-:Y:S01]  /*c740*/  LDGSTS.E [R245+0x7c00c], desc[UR16][R122.64], !P5 ;  /* 0x7c00c0007af57fae */ /* 0x0005e2000e921850 */
[----:B------:R-:W-:Y:S01]  /*c750*/  ISETP.GE.U32.AND P5, PT, R140, 0x7fffff47, PT ;  /* 0x7fffff478c00780c */ /* 0x000fe20003fa6070 */
[----:B-1----:R-:W-:Y:S02]  /*c760*/  VIADD R140, R146, 0xffffff84 ;  /* 0xffffff84928c7836 */ /* 0x002fe40000000000 */
[----:B------:R1:W-:Y:S01]  /*c770*/  STL.64 [R1+0x320], R120 ;  /* 0x0003207801007387 */ /* 0x0003e20000100a00 */
[----:B------:R-:W-:Y:S01]  /*c780*/  IMAD.WIDE R226, R4, 0x4, R230 ;  /* 0x0000000404e27825 */ /* 0x000fe200078e02e6 */
[----:B------:R-:W4:Y:S02]  /*c790*/  LDC R146, c[0x0][0x230] ;  /* 0x00008c00ff927b82 */ /* 0x000f240000000800 */
[----:B------:R1:W-:Y:S01]  /*c7a0*/  LDGSTS.E [R244+0x78000], desc[UR16][R120.64], !P1 ;  /* 0x7800000078f47fae */ /* 0x0003e2000c921850 */
[----:B------:R-:W-:Y:S01]  /*c7b0*/  ISETP.GE.U32.AND P1, PT, R2, 0x7fffff46, PT ;  /* 0x7fffff460200780c */ /* 0x000fe20003f26070 */
[C---:B--2---:R-:W-:Y:S01]  /*c7c0*/  IMAD.WIDE R122, R4.reuse, 0x4, R166 ;  /* 0x00000004047a7825 */ /* 0x044fe200078e02a6 */
[----:B------:R-:W-:Y:S01]  /*c7d0*/  IADD3 R2, R147, -0x5d, RZ ;  /* 0xffffffa393027810 */ /* 0x000fe20007ffe0ff */
[----:B------:R-:W2:Y:S02]  /*c7e0*/  S2R R252, SR_TID.X ;  /* 0x0000000000fc7919 */ /* 0x000ea40000002100 */
[----:B------:R-:W2:Y:S01]  /*c7f0*/  LDC R147, c[0x0][0x230] ;  /* 0x00008c00ff937b82 */ /* 0x000ea20000000800 */
[----:B-1----:R-:W-:Y:S01]  /*c800*/  IMAD.WIDE R120, R4, 0x4, R168 ;  /* 0x0000000404787825 */ /* 0x002fe200078e02a8 */
[----:B------:R1:W-:Y:S04]  /*c810*/  STL.64 [R1+0x318], R122 ;  /* 0x0003187a01007387 */ /* 0x0003e80000100a00 */
[----:B------:R1:W-:Y:S01]  /*c820*/  LDGSTS.E [R244+0x78004], desc[UR16][R122.64], !P2 ;  /* 0x780040007af47fae */ /* 0x0003e2000d121850 */
[----:B------:R-:W-:Y:S01]  /*c830*/  ISETP.GE.U32.AND P2, PT, R140, 0x7fffff45, PT ;  /* 0x7fffff458c00780c */ /* 0x000fe20003f46070 */
[----:B------:R-:W-:-:S02]  /*c840*/  VIADD R140, R141, 0xffffffa2 ;  /* 0xffffffa28d8c7836 */ /* 0x000fc40000000000 */
[----:B------:R3:W-:Y:S01]  /*c850*/  STL.64 [R1+0x310], R120 ;  /* 0x0003107801007387 */ /* 0x0007e20000100a00 */
[----:B------:R-:W-:Y:S01]  /*c860*/  IMAD.WIDE R214, R4, 0x4, R234 ;  /* 0x0000000404d67825 */ /* 0x000fe200078e02ea */
[----:B------:R-:W2:Y:S02]  /*c870*/  LDC R141, c[0x0][0x230] ;  /* 0x00008c00ff8d7b82 */ /* 0x000ea40000000800 */
[----:B------:R3:W-:Y:S01]  /*c880*/  LDGSTS.E [R244+0x78008], desc[UR16][R120.64], !P4 ;  /* 0x7800800078f47fae */ /* 0x0007e2000e121850 */
[----:B------:R-:W-:Y:S01]  /*c890*/  ISETP.GE.U32.AND P4, PT, R2, 0x7fffff64, PT ;  /* 0x7fffff640200780c */ /* 0x000fe20003f86070 */
[----:B------:R-:W-:Y:S02]  /*c8a0*/  VIADD R2, R143, 0xffffffa1 ;  /* 0xffffffa18f027836 */ /* 0x000fe40000000000 */
[C---:B-1----:R-:W-:Y:S02]  /*c8b0*/  IMAD.WIDE R122, R4.reuse, 0x4, R170 ;  /* 0x00000004047a7825 */ /* 0x042fe400078e02aa */
[----:B------:R-:W1:Y:S03]  /*c8c0*/  LDC R143, c[0x0][0x230] ;  /* 0x00008c00ff8f7b82 */ /* 0x000e660000000800 */
[----:B------:R4:W-:Y:S01]  /*c8d0*/  LDGSTS.E [R244+0x7800c], desc[UR16][R122.64], !P0 ;  /* 0x7800c0007af47fae */ /* 0x0009e2000c121850 */
[----:B---3--:R-:W-:Y:S01]  /*c8e0*/  IMAD.WIDE R120, R4, 0x4, R228 ;  /* 0x0000000404787825 */ /* 0x008fe200078e02e4 */
[----:B------:R-:W-:-:S04]  /*c8f0*/  ISETP.GE.U32.AND P0, PT, R140, 0x7fffff63, PT ;  /* 0x7fffff638c00780c */ /* 0x000fc80003f06070 */
[----:B------:R3:W-:Y:S01]  /*c900*/  LDGSTS.E [R244+0x7c000], desc[UR16][R120.64], !P6 ;  /* 0x7c00000078f47fae */ /* 0x0007e2000f121850 */
[----:B------:R-:W-:Y:S01]  /*c910*/  ISETP.GE.U32.AND P6, PT, R2, 0x7fffff62, PT ;  /* 0x7fffff620200780c */ /* 0x000fe20003fc6070 */
[C---:B------:R-:W-:Y:S02]  /*c920*/  IMAD.WIDE R124, R4.reuse, 0x4, R172 ;  /* 0x00000004047c7825 */ /* 0x040fe400078e02ac */
[----:B------:R4:W-:Y:S04]  /*c930*/  STL.64 [R1+0x308], R122 ;  /* 0x0003087a01007387 */ /* 0x0009e80000100a00 */
[----:B------:R3:W-:Y:S04]  /*c940*/  STL.64 [R1+0x260], R120 ;  /* 0x0002607801007387 */ /* 0x0007e80000100a00 */
[----:B------:R-:W-:Y:S01]  /*c950*/  STL.64 [R1+0x848], R226 ;  /* 0x000848e201007387 */ /* 0x000fe20000100a00 */
[----:B----4-:R-:W-:-:S03]  /*c960*/  IMAD.WIDE R122, R4, 0x4, R174 ;  /* 0x00000004047a7825 */ /* 0x010fc600078e02ae */
[----:B------:R-:W-:Y:S01]  /*c970*/  LDGSTS.E [R244+0x7c004], desc[UR16][R226.64], !P5 ;  /* 0x7c004000e2f47fae */ /* 0x000fe2000e921850 */
[----:B---3--:R-:W-:-:S03]  /*c980*/  IMAD.WIDE R120, R4, 0x4, R176 ;  /* 0x0000000404787825 */ /* 0x008fc600078e02b0 */
[----:B------:R-:W-:Y:S04]  /*c990*/  STL.64 [R1+0x850], R220 ;  /* 0x000850dc01007387 */ /* 0x000fe80000100a00 */
[----:B------:R-:W-:Y:S04]  /*c9a0*/  LDGSTS.E [R244+0x7c008], desc[UR16][R220.64], !P1 ;  /* 0x7c008000dcf47fae */ /* 0x000fe8000c921850 */
[----:B------:R-:W-:Y:S04]  /*c9b0*/  STL.64 [R1+0x860], R244 ;  /* 0x000860f401007387 */ /* 0x000fe80000100a00 */
[----:B------:R-:W-:Y:S04]  /*c9c0*/  LDGSTS.E [R244+0x7c00c], desc[UR16][R214.64], !P2 ;  /* 0x7c00c000d6f47fae */ /* 0x000fe8000d121850 */
[----:B------:R-:W-:Y:S04]  /*c9d0*/  STL.64 [R1+0x858], R214 ;  /* 0x000858d601007387 */ /* 0x000fe80000100a00 */
[----:B------:R-:W-:Y:S04]  /*c9e0*/  STL.64 [R1+0x300], R124 ;  /* 0x0003007c01007387 */ /* 0x000fe80000100a00 */
[----:B------:R-:W-:Y:S04]  /*c9f0*/  LDGSTS.E [R13+0x78000], desc[UR16][R124.64], !P4 ;  /* 0x780000007c0d7fae */ /* 0x000fe8000e121850 */
[----:B------:R-:W-:Y:S04]  /*ca00*/  STL.64 [R1+0x2f8], R122 ;  /* 0x0002f87a01007387 */ /* 0x000fe80000100a00 */
[----:B------:R-:W-:Y:S04]  /*ca10*/  LDGSTS.E [R13+0x78004], desc[UR16][R122.64], !P0 ;  /* 0x780040007a0d7fae */ /* 0x000fe8000c121850 */
[----:B------:R3:W-:Y:S04]  /*ca20*/  STL.64 [R1+0x2f0], R120 ;  /* 0x0002f07801007387 */ /* 0x0007e80000100a00 */
[----:B------:R3:W-:Y:S02]  /*ca30*/  LDGSTS.E [R13+0x78008], desc[UR16][R120.64], !P6 ;  /* 0x78008000780d7fae */ /* 0x0007e4000f121850 */
[----:B---3--:R-:W-:-:S05]  /*ca40*/  IMAD.WIDE R120, R4, 0x4, R178 ;  /* 0x0000000404787825 */ /* 0x008fca00078e02b2 */
[----:B------:R3:W-:Y:S04]  /*ca50*/  STL.64 [R1+0x2e8], R120 ;  /* 0x0002e87801007387 */ /* 0x0007e80000100a00 */
[----:B------:R-:W4:Y:S04]  /*ca60*/  LDL.LU.64 R202, [R1+0x1e8] ;  /* 0x0001e80001ca7983 */ /* 0x000f280000300a00 */
[----:B------:R-:W3:Y:S04]  /*ca70*/  LDL.LU.64 R138, [R1+0x1c8] ;  /* 0x0001c800018a7983 */ /* 0x000ee80000300a00 */
        /* <DEDUP_REMOVED lines=13> */
[----:B------:R-:W3:Y:S01]  /*cb50*/  LDL.LU.64 R182, [R1+0x8] ;  /* 0x0000080001b67983 */ /* 0x000ee20000300a00 */
[----:B------:R-:W-:-:S02]  /*cb60*/  VIADD R2, R142, 0xffffffa0 ;  /* 0xffffffa08e027836 */ /* 0x000fc40000000000 */
[----:B------:R-:W1:Y:S01]  /*cb70*/  LDC R142, c[0x0][0x230] ;  /* 0x00008c00ff8e7b82 */ /* 0x000e620000000800 */
[----:B------:R-:W-:Y:S02]  /*cb80*/  VIADD R140, R145, 0xffffff83 ;  /* 0xffffff83918c7836 */ /* 0x000fe40000000000 */
[----:B------:R-:W-:Y:S02]  /*cb90*/  ISETP.GE.U32.AND P5, PT, R2, 0x7fffff61, PT ;  /* 0x7fffff610200780c */ /* 0x000fe40003fa6070 */
[----:B------:R-:W-:Y:S02]  /*cba0*/  IADD3 R2, R144, -0x7e, RZ ;  /* 0xffffff8290027810 */ /* 0x000fe40007ffe0ff */
[----:B------:R-:W-:Y:S01]  /*cbb0*/  ISETP.GE.U32.AND P1, PT, R140, 0x7fffff44, PT ;  /* 0x7fffff448c00780c */ /* 0x000fe20003f26070 */
[----:B------:R-:W-:Y:S01]  /*cbc0*/  VIADD R140, R146, 0xffffff81 ;  /* 0xffffff81928c7836 */ /* 0x000fe20000000000 */
[----:B------:R-:W-:Y:S01]  /*cbd0*/  ISETP.GE.U32.AND P2, PT, R2, 0x7fffff43, PT ;  /* 0x7fffff430200780c */ /* 0x000fe20003f46070 */
[----:B--2---:R-:W-:Y:S01]  /*cbe0*/  VIADD R2, R147, 0xffffff80 ;  /* 0xffffff8093027836 */ /* 0x004fe20000000000 */
[----:B------:R-:W-:Y:S01]  /*cbf0*/  LOP3.LUT R252, R252, 0x3f, RZ, 0xc0, !PT ;  /* 0x0000003ffcfc7812 */ /* 0x000fe200078ec0ff */
[----:B------:R-:W-:Y:S01]  /*cc00*/  IMAD.WIDE R212, R4, 0x4, R236 ;  /* 0x0000000404d47825 */ /* 0x000fe200078e02ec */
[----:B------:R-:W-:Y:S01]  /*cc10*/  ISETP.GE.U32.AND P4, PT, R140, 0x7fffff42, PT ;  /* 0x7fffff428c00780c */ /* 0x000fe20003f86070 */
[----:B------:R-:W2:Y:S01]  /*cc20*/  LDC R144, c[0x0][0x230] ;  /* 0x00008c00ff907b82 */ /* 0x000ea20000000800 */
[----:B------:R-:W-:Y:S01]  /*cc30*/  ISETP.GE.U32.AND P0, PT, R2, 0x7fffff41, PT ;  /* 0x7fffff410200780c */ /* 0x000fe20003f06070 */
[----:B-1----:R-:W-:Y:S01]  /*cc40*/  VIADD R140, R143, 0xffffff7e ;  /* 0xffffff7e8f8c7836 */ /* 0x002fe20000000000 */
[----:B------:R-:W-:Y:S01]  /*cc50*/  ISETP.GE.AND P6, PT, R252, R2, PT ;  /* 0x00000002fc00720c */ /* 0x000fe20003fc6270 */
[----:B------:R-:W-:Y:S01]  /*cc60*/  VIADD R2, R141, 0xffffff7f ;  /* 0xffffff7f8d027836 */ /* 0x000fe20000000000 */
[----:B------:R3:W-:Y:S03]  /*cc70*/  LDGSTS.E [R13+0x7800c], desc[UR16][R120.64], !P5 ;  /* 0x7800c000780d7fae */ /* 0x0007e6000e921850 */
[----:B------:R-:W1:Y:S01]  /*cc80*/  LDC R141, c[0x0][0x230] ;  /* 0x00008c00ff8d7b82 */ /* 0x000e620000000800 */
[----:B------:R-:W-:Y:S01]  /*cc90*/  LDGSTS.E [R13+0x7c000], desc[UR16][R212.64], !P1 ;  /* 0x7c000000d40d7fae */ /* 0x000fe2000c921850 */
[----:B------:R-:W-:-:S02]  /*cca0*/  ISETP.GE.U32.AND P5, PT, R2, 0x7fffff40, PT ;  /* 0x7fffff400200780c */ /* 0x000fc40003fa6070 */
[----:B------:R-:W-:Y:S02]  /*ccb0*/  ISETP.GE.U32.AND P1, PT, R140, 0x7fffff3f, PT ;  /* 0x7fffff3f8c00780c */ /* 0x000fe40003f26070 */
[----:B------:R-:W-:Y:S02]  /*ccc0*/  IADD3 R2, R142, -0x83, RZ ;  /* 0xffffff7d8e027810 */ /* 0x000fe40007ffe0ff */
[----:B------:R-:W1:Y:S08]  /*ccd0*/  LDC R140, c[0x0][0x230] ;  /* 0x00008c00ff8c7b82 */ /* 0x000e700000000800 */
[----:B------:R-:W2:Y:S08]  /*cce0*/  LDC R142, c[0x0][0x230] ;  /* 0x00008c00ff8e7b82 */ /* 0x000eb00000000800 */
[----:B------:R-:W2:Y:S01]  /*ccf0*/  LDC R143, c[0x0][0x230] ;  /* 0x00008c00ff8f7b82 */ /* 0x000ea20000000800 */
[----:B------:R-:W-:-:S05]  /*cd00*/  IMAD.WIDE R238, R4, 0x4, R238 ;  /* 0x0000000404ee7825 */ /* 0x000fca00078e02ee */
[----:B------:R3:W-:Y:S01]  /*cd10*/  LDGSTS.E [R13+0x7c004], desc[UR16][R238.64], !P2 ;  /* 0x7c004000ee0d7fae */ /* 0x0007e2000d121850 */
[----:B------:R-:W-:Y:S01]  /*cd20*/  ISETP.GE.U32.AND P2, PT, R2, 0x7fffff3e, PT ;  /* 0x7fffff3e0200780c */ /* 0x000fe20003f46070 */
[----:B------:R-:W-:Y:S02]  /*cd30*/  IMAD.SHL.U32 R2, R9, 0x40, RZ ;  /* 0x0000004009027824 */ /* 0x000fe400078e00ff */
[----:B------:R-:W-:Y:S04]  /*cd40*/  STL.64 [R1+0x868], R212 ;  /* 0x000868d401007387 */ /* 0x000fe80000100a00 */
[----:B------:R-:W-:Y:S04]  /*cd50*/  STL.64 [R1+0x870], R238 ;  /* 0x000870ee01007387 */ /* 0x000fe80000100a00 */
[----:B-1----:R-:W-:Y:S04]  /*cd60*/  STL.64 [R1+0x878], R140 ;  /* 0x0008788c01007387 */ /* 0x002fe80000100a00 */
[----:B--2---:R-:W-:Y:S04]  /*cd70*/  STL.64 [R1+0x880], R142 ;  /* 0x0008808e01007387 */ /* 0x004fe80000100a00 */
[----:B------:R-:W-:Y:S04]  /*cd80*/  STL [R1+0x888], R144 ;  /* 0x0008889001007387 */ /* 0x000fe80000100800 */
[----:B------:R-:W-:Y:S01]  /*cd90*/  STL [R1+0x88c], R250 ;  /* 0x00088cfa01007387 */ /* 0x000fe20000100800 */
[----:B------:R-:W-:-:S04]  /*cda0*/  IMAD.WIDE R42, R2, 0x4, R42 ;  /* 0x00000004022a7825 */ /* 0x000fc800078e022a */
[----:B----4-:R-:W-:-:S04]  /*cdb0*/  IMAD.WIDE R122, R2, 0x4, R202 ;  /* 0x00000004027a7825 */ /* 0x010fc800078e02ca */
[C---:B---3--:R-:W-:Y:S01]  /*cdc0*/  IMAD.WIDE R120, R2.reuse, 0x4, R138 ;  /* 0x0000000402787825 */ /* 0x048fe200078e028a */
[----:B------:R1:W-:Y:S03]  /*cdd0*/  STL.64 [R1+0x1e8], R122 ;  /* 0x0001e87a01007387 */ /* 0x0003e60000100a00 */
[C---:B------:R-:W-:Y:S01]  /*cde0*/  IMAD.WIDE R124, R2.reuse, 0x4, R128 ;  /* 0x00000004027c7825 */ /* 0x040fe200078e0280 */
[----:B------:R2:W-:Y:S04]  /*cdf0*/  STL.64 [R1+0x1c8], R120 ;  /* 0x0001c87801007387 */ /* 0x0005e80000100a00 */
[----:B------:R3:W-:Y:S01]  /*ce00*/  STL.64 [R1+0x1a8], R124 ;  /* 0x0001a87c01007387 */ /* 0x0007e20000100a00 */
[----:B-1----:R-:W-:-:S04]  /*ce10*/  IMAD.WIDE R122, R2, 0x4, R200 ;  /* 0x00000004027a7825 */ /* 0x002fc800078e02c8 */
[C---:B--2---:R-:W-:Y:S01]  /*ce20*/  IMAD.WIDE R120, R2.reuse, 0x4, R198 ;  /* 0x0000000402787825 */ /* 0x044fe200078e02c6 */
[----:B------:R1:W-:Y:S03]  /*ce30*/  STL.64 [R1+0x188], R122 ;  /* 0x0001887a01007387 */ /* 0x0003e60000100a00 */
[C---:B---3--:R-:W-:Y:S01]  /*ce40*/  IMAD.WIDE R124, R2.reuse, 0x4, R130 ;  /* 0x00000004027c7825 */ /* 0x048fe200078e0282 */
        /* <DEDUP_REMOVED lines=19> */
[----:B------:R-:W-:Y:S01]  /*cf80*/  STL.64 [R1+0x4a0], R124 ;  /* 0x0004a07c01007387 */ /* 0x000fe20000100a00 */
[----:B-1----:R-:W-:-:S04]  /*cf90*/  IMAD.WIDE R122, R2, 0x4, R182 ;  /* 0x00000004027a7825 */ /* 0x002fc800078e02b6 */
[C---:B--2---:R-:W-:Y:S01]  /*cfa0*/  IMAD.WIDE R120, R2.reuse, 0x4, R34 ;  /* 0x0000000402787825 */ /* 0x044fe200078e0222 */
[----:B------:R-:W-:Y:S03]  /*cfb0*/  STL.64 [R1+0x4b0], R122 ;  /* 0x0004b07a01007387 */ /* 0x000fe60000100a00 */
[----:B------:R-:W-:Y:S01]  /*cfc0*/  IMAD.WIDE R34, R2, 0x4, R50 ;  /* 0x0000000402227825 */ /* 0x000fe200078e0232 */
[----:B------:R1:W-:Y:S04]  /*cfd0*/  STL.64 [R1+0x4c0], R120 ;  /* 0x0004c07801007387 */ /* 0x0003e80000100a00 */
[----:B------:R-:W2:Y:S04]  /*cfe0*/  LDL.LU.64 R202, [R1+0x1e0] ;  /* 0x0001e00001ca7983 */ /* 0x000ea80000300a00 */
[----:B------:R-:W-:Y:S04]  /*cff0*/  STL.64 [R1+0x4d0], R42 ;  /* 0x0004d02a01007387 */ /* 0x000fe80000100a00 */
[----:B------:R-:W3:Y:S04]  /*d000*/  LDL.LU.64 R138, [R1+0x1c0] ;  /* 0x0001c000018a7983 */ /* 0x000ee80000300a00 */
[----:B------:R-:W-:Y:S04]  /*d010*/  STL.64 [R1+0x4e0], R34 ;  /* 0x0004e02201007387 */ /* 0x000fe80000100a00 */
[----:B------:R-:W4:Y:S04]  /*d020*/  LDL.LU.64 R128, [R1+0x1a0] ;  /* 0x0001a00001807983 */ /* 0x000f280000300a00 */
        /* <DEDUP_REMOVED lines=10> */
[----:B------:R-:W4:Y:S01]  /*d0d0*/  LDL.LU.64 R186, [R1+0x40] ;  /* 0x0000400001ba7983 */ /* 0x000f220000300a00 */
[----:B------:R-:W-:-:S02]  /*d0e0*/  VIADD R9, R250, 0x100000 ;  /* 0x00100000fa097836 */ /* 0x000fc40000000000 */
[C---:B------:R-:W-:Y:S01]  /*d0f0*/  IMAD.WIDE R250, R2.reuse, 0x4, R58 ;  /* 0x0000000402fa7825 */ /* 0x040fe200078e023a */
[----:B------:R-:W4:Y:S03]  /*d100*/  LDL.LU.64 R184, [R1+0x20] ;  /* 0x0000200001b87983 */ /* 0x000f260000300a00 */
[C---:B------:R-:W-:Y:S01]  /*d110*/  IMAD.WIDE R144, R2.reuse, 0x4, R66 ;  /* 0x0000000402907825 */ /* 0x040fe200078e0242 */
[----:B------:R-:W4:Y:S03]  /*d120*/  LDL.LU.64 R182, [R1] ;  /* 0x0000000001b67983 */ /* 0x000f260000300a00 */
[C---:B------:R-:W-:Y:S01]  /*d130*/  IMAD.WIDE R142, R2.reuse, 0x4, R72 ;  /* 0x00000004028e7825 */ /* 0x040fe200078e0248 */
[----:B------:R-:W-:Y:S03]  /*d140*/  STL.64 [R1+0x4f0], R250 ;  /* 0x0004f0fa01007387 */ /* 0x000fe60000100a00 */
[C---:B------:R-:W-:Y:S01]  /*d150*/  IMAD.WIDE R140, R2.reuse, 0x4, R78 ;  /* 0x00000004028c7825 */ /* 0x040fe200078e024e */
[----:B------:R4:W-:Y:S03]  /*d160*/  STL.64 [R1+0x890], R250 ;  /* 0x000890fa01007387 */ /* 0x0009e60000100a00 */
[C---:B------:R-:W-:Y:S01]  /*d170*/  IMAD.WIDE R238, R2.reuse, 0x4, R84 ;  /* 0x0000000402ee7825 */ /* 0x040fe200078e0254 */
[----:B------:R-:W-:Y:S04]  /*d180*/  STL.64 [R1+0x500], R144 ;  /* 0x0005009001007387 */ /* 0x000fe80000100a00 */
[----:B------:R-:W-:Y:S01]  /*d190*/  STL.64 [R1+0x898], R144 ;  /* 0x0008989001007387 */ /* 0x000fe20000100a00 */
[----:B------:R-:W-:-:S03]  /*d1a0*/  IMAD.WIDE R212, R2, 0x4, R90 ;  /* 0x0000000402d47825 */ /* 0x000fc600078e025a */
[----:B------:R-:W-:Y:S01]  /*d1b0*/  STL.64 [R1+0x510], R142 ;  /* 0x0005108e01007387 */ /* 0x000fe20000100a00 */
[----:B------:R-:W-:-:S03]  /*d1c0*/  IMAD.WIDE R244, R2, 0x4, R96 ;  /* 0x0000000402f47825 */ /* 0x000fc600078e0260 */
[----:B------:R-:W-:Y:S01]  /*d1d0*/  STL.64 [R1+0x8a0], R142 ;  /* 0x0008a08e01007387 */ /* 0x000fe20000100a00 */
[----:B------:R-:W-:-:S03]  /*d1e0*/  IMAD.WIDE R214, R2, 0x4, R102 ;  /* 0x0000000402d67825 */ /* 0x000fc600078e0266 */
[----:B------:R-:W-:Y:S04]  /*d1f0*/  STL.64 [R1+0x518], R140 ;  /* 0x0005188c01007387 */ /* 0x000fe80000100a00 */
        /* <DEDUP_REMOVED lines=8> */
[----:B------:R-:W-:Y:S01]  /*d280*/  STL.64 [R1+0x530], R244 ;  /* 0x000530f401007387 */ /* 0x000fe20000100a00 */
[----:B-1----:R-:W-:-:S03]  /*d290*/  IMAD.WIDE R120, R2, 0x4, R18 ;  /* 0x0000000402787825 */ /* 0x002fc600078e0212 */
[----:B------:R-:W-:Y:S01]  /*d2a0*/  STL.64 [R1+0x8c0], R244 ;  /* 0x0008c0f401007387 */ /* 0x000fe20000100a00 */
[----:B------:R-:W-:-:S03]  /*d2b0*/  IMAD.WIDE R122, R2, 0x4, R24 ;  /* 0x00000004027a7825 */ /* 0x000fc600078e0218 */
[----:B------:R-:W-:Y:S04]  /*d2c0*/  STL.64 [R1+0x538], R214 ;  /* 0x000538d601007387 */ /* 0x000fe80000100a00 */
[----:B------:R-:W-:Y:S04]  /*d2d0*/  STL.64 [R1+0x8c8], R214 ;  /* 0x0008c8d601007387 */ /* 0x000fe80000100a00 */
[----:B------:R-:W-:Y:S04]  /*d2e0*/  STL.64 [R1+0x540], R220 ;  /* 0x000540dc01007387 */ /* 0x000fe80000100a00 */
[----:B------:R-:W-:Y:S04]  /*d2f0*/  STL.64 [R1+0x8d0], R220 ;  /* 0x0008d0dc01007387 */ /* 0x000fe80000100a00 */
[----:B------:R-:W-:Y:S04]  /*d300*/  STL.64 [R1+0x548], R226 ;  /* 0x000548e201007387 */ /* 0x000fe80000100a00 */
[----:B------:R1:W-:Y:S04]  /*d310*/  STL.64 [R1+0x8d8], R226 ;  /* 0x0008d8e201007387 */ /* 0x0003e80000100a00 */
[----:B------:R1:W-:Y:S04]  /*d320*/  STL.64 [R1+0x550], R246 ;  /* 0x000550f601007387 */ /* 0x0003e80000100a00 */
[----:B------:R1:W-:Y:S04]  /*d330*/  STL.64 [R1+0x558], R120 ;  /* 0x0005587801007387 */ /* 0x0003e80000100a00 */
[----:B------:R1:W-:Y:S01]  /*d340*/  STL.64 [R1+0x560], R122 ;  /* 0x0005607a01007387 */ /* 0x0003e20000100a00 */
[----:B--2---:R-:W-:-:S04]  /*d350*/  IMAD.WIDE R50, R2, 0x4, R202 ;  /* 0x0000000402327825 */ /* 0x004fc800078e02ca */
[----:B---3--:R-:W-:-:S04]  /*d360*/  IMAD.WIDE R218, R2, 0x4, R138 ;  /* 0x0000000402da7825 */ /* 0x008fc800078e028a */
[----:B----4-:R-:W-:-:S04]  /*d370*/  IMAD.WIDE R124, R2, 0x4, R130 ;  /* 0x00000004027c7825 */ /* 0x010fc800078e0282 */
[C---:B------:R-:W-:Y:S01]  /*d380*/  IMAD.WIDE R126, R2.reuse, 0x4, R196 ;  /* 0x00000004027e7825 */ /* 0x040fe200078e02c4 */
[----:B------:R2:W-:Y:S03]  /*d390*/  STL.64 [R1+0x8], R124 ;  /* 0x0000087c01007387 */ /* 0x0005e60000100a00 */
        /* <DEDUP_REMOVED lines=9> */
[----:B------:R4:W-:Y:S04]  /*d430*/  STL.64 [R1+0xa8], R136 ;  /* 0x0000a88801007387 */ /* 0x0009e80000100a00 */
[----:B------:R4:W-:Y:S01]  /*d440*/  STL.64 [R1+0xe0], R138 ;  /* 0x0000e08a01007387 */ /* 0x0009e20000100a00 */
[----:B------:R-:W-:-:S03]  /*d450*/  IMAD.WIDE R230, R2, 0x4, R200 ;  /* 0x0000000402e67825 */ /* 0x000fc600078e02c8 */
[----:B------:R-:W2:Y:S01]  /*d460*/  LDL.LU.64 R204, [R1+0x1d8] ;  /* 0x0001d80001cc7983 */ /* 0x000ea20000300a00 */
[----:B------:R-:W-:-:S03]  /*d470*/  IMAD.WIDE R224, R2, 0x4, R128 ;  /* 0x0000000402e07825 */ /* 0x000fc600078e0280 */
[----:B------:R-:W3:Y:S01]  /*d480*/  LDL.LU.64 R202, [R1+0x1b8] ;  /* 0x0001b80001ca7983 */ /* 0x000ee20000300a00 */
[----:B------:R-:W-:-:S03]  /*d490*/  IMAD.WIDE R234, R2, 0x4, R198 ;  /* 0x0000000402ea7825 */ /* 0x000fc600078e02c6 */
[----:B------:R-:W4:Y:S01]  /*d4a0*/  LDL.LU.64 R200, [R1+0x198] ;  /* 0x0001980001c87983 */ /* 0x000f220000300a00 */
[----:B------:R-:W-:-:S03]  /*d4b0*/  IMAD.WIDE R128, R2, 0x4, R240 ;  /* 0x0000000402807825 */ /* 0x000fc600078e02f0 */
        /* <DEDUP_REMOVED lines=8> */
[----:B------:R-:W-:-:S03]  /*d540*/  IMAD.WIDE R130, R2, 0x4, R186 ;  /* 0x0000000402827825 */ /* 0x000fc600078e02ba */
[----:B------:R-:W4:Y:S01]  /*d550*/  LDL.LU.64 R186, [R1+0x78] ;  /* 0x0000780001ba7983 */ /* 0x000f220000300a00 */
[----:B------:R-:W-:-:S03]  /*d560*/  IMAD.WIDE R208, R2, 0x4, R184 ;  /* 0x0000000402d07825 */ /* 0x000fc600078e02b8 */
[----:B------:R-:W4:Y:S01]  /*d570*/  LDL.LU.64 R184, [R1+0x58] ;  /* 0x0000580001b87983 */ /* 0x000f220000300a00 */
[----:B------:R-:W-:-:S03]  /*d580*/  IMAD.WIDE R206, R2, 0x4, R182 ;  /* 0x0000000402ce7825 */ /* 0x000fc600078e02b6 */
[----:B------:R-:W4:Y:S01]  /*d590*/  LDL.LU.64 R182, [R1+0x38] ;  /* 0x0000380001b67983 */ /* 0x000f220000300a00 */
[----:B------:R-:W-:-:S03]  /*d5a0*/  IMAD.WIDE R176, R2, 0x4, R36 ;  /* 0x0000000402b07825 */ /* 0x000fc600078e0224 */
[----:B------:R1:W-:Y:S01]  /*d5b0*/  STL.64 [R1+0x108], R128 ;  /* 0x0001088001007387 */ /* 0x0003e20000100a00 */
[----:B------:R-:W-:-:S03]  /*d5c0*/  IMAD.WIDE R174, R2, 0x4, R44 ;  /* 0x0000000402ae7825 */ /* 0x000fc600078e022c */
[----:B------:R1:W-:Y:S01]  /*d5d0*/  STL.64 [R1+0x128], R130 ;  /* 0x0001288201007387 */ /* 0x0003e20000100a00 */
[----:B------:R-:W-:-:S03]  /*d5e0*/  IMAD.WIDE R172, R2, 0x4, R52 ;  /* 0x0000000402ac7825 */ /* 0x000fc600078e0234 */
[----:B------:R-:W-:Y:S01]  /*d5f0*/  STL.64 [R1+0x148], R208 ;  /* 0x000148d001007387 */ /* 0x000fe20000100a00 */
[----:B------:R-:W-:-:S03]  /*d600*/  IMAD.WIDE R170, R2, 0x4, R60 ;  /* 0x0000000402aa7825 */ /* 0x000fc600078e023c */
[----:B------:R1:W-:Y:S01]  /*d610*/  STL.64 [R1+0x160], R206 ;  /* 0x000160ce01007387 */ /* 0x0003e20000100a00 */
[----:B------:R-:W-:-:S03]  /*d620*/  IMAD.WIDE R168, R2, 0x4, R68 ;  /* 0x0000000402a87825 */ /* 0x000fc600078e0244 */
[----:B------:R-:W-:Y:S01]  /*d630*/  STL.64 [R1+0x180], R176 ;  /* 0x000180b001007387 */ /* 0x000fe20000100a00 */
        /* <DEDUP_REMOVED lines=21> */
[----:B------:R-:W-:Y:S04]  /*d790*/  STL.64 [R1+0x4c8], R154 ;  /* 0x0004c89a01007387 */ /* 0x000fe80000100a00 */
[----:B------:R-:W-:Y:S04]  /*d7a0*/  STL.64 [R1+0x4d8], R152 ;  /* 0x0004d89801007387 */ /* 0x000fe80000100a00 */
[----:B------:R1:W-:Y:S04]  /*d7b0*/  STL.64 [R1+0x4e8], R150 ;  /* 0x0004e89601007387 */ /* 0x0003e80000100a00 */
[----:B------:R1:W-:Y:S04]  /*d7c0*/  STL.64 [R1+0x4f8], R148 ;  /* 0x0004f89401007387 */ /* 0x0003e80000100a00 */
[----:B------:R-:W-:Y:S01]  /*d7d0*/  STL.64 [R1+0x508], R146 ;  /* 0x0005089201007387 */ /* 0x000fe20000100a00 */
[----:B--2---:R-:W-:-:S04]  /*d7e0*/  IMAD.WIDE R210, R2, 0x4, R204 ;  /* 0x0000000402d27825 */ /* 0x004fc800078e02cc */
[----:B---3--:R-:W-:-:S04]  /*d7f0*/  IMAD.WIDE R216, R2, 0x4, R202 ;  /* 0x0000000402d87825 */ /* 0x008fc800078e02ca */
[----:B----4-:R-:W-:-:S04]  /*d800*/  IMAD.WIDE R116, R2, 0x4, R194 ;  /* 0x0000000402747825 */ /* 0x010fc800078e02c2 */
[C---:B------:R-:W-:Y:S01]  /*d810*/  IMAD.WIDE R114, R2.reuse, 0x4, R192 ;  /* 0x0000000402727825 */ /* 0x040fe200078e02c0 */
[----:B------:R-:W-:Y:S03]  /*d820*/  STL.64 [R1+0x40], R116 ;  /* 0x0000407401007387 */ /* 0x000fe60000100a00 */
[C---:B------:R-:W-:Y:S01]  /*d830*/  IMAD.WIDE R110, R2.reuse, 0x4, R190 ;  /* 0x00000004026e7825 */ /* 0x040fe200078e02be */
[----:B------:R-:W-:Y:S03]  /*d840*/  STL.64 [R1+0x60], R114 ;  /* 0x0000607201007387 */ /* 0x000fe60000100a00 */
[C---:B------:R-:W-:Y:S01]  /*d850*/  IMAD.WIDE R108, R2.reuse, 0x4, R188 ;  /* 0x00000004026c7825 */ /* 0x040fe200078e02bc */
[----:B------:R-:W-:Y:S03]  /*d860*/  STL.64 [R1+0x80], R110 ;  /* 0x0000806e01007387 */ /* 0x000fe60000100a00 */
[C---:B------:R-:W-:Y:S01]  /*d870*/  IMAD.WIDE R104, R2.reuse, 0x4, R242 ;  /* 0x0000000402687825 */ /* 0x040fe200078e02f2 */
[----:B------:R-:W-:Y:S04]  /*d880*/  STL.64 [R1+0xa0], R108 ;  /* 0x0000a06c01007387 */ /* 0x000fe80000100a00 */
[----:B------:R-:W-:Y:S01]  /*d890*/  STL.64 [R1+0xb8], R104 ;  /* 0x0000b86801007387 */ /* 0x000fe20000100a00 */
[----:B------:R-:W-:-:S03]  /*d8a0*/  IMAD.WIDE R102, R2, 0x4, R186 ;  /* 0x0000000402667825 */ /* 0x000fc600078e02ba */
[----:B------:R-:W2:Y:S04]  /*d8b0*/  LDL.LU.64 R250, [R1+0x1d0] ;  /* 0x0001d00001fa7983 */ /* 0x000ea80000300a00 */
[----:B------:R-:W3:Y:S04]  /*d8c0*/  LDL.LU.64 R190, [R1+0x1b0] ;  /* 0x0001b00001be7983 */ /* 0x000ee80000300a00 */
[----:B------:R-:W4:Y:S04]  /*d8d0*/  LDL.LU.64 R188, [R1+0x190] ;  /* 0x0001900001bc7983 */ /* 0x000f280000300a00 */
[----:B------:R-:W2:Y:S04]  /*d8e0*/  LDL.LU.64 R186, [R1+0x170] ;  /* 0x0001700001ba7983 */ /* 0x000ea80000300a00 */
[----:B------:R-:W2:Y:S04]  /*d8f0*/  LDL.LU.64 R58, [R1+0x150] ;  /* 0x00015000013a7983 */ /* 0x000ea80000300a00 */
[----:B------:R-:W2:Y:S04]  /*d900*/  LDL.LU.64 R42, [R1+0x130] ;  /* 0x00013000012a7983 */ /* 0x000ea80000300a00 */
[----:B------:R-:W2:Y:S01]  /*d910*/  LDL.LU.64 R34, [R1+0x110] ;  /* 0x0001100001227983 */ /* 0x000ea20000300a00 */
[----:B------:R-:W-:-:S03]  /*d920*/  IMAD.WIDE R222, R2, 0x4, R200 ;  /* 0x0000000402de7825 */ /* 0x000fc600078e02c8 */
[----:B------:R-:W2:Y:S01]  /*d930*/  LDL.LU.64 R178, [R1+0xf0] ;  /* 0x0000f00001b27983 */ /* 0x000ea20000300a00 */
[----:B------:R-:W-:-:S03]  /*d940*/  IMAD.WIDE R228, R2, 0x4, R198 ;  /* 0x0000000402e47825 */ /* 0x000fc600078e02c6 */
[----:B------:R-:W2:Y:S01]  /*d950*/  LDL.LU.64 R180, [R1+0xd0] ;  /* 0x0000d00001b47983 */ /* 0x000ea20000300a00 */
[----:B------:R-:W-:-:S03]  /*d960*/  IMAD.WIDE R236, R2, 0x4, R196 ;  /* 0x0000000402ec7825 */ /* 0x000fc600078e02c4 */
[----:B------:R-:W2:Y:S04]  /*d970*/  LDL.LU.64 R204, [R1+0xb0] ;  /* 0x0000b00001cc7983 */ /* 0x000ea80000300a00 */
[----:B------:R-:W2:Y:S04]  /*d980*/  LDL.LU.64 R202, [R1+0x90] ;  /* 0x0000900001ca7983 */ /* 0x000ea80000300a00 */
[----:B------:R-:W2:Y:S04]  /*d990*/  LDL.LU.64 R200, [R1+0x70] ;  /* 0x0000700001c87983 */ /* 0x000ea80000300a00 */
[----:B------:R-:W2:Y:S04]  /*d9a0*/  LDL.LU.64 R198, [R1+0x50] ;  /* 0x0000500001c67983 */ /* 0x000ea80000300a00 */
[----:B------:R-:W2:Y:S04]  /*d9b0*/  LDL.LU.64 R196, [R1+0x30] ;  /* 0x0000300001c47983 */ /* 0x000ea80000300a00 */
[----:B------:R-:W2:Y:S04]  /*d9c0*/  LDL.LU.64 R194, [R1+0x10] ;  /* 0x0000100001c27983 */ /* 0x000ea80000300a00 */
[----:B------:R-:W2:Y:S01]  /*d9d0*/  LDL.LU.64 R192, [R1+0x1f0] ;  /* 0x0001f00001c07983 */ /* 0x000ea20000300a00 */
[----:B------:R-:W-:-:S04]  /*d9e0*/  IMAD.WIDE R98, R2, 0x4, R184 ;  /* 0x0000000402627825 */ /* 0x000fc800078e02b8 */
[C---:B------:R-:W-:Y:S02]  /*d9f0*/  IMAD.WIDE R96, R2.reuse, 0x4, R182 ;  /* 0x0000000402607825 */ /* 0x040fe400078e02b6 */
[----:B------:R-:W2:Y:S02]  /*da00*/  LDL.LU.64 R182, [R1+0x1f8] ;  /* 0x0001f80001b67983 */ /* 0x000ea40000300a00 */
[C---:B------:R-:W-:Y:S02]  /*da10*/  IMAD.WIDE R92, R2.reuse, 0x4, R6 ;  /* 0x00000004025c7825 */ /* 0x040fe400078e0206 */
[----:B------:R-:W2:Y:S02]  /*da20*/  LDL.LU.64 R184, [R1+0x200] ;  /* 0x0002000001b87983 */ /* 0x000ea40000300a00 */
[C---:B------:R-:W-:Y:S02]  /*da30*/  IMAD.WIDE R90, R2.reuse, 0x4, R30 ;  /* 0x00000004025a7825 */ /* 0x040fe400078e021e */
[----:B------:R-:W-:Y:S02]  /*da40*/  STL.64 [R1+0xd8], R102 ;  /* 0x0000d86601007387 */ /* 0x000fe40000100a00 */
[----:B------:R-:W-:-:S02]  /*da50*/  IMAD.WIDE R86, R2, 0x4, R38 ;  /* 0x0000000402567825 */ /* 0x000fc400078e0226 */
[----:B------:R-:W-:Y:S02]  /*da60*/  STL.64 [R1+0x100], R98 ;  /* 0x0001006201007387 */ /* 0x000fe40000100a00 */
[C---:B------:R-:W-:Y:S02]  /*da70*/  IMAD.WIDE R46, R2.reuse, 0x4, R46 ;  /* 0x00000004022e7825 */ /* 0x040fe400078e022e */
[----:B------:R-:W-:Y:S02]  /*da80*/  STL.64 [R1+0x120], R96 ;  /* 0x0001206001007387 */ /* 0x000fe40000100a00 */
        /* <DEDUP_REMOVED lines=21> */
[----:B------:R-:W-:Y:S04]  /*dbe0*/  STL.64 [R1+0x408], R72 ;  /* 0x0004084801007387 */ /* 0x000fe80000100a00 */
[----:B------:R-:W-:Y:S01]  /*dbf0*/  STL.64 [R1+0x418], R68 ;  /* 0x0004184401007387 */ /* 0x000fe20000100a00 */
[----:B------:R-:W-:-:S03]  /*dc00*/  IMAD.WIDE R6, R2, 0x4, R28 ;  /* 0x0000000402067825 */ /* 0x000fc600078e021c */
[----:B------:R-:W-:Y:S04]  /*dc10*/  STL.64 [R1+0x428], R66 ;  /* 0x0004284201007387 */ /* 0x000fe80000100a00 */
[----:B------:R1:W-:Y:S04]  /*dc20*/  STL.64 [R1+0x438], R60 ;  /* 0x0004383c01007387 */ /* 0x0003e80000100a00 */
[----:B------:R1:W-:Y:S01]  /*dc30*/  STL.64 [R1+0x448], R52 ;  /* 0x0004483401007387 */ /* 0x0003e20000100a00 */
[----:B---3--:R-:W-:-:S04]  /*dc40*/  IMAD.WIDE R14, R2, 0x4, R190 ;  /* 0x00000004020e7825 */ /* 0x008fc800078e02be */
[----:B----4-:R-:W-:-:S04]  /*dc50*/  IMAD.WIDE R16, R2, 0x4, R188 ;  /* 0x0000000402107825 */ /* 0x010fc800078e02bc */
[C---:B--2---:R-:W-:Y:S02]  /*dc60*/  IMAD.WIDE R18, R2.reuse, 0x4, R186 ;  /* 0x0000000402127825 */ /* 0x044fe400078e02ba */
[----:B------:R-:W2:Y:S04]  /*dc70*/  LDL.LU.64 R186, [R1+0x208] ;  /* 0x0002080001ba7983 */ /* 0x000ea80000300a00 */
[----:B------:R-:W3:Y:S01]  /*dc80*/  LDL.LU.64 R188, [R1+0x210] ;  /* 0x0002100001bc7983 */ /* 0x000ee20000300a00 */
[----:B------:R-:W-:-:S03]  /*dc90*/  IMAD.WIDE R22, R2, 0x4, R42 ;  /* 0x0000000402167825 */ /* 0x000fc600078e022a */
[----:B------:R-:W4:Y:S01]  /*dca0*/  LDL.LU.64 R190, [R1+0x218] ;  /* 0x0002180001be7983 */ /* 0x000f220000300a00 */
[----:B------:R-:W-:-:S04]  /*dcb0*/  IMAD.WIDE R20, R2, 0x4, R58 ;  /* 0x0000000402147825 */ /* 0x000fc800078e023a */
[----:B------:R-:W-:-:S04]  /*dcc0*/  IMAD.WIDE R28, R2, 0x4, R180 ;  /* 0x00000004021c7825 */ /* 0x000fc800078e02b4 */
[----:B------:R-:W-:-:S04]  /*dcd0*/  IMAD.WIDE R24, R2, 0x4, R34 ;  /* 0x0000000402187825 */ /* 0x000fc800078e0222 */
[----:B------:R-:W-:-:S04]  /*dce0*/  IMAD.WIDE R34, R2, 0x4, R202 ;  /* 0x0000000402227825 */ /* 0x000fc800078e02ca */
[----:B------:R-:W-:-:S04]  /*dcf0*/  IMAD.WIDE R38, R2, 0x4, R198 ;  /* 0x0000000402267825 */ /* 0x000fc800078e02c6 */
[----:B------:R-:W-:-:S04]  /*dd00*/  IMAD.WIDE R42, R2, 0x4, R196 ;  /* 0x00000004022a7825 */ /* 0x000fc800078e02c4 */
[----:B------:R-:W-:-:S04]  /*dd10*/  IMAD.WIDE R44, R2, 0x4, R194 ;  /* 0x00000004022c7825 */ /* 0x000fc800078e02c2 */
[C---:B------:R-:W-:Y:S02]  /*dd20*/  IMAD.WIDE R180, R2.reuse, 0x4, R192 ;  /* 0x0000000402b47825 */ /* 0x040fe400078e02c0 */
[----:B------:R-:W4:Y:S04]  /*dd30*/  LDL.LU.64 R192, [R1+0x220] ;  /* 0x0002200001c07983 */ /* 0x000f280000300a00 */
[----:B------:R-:W4:Y:S04]  /*dd40*/  LDL.LU.64 R194, [R1+0x228] ;  /* 0x0002280001c27983 */ /* 0x000f280000300a00 */
[----:B------:R-:W4:Y:S04]  /*dd50*/  LDL.LU.64 R196, [R1+0x240] ;  /* 0x0002400001c47983 */ /* 0x000f280000300a00 */
[----:B------:R-:W4:Y:S04]  /*dd60*/  LDL.LU.64 R198, [R1+0x248] ;  /* 0x0002480001c67983 */ /* 0x000f280000300a00 */
[----:B------:R-:W2:Y:S01]  /*dd70*/  LDL.LU.64 R58, [R1+0x238] ;  /* 0x00023800013a7983 */ /* 0x000ea20000300a00 */
[----:B------:R-:W-:-:S03]  /*dd80*/  IMAD.WIDE R36, R2, 0x4, R200 ;  /* 0x0000000402247825 */ /* 0x000fc600078e02c8 */
[----:B------:R-:W3:Y:S01]  /*dd90*/  LDL.LU.64 R54, [R1+0x230] ;  /* 0x0002300001367983 */ /* 0x000ee20000300a00 */
[----:B------:R-:W-:-:S03]  /*dda0*/  IMAD.WIDE R30, R2, 0x4, R204 ;  /* 0x00000004021e7825 */ /* 0x000fc600078e02cc */
[----:B------:R-:W4:Y:S04]  /*ddb0*/  LDL.LU.64 R200, [R1+0x250] ;  /* 0x0002500001c87983 */ /* 0x000f280000300a00 */
[----:B------:R-:W4:Y:S04]  /*ddc0*/  LDL.LU.64 R202, [R1+0x258] ;  /* 0x0002580001ca7983 */ /* 0x000f280000300a00 */
[----:B------:R-:W4:Y:S04]  /*ddd0*/  LDL.LU.64 R204, [R1+0x3d0] ;  /* 0x0003d00001cc7983 */ /* 0x000f280000300a00 */
[----:B-1----:R-:W4:Y:S04]  /*dde0*/  LDL.64 R226, [R1+0x1e8] ;  /* 0x0001e80001e27983 */ /* 0x002f280000100a00 */
[----:B------:R-:W4:Y:S04]  /*ddf0*/  LDL.64 R220, [R1+0x1c8] ;  /* 0x0001c80001dc7983 */ /* 0x000f280000100a00 */
[----:B------:R-:W4:Y:S04]  /*de00*/  LDL.64 R214, [R1+0x1a8] ;  /* 0x0001a80001d67983 */ /* 0x000f280000100a00 */
[----:B------:R-:W4:Y:S04]  /*de10*/  LDL.64 R244, [R1+0x188] ;  /* 0x0001880001f47983 */ /* 0x000f280000100a00 */
[----:B------:R-:W4:Y:S01]  /*de20*/  LDL.64 R212, [R1+0x168] ;  /* 0x0001680001d47983 */ /* 0x000f220000100a00 */
[----:B------:R-:W-:-:S03]  /*de30*/  IMAD.WIDE R10, R2, 0x4, R250 ;  /* 0x00000004020a7825 */ /* 0x000fc600078e02fa */
[----:B------:R-:W4:Y:S04]  /*de40*/  LDL.64 R238, [R1+0x400] ;  /* 0x0004000001ee7983 */ /* 0x000f280000100a00 */
[----:B------:R-:W4:Y:S04]  /*de50*/  LDL.64 R140, [R1+0x410] ;  /* 0x00041000018c7983 */ /* 0x000f280000100a00 */
[----:B------:R-:W4:Y:S04]  /*de60*/  LDL.64 R142, [R1+0x420] ;  /* 0x00042000018e7983 */ /* 0x000f280000100a00 */
[----:B------:R-:W4:Y:S04]  /*de70*/  LDL.64 R144, [R1+0x430] ;  /* 0x0004300001907983 */ /* 0x000f280000100a00 */
[----:B------:R-:W4:Y:S01]  /*de80*/  LDL.64 R250, [R1+0x440] ;  /* 0x0004400001fa7983 */ /* 0x000f220000100a00 */
[----:B------:R-:W-:-:S03]  /*de90*/  IMAD.WIDE R26, R2, 0x4, R178 ;  /* 0x00000004021a7825 */ /* 0x000fc600078e02b2 */
[----:B------:R-:W4:Y:S01]  /*dea0*/  LDL.64 R118, [R1+0x470] ;  /* 0x0004700001767983 */ /* 0x000f220000100a00 */
[----:B------:R-:W-:-:S03]  /*deb0*/  IMAD.WIDE R242, R2, 0x4, R62 ;  /* 0x0000000402f27825 */ /* 0x000fc600078e023e */
[----:B------:R-:W4:Y:S01]  /*dec0*/  LDL.64 R112, [R1+0x480] ;  /* 0x0004800001707983 */ /* 0x000f220000100a00 */
[----:B------:R-:W-:-:S03]  /*ded0*/  IMAD.WIDE R232, R2, 0x4, R70 ;  /* 0x0000000402e87825 */ /* 0x000fc600078e0246 */
[----:B------:R-:W4:Y:S01]  /*dee0*/  LDL.64 R106, [R1+0x490] ;  /* 0x00049000016a7983 */ /* 0x000f220000100a00 */
[----:B------:R-:W-:-:S03]  /*def0*/  IMAD.WIDE R178, R2, 0x4, R64 ;  /* 0x0000000402b27825 */ /* 0x000fc600078e0240 */
[----:B------:R-:W4:Y:S04]  /*df00*/  LDL.64 R64, [R1+0x458] ;  /* 0x0004580001407983 */ /* 0x000f280000100a00 */
[----:B------:R-:W4:Y:S04]  /*df10*/  LDL.64 R100, [R1+0x4a0] ;  /* 0x0004a00001647983 */ /* 0x000f280000100a00 */
[----:B------:R-:W4:Y:S04]  /*df20*/  LDL.64 R94, [R1+0x4b0] ;  /* 0x0004b000015e7983 */ /* 0x000f280000100a00 */
[----:B------:R-:W4:Y:S04]  /*df30*/  LDL.64 R88, [R1+0x4c0] ;  /* 0x0004c00001587983 */ /* 0x000f280000100a00 */
[----:B------:R-:W4:Y:S04]  /*df40*/  LDL.64 R70, [R1+0x4d0] ;  /* 0x0004d00001467983 */ /* 0x000f280000100a00 */
[----:B------:R-:W4:Y:S01]  /*df50*/  LDL.64 R62, [R1+0x4e0] ;  /* 0x0004e000013e7983 */ /* 0x000f220000100a00 */
[----:B--2---:R-:W-:-:S04]  /*df60*/  IMAD.WIDE R58, R4, 0x4, R58 ;  /* 0x00000004043a7825 */ /* 0x004fc800078e023a */
[----:B---3--:R-:W-:Y:S01]  /*df70*/  IMAD.WIDE R54, R4, 0x4, R54 ;  /* 0x0000000404367825 */ /* 0x008fe200078e0236 */
[----:B------:R-:W-:Y:S04]  /*df80*/  LDGSTS.E [R13+0x7c008], desc[UR16][R58.64], !P4 ;  /* 0x7c0080003a0d7fae */ /* 0x000fe8000e121850 */
[----:B------:R-:W-:Y:S04]  /*df90*/  LDGSTS.E [R13+0x7c00c], desc[UR16][R54.64], !P0 ;  /* 0x7c00c000360d7fae */ /* 0x000fe8000c121850 */
[----:B------:R-:W0:Y:S04]  /*dfa0*/  LDGDEPBAR ;  /* 0x00000000000079af */ /* 0x000e280000000000 */
[----:B----4-:R-:W-:Y:S04]  /*dfb0*/  LDGSTS.E [R8+0x10000], desc[UR16][R226.64], P3 ;  /* 0x10000000e2087fae */ /* 0x010fe80009921850 */
        /* <DEDUP_REMOVED lines=18> */
[----:B------:R1:W-:Y:S04]  /*e0e0*/  LDGSTS.E [R8+0x12800], desc[UR16][R64.64], P3 ;  /* 0x1280000040087fae */ /* 0x0003e80009921850 */
[----:B------:R-:W-:Y:S04]  /*e0f0*/  LDGSTS.E [R8+0x12c00], desc[UR16][R118.64], P3 ;  /* 0x12c0000076087fae */ /* 0x000fe80009921850 */
[----:B------:R-:W2:Y:S04]  /*e100*/  LDL.LU.64 R250, [R1+0x890] ;  /* 0x0008900001fa7983 */ /* 0x000ea80000300a00 */
[----:B------:R-:W-:Y:S01]  /*e110*/  LDGSTS.E [R8+0x13000], desc[UR16][R112.64], P3 ;  /* 0x1300000070087fae */ /* 0x000fe20009921850 */
[C---:B------:R-:W-:Y:S01]  /*e120*/  IMAD.WIDE R240, R2.reuse, 0x4, R240 ;  /* 0x0000000402f07825 */ /* 0x040fe200078e02f0 */
[----:B-1----:R-:W1:Y:S02]  /*e130*/  LDC R65, c[0x0][0x230] ;  /* 0x00008c00ff417b82 */ /* 0x002e640000000800 */
[----:B------:R-:W-:Y:S04]  /*e140*/  LDGSTS.E [R8+0x13400], desc[UR16][R106.64], P3 ;  /* 0x134000006a087fae */ /* 0x000fe80009921850 */
[----:B------:R-:W-:Y:S01]  /*e150*/  LDGSTS.E [R8+0x13800], desc[UR16][R100.64], P3 ;  /* 0x1380000064087fae */ /* 0x000fe20009921850 */
[C---:B------:R-:W-:Y:S01]  /*e160*/  IMAD.WIDE R32, R2.reuse, 0x4, R32 ;  /* 0x0000000402207825 */ /* 0x040fe200078e0220 */
[----:B------:R-:W1:Y:S02]  /*e170*/  LDC R64, c[0x0][0x230] ;  /* 0x00008c00ff407b82 */ /* 0x000e640000000800 */
[----:B------:R-:W-:Y:S04]  /*e180*/  LDGSTS.E [R8+0x13c00], desc[UR16][R94.64], P3 ;  /* 0x13c000005e087fae */ /* 0x000fe80009921850 */
[----:B------:R-:W-:Y:S04]  /*e190*/  LDGSTS.E [R8+0x14000], desc[UR16][R88.64], P3 ;  /* 0x1400000058087fae */ /* 0x000fe80009921850 */
[----:B------:R-:W-:Y:S04]  /*e1a0*/  LDGSTS.E [R8+0x14400], desc[UR16][R70.64], P3 ;  /* 0x1440000046087fae */ /* 0x000fe80009921850 */
[----:B------:R1:W-:Y:S01]  /*e1b0*/  LDGSTS.E [R8+0x14800], desc[UR16][R62.64], P3 ;  /* 0x148000003e087fae */ /* 0x0003e20009921850 */
[----:B------:R-:W-:-:S04]  /*e1c0*/  IMAD.WIDE R40, R2, 0x4, R40 ;  /* 0x0000000402287825 */ /* 0x000fc800078e0228 */
[----:B------:R-:W-:-:S04]  /*e1d0*/  IMAD.WIDE R48, R2, 0x4, R48 ;  /* 0x0000000402307825 */ /* 0x000fc800078e0230 */
[C---:B------:R-:W-:Y:S01]  /*e1e0*/  IMAD.WIDE R56, R2.reuse, 0x4, R56 ;  /* 0x0000000402387825 */ /* 0x040fe200078e0238 */
[----:B-1----:R-:W1:Y:S03]  /*e1f0*/  LDC R62, c[0x0][0x230] ;  /* 0x00008c00ff3e7b82 */ /* 0x002e660000000800 */
[----:B------:R-:W-:-:S04]  /*e200*/  IMAD.WIDE R182, R2, 0x4, R182 ;  /* 0x0000000402b67825 */ /* 0x000fc800078e02b6 */
[C---:B------:R-:W-:Y:S01]  /*e210*/  IMAD.WIDE R184, R2.reuse, 0x4, R184 ;  /* 0x0000000402b87825 */ /* 0x040fe200078e02b8 */
[----:B------:R-:W1:Y:S01]  /*e220*/  LDC R63, c[0x0][0x230] ;  /* 0x00008c00ff3f7b82 */ /* 0x000e620000000800 */
[----:B--2---:R2:W-:Y:S04]  /*e230*/  LDGSTS.E [R8+0x14c00], desc[UR16][R250.64], P3 ;  /* 0x14c00000fa087fae */ /* 0x0045e80009921850 */
[----:B----4-:R-:W-:Y:S04]  /*e240*/  LDGSTS.E [R8+0x15000], desc[UR16][R144.64], P3 ;  /* 0x1500000090087fae */ /* 0x010fe80009921850 */
[----:B---3--:R-:W-:Y:S04]  /*e250*/  LDGSTS.E [R8+0x15400], desc[UR16][R142.64], P3 ;  /* 0x154000008e087fae */ /* 0x008fe80009921850 */
[----:B------:R-:W-:Y:S01]  /*e260*/  LDGSTS.E [R8+0x15800], desc[UR16][R140.64], P3 ;  /* 0x158000008c087fae */ /* 0x000fe20009921850 */
[----:B------:R-:W-:Y:S01]  /*e270*/  IMAD.WIDE R186, R2, 0x4, R186 ;  /* 0x0000000402ba7825 */ /* 0x000fe200078e02ba */
[----:B--2---:R-:W2:Y:S02]  /*e280*/  LDC R251, c[0x0][0x230] ;  /* 0x00008c00fffb7b82 */ /* 0x004ea40000000800 */
        /* <DEDUP_REMOVED lines=12> */
[----:B------:R-:W3:Y:S04]  /*e350*/  LDL.LU R250, [R1+0x88c] ;  /* 0x00088c0001fa7983 */ /* 0x000ee80000300800 */
[----:B------:R-:W-:Y:S04]  /*e360*/  LDGSTS.E [R5+0x10d00], desc[UR16][R230.64], P3 ;  /* 0x10d00000e6057fae */ /* 0x000fe80009921850 */
[----:B------:R-:W4:Y:S04]  /*e370*/  LDL.LU R144, [R1+0x888] ;  /* 0x0008880001907983 */ /* 0x000f280000300800 */
[----:B------:R-:W-:Y:S04]  /*e380*/  LDGSTS.E [R5+0x11100], desc[UR16][R234.64], P3 ;  /* 0x11100000ea057fae */ /* 0x000fe80009921850 */
[----:B------:R-:W2:Y:S04]  /*e390*/  LDL.LU.64 R142, [R1+0x880] ;  /* 0x00088000018e7983 */ /* 0x000ea80000300a00 */
        /* <DEDUP_REMOVED lines=22> */
[----:B------:R1:W-:Y:S04]  /*e500*/  LDGSTS.E [R5+0x14100], desc[UR16][R176.64], P3 ;  /* 0x14100000b0057fae */ /* 0x0003e80009921850 */
        /* <DEDUP_REMOVED lines=16> */
[----:B------:R-:W-:Y:S04]  /*e610*/  LDGSTS.E [R5+0x16500], desc[UR16][R158.64], P3 ;  /* 0x165000009e057fae */ /* 0x000fe80009921850 */
[----:B------:R-:W-:Y:S04]  /*e620*/  STL.64 [R1+0x7d8], R236 ;  /* 0x0007d8ec01007387 */ /* 0x000fe80000100a00 */
[----:B------:R-:W-:Y:S04]  /*e630*/  LDGSTS.E [R5+0x16900], desc[UR16][R156.64], P3 ;  /* 0x169000009c057fae */ /* 0x000fe80009921850 */
[----:B------:R2:W-:Y:S04]  /*e640*/  STL.64 [R1+0x798], R242 ;  /* 0x000798f201007387 */ /* 0x0005e80000100a00 */
[----:B------:R-:W-:Y:S04]  /*e650*/  LDGSTS.E [R5+0x16d00], desc[UR16][R154.64], P3 ;  /* 0x16d000009a057fae */ /* 0x000fe80009921850 */
[----:B------:R-:W-:Y:S04]  /*e660*/  STL.64 [R1+0x7a0], R232 ;  /* 0x0007a0e801007387 */ /* 0x000fe80000100a00 */
[----:B------:R-:W-:Y:S04]  /*e670*/  LDGSTS.E [R5+0x17100], desc[UR16][R152.64], P3 ;  /* 0x1710000098057fae */ /* 0x000fe80009921850 */
[----:B------:R-:W4:Y:S04]  /*e680*/  LDL.LU.64 R206, [R1+0x3c8] ;  /* 0x0003c80001ce7983 */ /* 0x000f280000300a00 */
[----:B------:R-:W-:Y:S04]  /*e690*/  LDGSTS.E [R5+0x17500], desc[UR16][R150.64], P3 ;  /* 0x1750000096057fae */ /* 0x000fe80009921850 */
[----:B------:R-:W2:Y:S04]  /*e6a0*/  LDL.LU.64 R208, [R1+0x3c0] ;  /* 0x0003c00001d07983 */ /* 0x000ea80000300a00 */
[----:B------:R-:W-:Y:S04]  /*e6b0*/  LDGSTS.E [R5+0x17900], desc[UR16][R148.64], P3 ;  /* 0x1790000094057fae */ /* 0x000fe80009921850 */
[----:B------:R-:W1:Y:S04]  /*e6c0*/  LDL.LU.64 R150, [R1+0x3b8] ;  /* 0x0003b80001967983 */ /* 0x000e680000300a00 */
[----:B------:R-:W-:Y:S04]  /*e6d0*/  LDGSTS.E [R5+0x17d00], desc[UR16][R146.64], P3 ;  /* 0x17d0000092057fae */ /* 0x000fe80009921850 */
[----:B------:R-:W3:Y:S04]  /*e6e0*/  LDL.LU.64 R148, [R1+0x2e0] ;  /* 0x0002e00001947983 */ /* 0x000ee80000300a00 */
[----:B------:R2:W-:Y:S04]  /*e6f0*/  STL.64 [R1+0x7a8], R6 ;  /* 0x0007a80601007387 */ /* 0x0005e80000100a00 */
[----:B------:R-:W-:Y:S04]  /*e700*/  STL.64 [R1+0x7e0], R22 ;  /* 0x0007e01601007387 */ /* 0x000fe80000100a00 */
[----:B------:R-:W-:Y:S04]  /*e710*/  STL.64 [R1+0x7d0], R28 ;  /* 0x0007d01c01007387 */ /* 0x000fe80000100a00 */
[----:B------:R2:W-:Y:S04]  /*e720*/  STL.64 [R1+0x7c0], R30 ;  /* 0x0007c01e01007387 */ /* 0x0005e80000100a00 */
[----:B------:R-:W-:Y:S04]  /*e730*/  STL.64 [R1+0x7c8], R34 ;  /* 0x0007c82201007387 */ /* 0x000fe80000100a00 */
[----:B------:R-:W-:Y:S04]  /*e740*/  STL.64 [R1+0x7b8], R36 ;  /* 0x0007b82401007387 */ /* 0x000fe80000100a00 */
[----:B------:R2:W-:Y:S04]  /*e750*/  STL.64 [R1+0x7b0], R38 ;  /* 0x0007b02601007387 */ /* 0x0005e80000100a00 */
[----:B------:R-:W4:Y:S04]  /*e760*/  LDL.LU.64 R160, [R1+0x2d8] ;  /* 0x0002d80001a07983 */ /* 0x000f280000300a00 */
[----:B------:R-:W2:Y:S04]  /*e770*/  LDL.LU.64 R158, [R1+0x2d0] ;  /* 0x0002d000019e7983 */ /* 0x000ea80000300a00 */
[----:B------:R-:W2:Y:S04]  /*e780*/  LDL.LU.64 R156, [R1+0x2c8] ;  /* 0x0002c800019c7983 */ /* 0x000ea80000300a00 */
[----:B------:R-:W2:Y:S04]  /*e790*/  LDL.LU.64 R154, [R1+0x3b0] ;  /* 0x0003b000019a7983 */ /* 0x000ea80000300a00 */
[----:B------:R-:W2:Y:S04]  /*e7a0*/  LDL.LU.64 R152, [R1+0x3a8] ;  /* 0x0003a80001987983 */ /* 0x000ea80000300a00 */
        /* <DEDUP_REMOVED lines=29> */
[----:B------:R1:W-:Y:S04]  /*e980*/  LDGSTS.E [R3+0x17600], desc[UR16][R60.64], P3 ;  /* 0x176000003c037fae */ /* 0x0003e80009921850 */
[----:B------:R4:W-:Y:S04]  /*e990*/  LDGSTS.E [R3+0x17a00], desc[UR16][R52.64], P3 ;  /* 0x17a0000034037fae */ /* 0x0009e80009921850 */
[----:B------:R-:W-:Y:S01]  /*e9a0*/  LDGSTS.E [R3+0x17e00], desc[UR16][R6.64], P3 ;  /* 0x17e0000006037fae */ /* 0x000fe20009921850 */
[----:B-1----:R-:W-:-:S03]  /*e9b0*/  IMAD.WIDE R176, R4, 0x4, R150 ;  /* 0x0000000404b07825 */ /* 0x002fc600078e0296 */
[----:B------:R-:W-:Y:S01]  /*e9c0*/  LDGSTS.E [R0+0x10300], desc[UR16][R10.64], P3 ;  /* 0x103000000a007fae */ /* 0x000fe20009921850 */
[----:B------:R-:W1:Y:S03]  /*e9d0*/  LDC R60, c[0x0][0x230] ;  /* 0x00008c00ff3c7b82 */ /* 0x000e660000000800 */
[----:B------:R-:W2:Y:S01]  /*e9e0*/  LDL.LU.64 R150, [R1+0x3a0] ;  /* 0x0003a00001967983 */ /* 0x000ea20000300a00 */
[----:B---3--:R-:W-:-:S03]  /*e9f0*/  IMAD.WIDE R174, R4, 0x4, R148 ;  /* 0x0000000404ae7825 */ /* 0x008fc600078e0294 */
[----:B------:R-:W-:Y:S01]  /*ea00*/  LDGSTS.E [R0+0x10700], desc[UR16][R14.64], P3 ;  /* 0x107000000e007fae */ /* 0x000fe20009921850 */
[----:B------:R-:W3:Y:S03]  /*ea10*/  LDC R61, c[0x0][0x230] ;  /* 0x00008c00ff3d7b82 */ /* 0x000ee60000000800 */
[----:B------:R-:W3:Y:S04]  /*ea20*/  LDL.LU.64 R148, [R1+0x398] ;  /* 0x0003980001947983 */ /* 0x000ee80000300a00 */
[----:B------:R-:W-:Y:S01]  /*ea30*/  LDGSTS.E [R0+0x10b00], desc[UR16][R16.64], P3 ;  /* 0x10b0000010007fae */ /* 0x000fe20009921850 */
[----:B----4-:R-:W-:-:S03]  /*ea40*/  IMAD.WIDE R172, R4, 0x4, R160 ;  /* 0x0000000404ac7825 */ /* 0x010fc600078e02a0 */
[----:B------:R-:W-:Y:S01]  /*ea50*/  LDGSTS.E [R0+0x10f00], desc[UR16][R18.64], P3 ;  /* 0x10f0000012007fae */ /* 0x000fe20009921850 */
[----:B------:R-:W4:Y:S01]  /*ea60*/  LDC R53, c[0x0][0x230] ;  /* 0x00008c00ff357b82 */ /* 0x000f220000000800 */
[C---:B--2---:R-:W-:Y:S02]  /*ea70*/  IMAD.WIDE R170, R4.reuse, 0x4, R158 ;  /* 0x0000000404aa7825 */ /* 0x044fe400078e029e */
[----:B------:R-:W-:Y:S02]  /*ea80*/  LDGSTS.E [R0+0x11300], desc[UR16][R20.64], P3 ;  /* 0x1130000014007fae */ /* 0x000fe40009921850 */
[C---:B------:R-:W-:Y:S02]  /*ea90*/  IMAD.WIDE R168, R4.reuse, 0x4, R156 ;  /* 0x0000000404a87825 */ /* 0x040fe400078e029c */
[----:B------:R-:W2:Y:S01]  /*eaa0*/  LDL.LU.64 R158, [R1+0x2c0] ;  /* 0x0002c000019e7983 */ /* 0x000ea20000300a00 */
[----:B------:R-:W4:Y:S01]  /*eab0*/  LDC R66, c[0x0][0x230] ;  /* 0x00008c00ff427b82 */ /* 0x000f220000000800 */
[----:B------:R-:W-:-:S02]  /*eac0*/  IMAD.WIDE R166, R4, 0x4, R154 ;  /* 0x0000000404a67825 */ /* 0x000fc400078e029a */
[----:B------:R-:W2:Y:S02]  /*ead0*/  LDL.LU.64 R156, [R1+0x2b8] ;  /* 0x0002b800019c7983 */ /* 0x000ea40000300a00 */
[----:B------:R-:W-:Y:S02]  /*eae0*/  IMAD.WIDE R164, R4, 0x4, R152 ;  /* 0x0000000404a47825 */ /* 0x000fe400078e0298 */
[----:B------:R-:W2:Y:S01]  /*eaf0*/  LDL.LU.64 R154, [R1+0x2b0] ;  /* 0x0002b000019a7983 */ /* 0x000ea20000300a00 */
[----:B------:R-:W2:Y:S03]  /*eb00*/  LDC R67, c[0x0][0x230] ;  /* 0x00008c00ff437b82 */ /* 0x000ea60000000800 */
        /* <DEDUP_REMOVED lines=11> */
[----:B------:R-:W-:Y:S01]  /*ebc0*/  LDGSTS.E [R0+0x13f00], desc[UR16][R32.64], P3 ;  /* 0x13f0000020007fae */ /* 0x000fe20009921850 */
[----:B------:R-:W-:-:S03]  /*ebd0*/  IMAD.WIDE R188, R2, 0x4, R188 ;  /* 0x0000000402bc7825 */ /* 0x000fc600078e02bc */
        /* <DEDUP_REMOVED lines=23> */
[----:B------:R-:W0:Y:S01]  /*ed50*/  LDGDEPBAR ;  /* 0x00000000000079af */ /* 0x000e220000000000 */
[----:B------:R-:W-:-:S03]  /*ed60*/  IMAD.WIDE R162, R4, 0x4, R150 ;  /* 0x0000000404a27825 */ /* 0x000fc600078e0296 */
[----:B------:R-:W2:Y:S01]  /*ed70*/  LDL.LU.64 R150, [R1+0x390] ;  /* 0x0003900001967983 */ /* 0x000ea20000300a00 */
[----:B---3--:R-:W-:-:S03]  /*ed80*/  IMAD.WIDE R160, R4, 0x4, R148 ;  /* 0x0000000404a07825 */ /* 0x008fc600078e0294 */
[----:B------:R-:W3:Y:S04]  /*ed90*/  LDL.LU.64 R148, [R1+0x388] ;  /* 0x0003880001947983 */ /* 0x000ee80000300a00 */
[----:B------:R-:W3:Y:S04]  /*eda0*/  LDL.LU.64 R146, [R1+0x380] ;  /* 0x0003800001927983 */ /* 0x000ee80000300a00 */
[----:B------:R-:W4:Y:S01]  /*edb0*/  LDL.LU.64 R72, [R1+0x378] ;  /* 0x0003780001487983 */ /* 0x000f220000300a00 */
[----:B------:R-:W-:Y:S01]  /*edc0*/  IMAD.WIDE R204, R4, 0x4, R204 ;  /* 0x0000000404cc7825 */ /* 0x000fe200078e02cc */
[----:B------:R-:W-:Y:S03]  /*edd0*/  BAR.SYNC.DEFER_BLOCKING 0x0 ;  /* 0x0000000000007b1d */ /* 0x000fe60000010000 */
[----:B------:R-:W-:-:S02]  /*ede0*/  VIADD R46, R250, 0x100000 ;  /* 0x00100000fa2e7836 */ /* 0x000fc40000000000 */
[----:B------:R-:W-:Y:S01]  /*edf0*/  IMAD.WIDE R206, R4, 0x4, R206 ;  /* 0x0000000404ce7825 */ /* 0x000fe200078e02ce */
[----:B------:R-:W2:Y:S04]  /*ee00*/  LDL.LU.64 R78, [R1+0x370] ;  /* 0x00037000014e7983 */ /* 0x000ea80000300a00 */
[----:B------:R-:W-:Y:S01]  /*ee10*/  @!PT LDS RZ, [RZ] ;  /* 0x00000000fffff984 */ /* 0x000fe20000000800 */
[----:B------:R-:W-:Y:S01]  /*ee20*/  @!PT LDS RZ, [RZ] ;  /* 0x00000000fffff984 */ /* 0x000fe20000000800 */
[----:B------:R-:W-:Y:S01]  /*ee30*/  @!PT LDS RZ, [RZ] ;  /* 0x00000000fffff984 */ /* 0x000fe20000000800 */
[----:B------:R-:W-:Y:S04]  /*ee40*/  LDGSTS.E [R9+-0x80000], desc[UR16][R204.64], !P5 ;  /* 0x80000000cc097fae */ /* 0x000fe8000e921850 */
[----:B------:R1:W-:Y:S02]  /*ee50*/  LDGSTS.E [R46+-0x7fffc], desc[UR16][R206.64], !P1 ;  /* 0x80004000ce2e7fae */ /* 0x0003e4000c921850 */
[----:B-1----:R-:W-:-:S02]  /*ee60*/  VIADD R46, R144, 0xffffff5c ;  /* 0xffffff5c902e7836 */ /* 0x002fc40000000000 */
[----:B----4-:R-:W-:Y:S02]  /*ee70*/  IMAD.WIDE R144, R4, 0x4, R72 ;  /* 0x0000000404907825 */ /* 0x010fe400078e0248 */
[----:B------:R-:W4:Y:S02]  /*ee80*/  LDL.LU.64 R72, [R1+0x368] ;  /* 0x0003680001487983 */ /* 0x000f240000300a00 */
[----:B------:R-:W-:Y:S02]  /*ee90*/  VIADD R47, R140, 0xffffff7c ;  /* 0xffffff7c8c2f7836 */ /* 0x000fe40000000000 */
[----:B------:R-:W-:Y:S01]  /*eea0*/  VIADD R52, R142, 0xffffff5e ;  /* 0xffffff5e8e347836 */ /* 0x000fe20000000000 */
[----:B------:R-:W3:Y:S02]  /*eeb0*/  LDL.LU.64 R102, [R1+0x360] ;  /* 0x0003600001667983 */ /* 0x000ee40000300a00 */
[----:B------:R-:W-:Y:S01]  /*eec0*/  ISETP.GE.U32.AND P0, PT, R47, 0x7fffff3d, PT ;  /* 0x7fffff3d2f00780c */ /* 0x000fe20003f06070 */
[----:B------:R-:W-:-:S02]  /*eed0*/  VIADD R47, R141, 0xffffff5f ;  /* 0xffffff5f8d2f7836 */ /* 0x000fc40000000000 */
[----:B------:R-:W-:-:S03]  /*eee0*/  IMAD.WIDE R140, R4, 0x4, R128 ;  /* 0x00000004048c7825 */ /* 0x000fc600078e0280 */
[----:B------:R-:W-:Y:S01]  /*eef0*/  ISETP.GE.U32.AND P1, PT, R47, 0x7fffff20, PT ;  /* 0x7fffff202f00780c */ /* 0x000fe20003f26070 */
[----:B------:R-:W-:Y:S02]  /*ef00*/  VIADD R47, R143, 0xffffff5d ;  /* 0xffffff5d8f2f7836 */ /* 0x000fe40000000000 */
[----:B------:R-:W-:-:S04]  /*ef10*/  IMAD.WIDE R142, R4, 0x4, R130 ;  /* 0x00000004048e7825 */ /* 0x000fc800078e0282 */
[C---:B--2---:R-:W-:Y:S02]  /*ef20*/  IMAD.WIDE R130, R4.reuse, 0x4, R78 ;  /* 0x0000000404827825 */ /* 0x044fe400078e024e */
[----:B------:R-:W2:Y:S02]  /*ef30*/  LDL.LU.64 R78, [R1+0x358] ;  /* 0x00035800014e7983 */ /* 0x000ea40000300a00 */
[C---:B----4-:R-:W-:Y:S02]  /*ef40*/  IMAD.WIDE R128, R4.reuse, 0x4, R72 ;  /* 0x0000000404807825 */ /* 0x050fe400078e0248 */
[----:B------:R-:W4:Y:S04]  /*ef50*/  LDL.LU.64 R72, [R1+0x350] ;  /* 0x0003500001487983 */ /* 0x000f280000300a00 */
[----:B------:R-:W4:Y:S04]  /*ef60*/  LDL.LU.64 R96, [R1+0x348] ;  /* 0x0003480001607983 */ /* 0x000f280000300a00 */
[----:B------:R-:W4:Y:S04]  /*ef70*/  LDL.LU.64 R90, [R1+0x2a0] ;  /* 0x0002a000015a7983 */ /* 0x000f280000300a00 */
[----:B------:R-:W4:Y:S01]  /*ef80*/  LDL.LU.64 R84, [R1+0x298] ;  /* 0x0002980001547983 */ /* 0x000f220000300a00 */
[----:B---3--:R-:W-:-:S04]  /*ef90*/  IMAD.WIDE R118, R4, 0x4, R102 ;  /* 0x0000000404767825 */ /* 0x008fc800078e0266 */
[C---:B--2---:R-:W-:Y:S02]  /*efa0*/  IMAD.WIDE R116, R4.reuse, 0x4, R78 ;  /* 0x0000000404747825 */ /* 0x044fe400078e024e */
[----:B------:R-:W2:Y:S02]  /*efb0*/  LDL.LU.64 R78, [R1+0x290] ;  /* 0x00029000014e7983 */ /* 0x000ea40000300a00 */
[C---:B----4-:R-:W-:Y:S02]  /*efc0*/  IMAD.WIDE R114, R4.reuse, 0x4, R72 ;  /* 0x0000000404727825 */ /* 0x050fe400078e0248 */
[----:B------:R-:W3:Y:S02]  /*efd0*/  LDL.LU.64 R72, [R1+0x288] ;  /* 0x0002880001487983 */ /* 0x000ee40000300a00 */
[C---:B------:R-:W-:Y:S02]  /*efe0*/  IMAD.WIDE R112, R4.reuse, 0x4, R96 ;  /* 0x0000000404707825 */ /* 0x040fe400078e0260 */
[----:B------:R-:W4:Y:S02]  /*eff0*/  LDL.LU.64 R102, [R1+0x340] ;  /* 0x0003400001667983 */ /* 0x000f240000300a00 */
[----:B------:R-:W-:-:S02]  /*f000*/  IMAD.WIDE R110, R4, 0x4, R90 ;  /* 0x00000004046e7825 */ /* 0x000fc400078e025a */
[----:B------:R-:W4:Y:S02]  /*f010*/  LDL.LU.64 R96, [R1+0x338] ;  /* 0x0003380001607983 */ /* 0x000f240000300a00 */
[C---:B------:R-:W-:Y:S02]  /*f020*/  IMAD.WIDE R108, R4.reuse, 0x4, R84 ;  /* 0x00000004046c7825 */ /* 0x040fe400078e0254 */
[----:B------:R-:W4:Y:S04]  /*f030*/  LDL.LU.64 R90, [R1+0x330] ;  /* 0x00033000015a7983 */ /* 0x000f280000300a00 */
[----:B------:R-:W4:Y:S01]  /*f040*/  LDL.LU.64 R84, [R1+0x328] ;  /* 0x0003280001547983 */ /* 0x000f220000300a00 */
[----:B--2---:R-:W-:-:S03]  /*f050*/  IMAD.WIDE R106, R4, 0x4, R78 ;  /* 0x00000004046a7825 */ /* 0x004fc600078e024e */
[----:B------:R-:W2:Y:S01]  /*f060*/  LDL.LU.64 R78, [R1+0x280] ;  /* 0x00028000014e7983 */ /* 0x000ea20000300a00 */
[----:B---3--:R-:W-:-:S03]  /*f070*/  IMAD.WIDE R104, R4, 0x4, R72 ;  /* 0x0000000404687825 */ /* 0x008fc600078e0248 */
[----:B------:R-:W3:Y:S01]  /*f080*/  LDL.LU.64 R72, [R1+0x278] ;  /* 0x0002780001487983 */ /* 0x000ee20000300a00 */
[----:B----4-:R-:W-:-:S04]  /*f090*/  IMAD.WIDE R100, R4, 0x4, R96 ;  /* 0x0000000404647825 */ /* 0x010fc800078e0260 */
[C---:B------:R-:W-:Y:S02]  /*f0a0*/  IMAD.WIDE R98, R4.reuse, 0x4, R90 ;  /* 0x0000000404627825 */ /* 0x040fe400078e025a */
[----:B------:R-:W4:Y:S02]  /*f0b0*/  LDL.LU.64 R90, [R1+0x270] ;  /* 0x00027000015a7983 */ /* 0x000f240000300a00 */
[C---:B------:R-:W-:Y:S02]  /*f0c0*/  IMAD.WIDE R96, R4.reuse, 0x4, R84 ;  /* 0x0000000404607825 */ /* 0x040fe400078e0254 */
[----:B------:R-:W4:Y:S04]  /*f0d0*/  LDL.LU.64 R80, [R1+0x268] ;  /* 0x0002680001507983 */ /* 0x000f280000300a00 */
[----:B------:R-:W4:Y:S04]  /*f0e0*/  LDL.LU.64 R74, [R1+0x320] ;  /* 0x00032000014a7983 */ /* 0x000f280000300a00 */
[----:B------:R-:W4:Y:S04]  /*f0f0*/  LDL.LU.64 R84, [R1+0x318] ;  /* 0x0003180001547983 */ /* 0x000f280000300a00 */
[----:B------:R-:W4:Y:S01]  /*f100*/  LDL.LU.64 R68, [R1+0x310] ;  /* 0x0003100001447983 */ /* 0x000f220000300a00 */
[----:B--2---:R-:W-:-:S03]  /*f110*/  IMAD.WIDE R94, R4, 0x4, R78 ;  /* 0x00000004045e7825 */ /* 0x004fc600078e024e */
[----:B------:R-:W2:Y:S01]  /*f120*/  LDL.LU.64 R78, [R1+0x308] ;  /* 0x00030800014e7983 */ /* 0x000ea20000300a00 */
[----:B------:R-:W-:Y:S01]  /*f130*/  IADD3 R9, R250, 0x100000, RZ ;  /* 0x00100000fa097810 */ /* 0x000fe20007ffe0ff */
[----:B------:R-:W-:Y:S01]  /*f140*/  IMAD.WIDE R208, R4, 0x4, R208 ;  /* 0x0000000404d07825 */ /* 0x000fe200078e02d0 */
[----:B------:R-:W-:-:S04]  /*f150*/  ISETP.GE.U32.AND P3, PT, R46, 0x7fffff1d, PT ;  /* 0x7fffff1d2e00780c */ /* 0x000fc80003f66070 */
[----:B------:R-:W-:Y:S01]  /*f160*/  LDGSTS.E [R9+-0x7fff8], desc[UR16][R208.64], !P2 ;  /* 0x80008000d0097fae */ /* 0x000fe2000d121850 */
[----:B------:R-:W-:-:S03]  /*f170*/  ISETP.GE.U32.AND P2, PT, R47, 0x7fffff1e, PT ;  /* 0x7fffff1e2f00780c */ /* 0x000fc60003f46070 */
[----:B------:R-:W-:Y:S01]  /*f180*/  LDGSTS.E [R9+-0x7fff4], desc[UR16][R176.64], !P0 ;  /* 0x8000c000b0097fae */ /* 0x000fe2000c121850 */
[----:B------:R-:W-:Y:S01]  /*f190*/  ISETP.GE.U32.AND P0, PT, R52, 0x7fffff1f, PT ;  /* 0x7fffff1f3400780c */ /* 0x000fe20003f06070 */
[C---:B------:R-:W-:Y:S01]  /*f1a0*/  VIADD R47, R250.reuse, 0x100000 ;  /* 0x00100000fa2f7836 */ /* 0x040fe20000000000 */
[C---:B------:R-:W-:Y:S01]  /*f1b0*/  IADD3 R52, R250.reuse, 0x100000, RZ ;  /* 0x00100000fa347810 */ /* 0x040fe20007ffe0ff */
[----:B------:R-:W-:-:S04]  /*f1c0*/  VIADD R46, R250, 0x100000 ;  /* 0x00100000fa2e7836 */ /* 0x000fc80000000000 */
[----:B------:R1:W-:Y:S06]  /*f1d0*/  LDGSTS.E [R52+-0x7c000], desc[UR16][R174.64], !P1 ;  /* 0x84000000ae347fae */ /* 0x0003ec000c921850 */
[----:B------:R1:W-:Y:S04]  /*f1e0*/  LDGSTS.E [R47+-0x7bffc], desc[UR16][R172.64], !P0 ;  /* 0x84004000ac2f7fae */ /* 0x0003e8000c121850 */
[----:B------:R1:W-:Y:S02]  /*f1f0*/  LDGSTS.E [R46+-0x7bff8], desc[UR16][R170.64], !P2 ;  /* 0x84008000aa2e7fae */ /* 0x0003e4000d121850 */
[----:B-1----:R-:W-:-:S02]  /*f200*/  VIADD R52, R60, 0xffffff7b ;  /* 0xffffff7b3c347836 */ /* 0x002fc40000000000 */
[----:B------:R-:W1:Y:S01]  /*f210*/  LDC R60, c[0x0][0x230] ;  /* 0x00008c00ff3c7b82 */ /* 0x000e620000000800 */
[----:B------:R1:W-:Y:S01]  /*f220*/  LDGSTS.E [R9+-0x7bff4], desc[UR16][R168.64], !P3 ;  /* 0x8400c000a8097fae */ /* 0x0003e2000d921850 */
[----:B------:R-:W-:Y:S01]  /*f230*/  VIADD R47, R61, 0xffffff7a ;  /* 0xffffff7a3d2f7836 */ /* 0x000fe20000000000 */
[----:B------:R-:W-:Y:S02]  /*f240*/  ISETP.GE.U32.AND P0, PT, R52, 0x7fffff3c, PT ;  /* 0x7fffff3c3400780c */ /* 0x000fe40003f06070 */
[----:B------:R-:W-:-:S03]  /*f250*/  IADD3 R46, R62, -0x87, RZ ;  /* 0xffffff793e2e7810 */ /* 0x000fc60007ffe0ff */
[----:B------:R-:W1:Y:S01]  /*f260*/  LDC R61, c[0x0][0x230] ;  /* 0x00008c00ff3d7b82 */ /* 0x000e620000000800 */
[----:B------:R-:W-:Y:S01]  /*f270*/  ISETP.GE.U32.AND P1, PT, R47, 0x7fffff3b, PT ;  /* 0x7fffff3b2f00780c */ /* 0x000fe20003f26070 */
[----:B-1----:R-:W-:-:S06]  /*f280*/  VIADD R9, R53, 0xffffff78 ;  /* 0xffffff7835097836 */ /* 0x002fcc0000000000 */
[----:B------:R-:W1:Y:S01]  /*f290*/  LDC R62, c[0x0][0x230] ;  /* 0x00008c00ff3e7b82 */ /* 0x000e620000000800 */
[----:B------:R-:W-:Y:S02]  /*f2a0*/  ISETP.GE.U32.AND P2, PT, R46, 0x7fffff3a, PT ;  /* 0x7fffff3a2e00780c */ /* 0x000fe40003f46070 */
[----:B------:R-:W-:Y:S01]  /*f2b0*/  ISETP.GE.U32.AND P3, PT, R9, 0x7fffff39, PT ;  /* 0x7fffff390900780c */ /* 0x000fe20003f66070 */
[C---:B------:R-:W-:Y:S02]  /*f2c0*/  VIADD R52, R249.reuse, 0x100000 ;  /* 0x00100000f9347836 */ /* 0x040fe40000000000 */
[C---:B------:R-:W-:Y:S01]  /*f2d0*/  VIADD R47, R249.reuse, 0x100000 ;  /* 0x00100000f92f7836 */ /* 0x040fe20000000000 */
[C---:B------:R-:W-:Y:S01]  /*f2e0*/  IADD3 R9, R249.reuse, 0x100000, RZ ;  /* 0x00100000f9097810 */ /* 0x040fe20007ffe0ff */
[----:B------:R-:W-:Y:S01]  /*f2f0*/  VIADD R46, R249, 0x100000 ;  /* 0x00100000f92e7836 */ /* 0x000fe20000000000 */
[----:B------:R-:W-:Y:S01]  /*f300*/  LDGSTS.E [R52+-0x80000], desc[UR16][R166.64], !P0 ;  /* 0x80000000a6347fae */ /* 0x000fe2000c121850 */
[----:B------:R-:W1:Y:S03]  /*f310*/  LDC R53, c[0x0][0x230] ;  /* 0x00008c00ff357b82 */ /* 0x000e660000000800 */
[----:B------:R1:W-:Y:S04]  /*f320*/  LDGSTS.E [R47+-0x7fffc], desc[UR16][R164.64], !P1 ;  /* 0x80004000a42f7fae */ /* 0x0003e8000c921850 */
[----:B------:R1:W-:Y:S04]  /*f330*/  LDGSTS.E [R46+-0x7fff8], desc[UR16][R162.64], !P2 ;  /* 0x80008000a22e7fae */ /* 0x0003e8000d121850 */
[----:B------:R1:W-:Y:S02]  /*f340*/  LDGSTS.E [R9+-0x7fff4], desc[UR16][R160.64], !P3 ;  /* 0x8000c000a0097fae */ /* 0x0003e4000d921850 */
[----:B-1----:R-:W-:-:S02]  /*f350*/  VIADD R47, R65, 0xffffff76 ;  /* 0xffffff76412f7836 */ /* 0x002fc40000000000 */
[----:B------:R-:W-:Y:S01]  /*f360*/  VIADD R52, R60, 0xffffff77 ;  /* 0xffffff773c347836 */ /* 0x000fe20000000000 */
[----:B------:R-:W1:Y:S01]  /*f370*/  LDC R65, c[0x0][0x230] ;  /* 0x00008c00ff417b82 */ /* 0x000e620000000800 */
[----:B------:R-:W-:Y:S02]  /*f380*/  VIADD R46, R66, 0xffffff5b ;  /* 0xffffff5b422e7836 */ /* 0x000fe40000000000 */
[----:B------:R-:W-:Y:S01]  /*f390*/  VIADD R9, R64, 0xffffff5a ;  /* 0xffffff5a40097836 */ /* 0x000fe20000000000 */
[----:B------:R-:W-:Y:S02]  /*f3a0*/  ISETP.GE.U32.AND P1, PT, R47, 0x7fffff37, PT ;  /* 0x7fffff372f00780c */ /* 0x000fe40003f26070 */
[----:B------:R-:W-:Y:S02]  /*f3b0*/  ISETP.GE.U32.AND P0, PT, R46, 0x7fffff1c, PT ;  /* 0x7fffff1c2e00780c */ /* 0x000fe40003f06070 */
[----:B------:R-:W1:Y:S01]  /*f3c0*/  LDC R64, c[0x0][0x230] ;  /* 0x00008c00ff407b82 */ /* 0x000e620000000800 */
[----:B------:R-:W-:-:S02]  /*f3d0*/  ISETP.GE.U32.AND P3, PT, R9, 0x7fffff1b, PT ;  /* 0x7fffff1b0900780c */ /* 0x000fc40003f66070 */
[----:B------:R-:W-:Y:S02]  /*f3e0*/  IADD3 R47, R62, -0x8b, RZ ;  /* 0xffffff753e2f7810 */ /* 0x000fe40007ffe0ff */
[----:B------:R-:W-:Y:S01]  /*f3f0*/  ISETP.GE.U32.AND P5, PT, R52, 0x7fffff38, PT ;  /* 0x7fffff383400780c */ /* 0x000fe20003fa6070 */
[----:B------:R-:W-:Y:S01]  /*f400*/  VIADD R52, R63, 0xffffff59 ;  /* 0xffffff593f347836 */ /* 0x000fe20000000000 */
[----:B------:R-:W-:Y:S01]  /*f410*/  ISETP.GE.U32.AND P4, PT, R47, 0x7fffff36, PT ;  /* 0x7fffff362f00780c */ /* 0x000fe20003f86070 */
[----:B------:R-:W-:Y:S01]  /*f420*/  VIADD R47, R61, 0xffffff58 ;  /* 0xffffff583d2f7836 */ /* 0x000fe20000000000 */
[----:B------:R-:W1:Y:S01]  /*f430*/  LDC R60, c[0x0][0x230] ;  /* 0x00008c00ff3c7b82 */ /* 0x000e620000000800 */
[----:B------:R-:W-:Y:S02]  /*f440*/  VIADD R46, R249, 0x100000 ;  /* 0x00100000f92e7836 */ /* 0x000fe40000000000 */
[----:B------:R-:W-:Y:S01]  /*f450*/  IMAD.WIDE R158, R4, 0x4, R158 ;  /* 0x00000004049e7825 */ /* 0x000fe200078e029e */
[----:B------:R-:W-:-:S04]  /*f460*/  ISETP.GE.U32.AND P2, PT, R52, 0x7fffff1a, PT ;  /* 0x7fffff1a3400780c */ /* 0x000fc80003f46070 */
[----:B------:R-:W1:Y:S01]  /*f470*/  LDC R61, c[0x0][0x230] ;  /* 0x00008c00ff3d7b82 */ /* 0x000e620000000800 */
[----:B------:R-:W-:Y:S01]  /*f480*/  VIADD R9, R249, 0x100000 ;  /* 0x00100000f9097836 */ /* 0x000fe20000000000 */
[----:B------:R-:W-:Y:S01]  /*f490*/  LDGSTS.E [R46+-0x7c000], desc[UR16][R158.64], !P0 ;  /* 0x840000009e2e7fae */ /* 0x000fe2000c121850 */
[----:B------:R-:W-:Y:S01]  /*f4a0*/  IMAD.WIDE R156, R4, 0x4, R156 ;  /* 0x00000004049c7825 */ /* 0x000fe200078e029c */
[----:B------:R-:W-:-:S04]  /*f4b0*/  IADD3 R52, R53, -0x8c, RZ ;  /* 0xffffff7435347810 */ /* 0x000fc80007ffe0ff */
[----:B------:R-:W-:Y:S01]  /*f4c0*/  LDGSTS.E [R9+-0x7bffc], desc[UR16][R156.64], !P3 ;  /* 0x840040009c097fae */ /* 0x000fe2000d921850 */
[----:B------:R-:W-:Y:S01]  /*f4d0*/  ISETP.GE.U32.AND P3, PT, R47, 0x7fffff19, PT ;  /* 0x7fffff192f00780c */ /* 0x000fe20003f66070 */
[----:B------:R-:W1:Y:S01]  /*f4e0*/  LDC R63, c[0x0][0x230] ;  /* 0x00008c00ff3f7b82 */ /* 0x000e620000000800 */
[----:B------:R-:W-:-:S04]  /*f4f0*/  IMAD.WIDE R154, R4, 0x4, R154 ;  /* 0x00000004049a7825 */ /* 0x000fc800078e029a */
[----:B------:R-:W-:Y:S01]  /*f500*/  VIADD R47, R67, 0xffffff73 ;  /* 0xffffff73432f7836 */ /* 0x000fe20000000000 */
[----:B------:R4:W-:Y:S02]  /*f510*/  LDGSTS.E [R46+-0x7bff8], desc[UR16][R154.64], !P2 ;  /* 0x840080009a2e7fae */ /* 0x0009e4000d121850 */
[----:B------:R-:W1:Y:S01]  /*f520*/  LDC R53, c[0x0][0x230] ;  /* 0x00008c00ff357b82 */ /* 0x000e620000000800 */
[----:B------:R-:W-:Y:S01]  /*f530*/  IMAD.WIDE R152, R4, 0x4, R152 ;  /* 0x0000000404987825 */ /* 0x000fe200078e0298 */
[----:B------:R-:W-:-:S03]  /*f540*/  ISETP.GE.U32.AND P2, PT, R47, 0x7fffff34, PT ;  /* 0x7fffff342f00780c */ /* 0x000fc60003f46070 */
[C---:B------:R-:W-:Y:S01]  /*f550*/  IMAD.WIDE R150, R4.reuse, 0x4, R150 ;  /* 0x0000000404967825 */ /* 0x040fe200078e0296 */
[----:B------:R1:W-:Y:S02]  /*f560*/  LDGSTS.E [R9+-0x7bff4], desc[UR16][R152.64], !P3 ;  /* 0x8400c00098097fae */ /* 0x0003e4000d921850 */
[----:B------:R-:W1:Y:S01]  /*f570*/  LDC R62, c[0x0][0x230] ;  /* 0x00008c00ff3e7b82 */ /* 0x000e620000000800 */
[----:B---3--:R-:W-:-:S07]  /*f580*/  IMAD.WIDE R92, R4, 0x4, R72 ;  /* 0x00000004045c7825 */ /* 0x008fce00078e0248 */
[----:B------:R-:W3:Y:S01]  /*f590*/  LDC R66, c[0x0][0x230] ;  /* 0x00008c00ff427b82 */ /* 0x000ee20000000800 */
[----:B------:R-:W2:Y:S04]  /*f5a0*/  LDL.LU.64 R72, [R1+0x260] ;  /* 0x0002600001487983 */ /* 0x000ea80000300a00 */
[----:B------:R-:W2:Y:S01]  /*f5b0*/  LDL.LU.64 R70, [R1+0x300] ;  /* 0x0003000001467983 */ /* 0x000ea20000300a00 */
[----:B----4-:R-:W-:-:S03]  /*f5c0*/  IMAD.WIDE R82, R4, 0x4, R68 ;  /* 0x0000000404527825 */ /* 0x010fc600078e0244 */
[----:B------:R-:W4:Y:S04]  /*f5d0*/  LDL.LU.64 R68, [R1+0x2f8] ;  /* 0x0002f80001447983 */ /* 0x000f280000300a00 */
[----:B------:R-:W4:Y:S04]  /*f5e0*/  LDL.LU.64 R242, [R1+0x2f0] ;  /* 0x0002f00001f27983 */ /* 0x000f280000300a00 */
[----:B------:R-:W4:Y:S01]  /*f5f0*/  LDL.LU.64 R236, [R1+0x2e8] ;  /* 0x0002e80001ec7983 */ /* 0x000f220000300a00 */
[----:B------:R-:W-:Y:S02]  /*f600*/  VIADD R46, R248, 0x100000 ;  /* 0x00100000f82e7836 */ /* 0x000fe40000000000 */
[----:B-1----:R-:W-:Y:S01]  /*f610*/  VIADD R47, R64, 0xffffff71 ;  /* 0xffffff71402f7836 */ /* 0x002fe20000000000 */
[----:B------:R-:W-:Y:S01]  /*f620*/  IADD3 R9, R248, 0x100000, RZ ;  /* 0x00100000f8097810 */ /* 0x000fe20007ffe0ff */
[----:B------:R-:W-:Y:S01]  /*f630*/  IMAD.WIDE R148, R4, 0x4, R148 ;  /* 0x0000000404947825 */ /* 0x000fe200078e0294 */
[----:B------:R1:W-:Y:S01]  /*f640*/  LDGSTS.E [R46+-0x80000], desc[UR16][R150.64], !P5 ;  /* 0x80000000962e7fae */ /* 0x0003e2000e921850 */
[----:B------:R-:W-:Y:S01]  /*f650*/  ISETP.GE.U32.AND P0, PT, R52, 0x7fffff35, PT ;  /* 0x7fffff353400780c */ /* 0x000fe20003f06070 */
[----:B------:R-:W3:Y:S01]  /*f660*/  LDC R64, c[0x0][0x230] ;  /* 0x00008c00ff407b82 */ /* 0x000ee20000000800 */
[----:B------:R-:W-:Y:S01]  /*f670*/  ISETP.GE.U32.AND P5, PT, R47, 0x7fffff32, PT ;  /* 0x7fffff322f00780c */ /* 0x000fe20003fa6070 */
[----:B------:R-:W-:Y:S01]  /*f680*/  VIADD R47, R61, 0xffffff57 ;  /* 0xffffff573d2f7836 */ /* 0x000fe20000000000 */
[----:B------:R-:W-:Y:S01]  /*f690*/  LDGSTS.E [R9+-0x7fffc], desc[UR16][R148.64], !P1 ;  /* 0x8000400094097fae */ /* 0x000fe2000c921850 */
[----:B------:R-:W-:-:S02]  /*f6a0*/  VIADD R52, R60, 0xffffff72 ;  /* 0xffffff723c347836 */ /* 0x000fc40000000000 */
[----:B------:R-:W-:Y:S01]  /*f6b0*/  IMAD.WIDE R146, R4, 0x4, R146 ;  /* 0x0000000404927825 */ /* 0x000fe200078e0292 */
[----:B------:R-:W4:Y:S01]  /*f6c0*/  LDL R252, [R1+0x788] ;  /* 0x0007880001fc7983 */ /* 0x000f220000100800 */
[----:B------:R-:W3:Y:S01]  /*f6d0*/  LDC R61, c[0x0][0x230] ;  /* 0x00008c00ff3d7b82 */ /* 0x000ee20000000800 */
[----:B------:R-:W-:Y:S01]  /*f6e0*/  ISETP.GE.U32.AND P1, PT, R47, 0x7fffff18, PT ;  /* 0x7fffff182f00780c */ /* 0x000fe20003f26070 */
[----:B-1----:R-:W-:Y:S01]  /*f6f0*/  VIADD R46, R63, 0xffffff56 ;  /* 0xffffff563f2e7836 */ /* 0x002fe20000000000 */
[----:B------:R-:W-:Y:S01]  /*f700*/  ISETP.GE.U32.AND P3, PT, R52, 0x7fffff33, PT ;  /* 0x7fffff333400780c */ /* 0x000fe20003f66070 */
[----:B------:R-:W-:Y:S01]  /*f710*/  VIADD R47, R248, 0x100000 ;  /* 0x00100000f82f7836 */ /* 0x000fe20000000000 */
[----:B------:R-:W-:Y:S01]  /*f720*/  LDGSTS.E [R9+-0x7fff8], desc[UR16][R146.64], !P4 ;  /* 0x8000800092097fae */ /* 0x000fe2000e121850 */
[----:B------:R-:W-:Y:S02]  /*f730*/  VIADD R52, R53, 0xffffff55 ;  /* 0xffffff5535347836 */ /* 0x000fe40000000000 */
[----:B------:R-:W1:Y:S01]  /*f740*/  LDC R60, c[0x0][0x230] ;  /* 0x00008c00ff3c7b82 */ /* 0x000e620000000800 */
[----:B------:R-:W-:Y:S01]  /*f750*/  ISETP.GE.U32.AND P4, PT, R46, 0x7fffff17, PT ;  /* 0x7fffff172e00780c */ /* 0x000fe20003f86070 */
[----:B------:R3:W-:Y:S01]  /*f760*/  LDGSTS.E [R47+-0x7fff4], desc[UR16][R144.64], !P0 ;  /* 0x8000c000902f7fae */ /* 0x0007e2000c121850 */
[----:B------:R-:W-:-:S02]  /*f770*/  IADD3 R46, R248, 0x100000, RZ ;  /* 0x00100000f82e7810 */ /* 0x000fc40007ffe0ff */
[----:B------:R-:W-:-:S03]  /*f780*/  ISETP.GE.U32.AND P0, PT, R52, 0x7fffff16, PT ;  /* 0x7fffff163400780c */ /* 0x000fc60003f06070 */
[----:B------:R-:W1:Y:S01]  /*f790*/  LDC R63, c[0x0][0x230] ;  /* 0x00008c00ff3f7b82 */ /* 0x000e620000000800 */
[----:B------:R-:W-:Y:S01]  /*f7a0*/  LDGSTS.E [R46+-0x7c000], desc[UR16][R142.64], !P1 ;  /* 0x840000008e2e7fae */ /* 0x000fe2000c921850 */
[----:B---3--:R-:W-:-:S04]  /*f7b0*/  VIADD R47, R62, 0xffffff54 ;  /* 0xffffff543e2f7836 */ /* 0x008fc80000000000 */
[----:B------:R-:W-:Y:S01]  /*f7c0*/  LDGSTS.E [R9+-0x7bffc], desc[UR16][R140.64], !P4 ;  /* 0x840040008c097fae */ /* 0x000fe2000e121850 */
[C---:B------:R-:W-:Y:S01]  /*f7d0*/  IMAD.WIDE R138, R4.reuse, 0x4, R138 ;  /* 0x00000004048a7825 */ /* 0x040fe200078e028a */
[----:B------:R-:W3:Y:S01]  /*f7e0*/  LDC R53, c[0x0][0x230] ;  /* 0x00008c00ff357b82 */ /* 0x000ee20000000800 */
[----:B------:R-:W-:Y:S02]  /*f7f0*/  ISETP.GE.U32.AND P1, PT, R47, 0x7fffff15, PT ;  /* 0x7fffff152f00780c */ /* 0x000fe40003f26070 */
[----:B------:R-:W-:Y:S01]  /*f800*/  VIADD R47, R61, 0xffffff6f ;  /* 0xffffff6f3d2f7836 */ /* 0x000fe20000000000 */
[----:B------:R1:W-:Y:S01]  /*f810*/  LDGSTS.E [R46+-0x7bff8], desc[UR16][R138.64], !P0 ;  /* 0x840080008a2e7fae */ /* 0x0003e2000c121850 */
[----:B------:R-:W-:-:S03]  /*f820*/  IMAD.WIDE R136, R4, 0x4, R136 ;  /* 0x0000000404887825 */ /* 0x000fc600078e0288 */
[----:B------:R-:W3:Y:S01]  /*f830*/  LDC R62, c[0x0][0x230] ;  /* 0x00008c00ff3e7b82 */ /* 0x000ee20000000800 */
[----:B------:R-:W-:Y:S01]  /*f840*/  IMAD.WIDE R134, R4, 0x4, R134 ;  /* 0x0000000404867825 */ /* 0x000fe200078e0286 */
[----:B------:R-:W-:Y:S02]  /*f850*/  ISETP.GE.U32.AND P0, PT, R47, 0x7fffff30, PT ;  /* 0x7fffff302f00780c */ /* 0x000fe40003f06070 */
[----:B------:R-:W-:Y:S01]  /*f860*/  IADD3 R47, R66, -0x93, RZ ;  /* 0xffffff6d422f7810 */ /* 0x000fe20007ffe0ff */
[----:B-1----:R-:W-:Y:S01]  /*f870*/  VIADD R52, R60, 0xffffff70 ;  /* 0xffffff703c347836 */ /* 0x002fe20000000000 */
[----:B------:R1:W-:Y:S01]  /*f880*/  LDGSTS.E [R9+-0x7bff4], desc[UR16][R136.64], !P1 ;  /* 0x8400c00088097fae */ /* 0x0003e2000c921850 */
[----:B------:R-:W-:Y:S01]  /*f890*/  VIADD R46, R247, 0x100000 ;  /* 0x00100000f72e7836 */ /* 0x000fe20000000000 */
[----:B------:R-:W3:Y:S01]  /*f8a0*/  LDC R61, c[0x0][0x230] ;  /* 0x00008c00ff3d7b82 */ /* 0x000ee20000000800 */
[----:B------:R-:W-:-:S03]  /*f8b0*/  IMAD.WIDE R132, R4, 0x4, R132 ;  /* 0x0000000404847825 */ /* 0x000fc600078e0284 */
[----:B------:R1:W-:Y:S01]  /*f8c0*/  LDGSTS.E [R46+-0x80000], desc[UR16][R134.64], !P2 ;  /* 0x80000000862e7fae */ /* 0x0003e2000d121850 */
[----:B------:R-:W-:Y:S01]  /*f8d0*/  ISETP.GE.U32.AND P2, PT, R47, 0x7fffff2e, PT ;  /* 0x7fffff2e2f00780c */ /* 0x000fe20003f46070 */
[----:B------:R-:W-:Y:S01]  /*f8e0*/  VIADD R47, R63, 0xffffff53 ;  /* 0xffffff533f2f7836 */ /* 0x000fe20000000000 */
[----:B------:R-:W-:Y:S01]  /*f8f0*/  ISETP.GE.U32.AND P4, PT, R52, 0x7fffff31, PT ;  /* 0x7fffff313400780c */ /* 0x000fe20003f86070 */
[----:B------:R-:W3:Y:S01]  /*f900*/  LDC R66, c[0x0][0x230] ;  /* 0x00008c00ff427b82 */ /* 0x000ee20000000800 */
[----:B-1----:R-:W-:Y:S02]  /*f910*/  VIADD R9, R247, 0x100000 ;  /* 0x00100000f7097836 */ /* 0x002fe40000000000 */
[----:B------:R-:W-:-:S03]  /*f920*/  VIADD R46, R65, 0xffffff52 ;  /* 0xffffff52412e7836 */ /* 0x000fc60000000000 */
[----:B------:R-:W-:Y:S01]  /*f930*/  LDGSTS.E [R9+-0x7fffc], desc[UR16][R132.64], !P3 ;  /* 0x8000400084097fae */ /* 0x000fe2000d921850 */
[----:B------:R-:W-:Y:S01]  /*f940*/  ISETP.GE.U32.AND P3, PT, R47, 0x7fffff14, PT ;  /* 0x7fffff142f00780c */ /* 0x000fe20003f66070 */
[----:B------:R-:W-:Y:S01]  /*f950*/  VIADD R52, R64, 0xffffff6e ;  /* 0xffffff6e40347836 */ /* 0x000fe20000000000 */
[----:B------:R-:W1:Y:S01]  /*f960*/  LDC R60, c[0x0][0x230] ;  /* 0x00008c00ff3c7b82 */ /* 0x000e620000000800 */
[----:B------:R-:W-:Y:S01]  /*f970*/  LDGSTS.E [R9+-0x7fff8], desc[UR16][R130.64], !P5 ;  /* 0x8000800082097fae */ /* 0x000fe2000e921850 */
[----:B------:R-:W-:Y:S01]  /*f980*/  ISETP.GE.U32.AND P5, PT, R46, 0x7fffff13, PT ;  /* 0x7fffff132e00780c */ /* 0x000fe20003fa6070 */
[C---:B------:R-:W-:Y:S01]  /*f990*/  VIADD R47, R247.reuse, 0x100000 ;  /* 0x00100000f72f7836 */ /* 0x040fe20000000000 */
[----:B------:R-:W-:Y:S01]  /*f9a0*/  ISETP.GE.U32.AND P1, PT, R52, 0x7fffff2f, PT ;  /* 0x7fffff2f3400780c */ /* 0x000fe20003f26070 */
[----:B------:R-:W-:Y:S01]  /*f9b0*/  VIADD R46, R247, 0x100000 ;  /* 0x00100000f72e7836 */ /* 0x000fe20000000000 */
[----:B---3--:R-:W-:Y:S01]  /*f9c0*/  IADD3 R52, R53, -0xaf, RZ ;  /* 0xffffff5135347810 */ /* 0x008fe20007ffe0ff */
[C---:B------:R-:W-:Y:S01]  /*f9d0*/  IMAD.WIDE R126, R4.reuse, 0x4, R126 ;  /* 0x00000004047e7825 */ /* 0x040fe200078e027e */
[----:B------:R-:W3:Y:S01]  /*f9e0*/  LDC R63, c[0x0][0x230] ;  /* 0x00008c00ff3f7b82 */ /* 0x000ee20000000800 */
[----:B------:R1:W-:Y:S02]  /*f9f0*/  LDGSTS.E [R47+-0x7fff4], desc[UR16][R128.64], !P4 ;  /* 0x8000c000802f7fae */ /* 0x0003e4000e121850 */
[----:B------:R-:W-:Y:S01]  /*fa00*/  IMAD.WIDE R124, R4, 0x4, R124 ;  /* 0x00000004047c7825 */ /* 0x000fe200078e027c */
[----:B------:R-:W-:Y:S01]  /*fa10*/  ISETP.GE.U32.AND P4, PT, R52, 0x7fffff12, PT ;  /* 0x7fffff123400780c */ /* 0x000fe20003f86070 */
[----:B------:R-:W-:Y:S03]  /*fa20*/  LDGSTS.E [R46+-0x7c000], desc[UR16][R126.64], !P3 ;  /* 0x840000007e2e7fae */ /* 0x000fe6000d921850 */
[----:B------:R-:W3:Y:S01]  /*fa30*/  LDC R64, c[0x0][0x230] ;  /* 0x00008c00ff407b82 */ /* 0x000ee20000000800 */
[----:B------:R-:W-:Y:S01]  /*fa40*/  LDGSTS.E [R9+-0x7bffc], desc[UR16][R124.64], !P5 ;  /* 0x840040007c097fae */ /* 0x000fe2000e921850 */
[----:B-1----:R-:W-:-:S06]  /*fa50*/  VIADD R47, R62, 0xffffff50 ;  /* 0xffffff503e2f7836 */ /* 0x002fcc0000000000 */
[----:B------:R-:W1:Y:S01]  /*fa60*/  LDC R65, c[0x0][0x230] ;  /* 0x00008c00ff417b82 */ /* 0x000e620000000800 */
[----:B------:R-:W-:Y:S01]  /*fa70*/  ISETP.GE.U32.AND P5, PT, R47, 0x7fffff11, PT ;  /* 0x7fffff112f00780c */ /* 0x000fe20003fa6070 */
[----:B------:R-:W-:Y:S01]  /*fa80*/  IMAD.WIDE R122, R4, 0x4, R122 ;  /* 0x00000004047a7825 */ /* 0x000fe200078e027a */
[----:B------:R-:W-:-:S05]  /*fa90*/  IADD3 R47, R61, -0x95, RZ ;  /* 0xffffff6b3d2f7810 */ /* 0x000fca0007ffe0ff */
[----:B------:R-:W1:Y:S01]  /*faa0*/  LDC R53, c[0x0][0x230] ;  /* 0x00008c00ff357b82 */ /* 0x000e620000000800 */
[----:B------:R-:W-:Y:S01]  /*fab0*/  IMAD.WIDE R120, R4, 0x4, R120 ;  /* 0x0000000404787825 */ /* 0x000fe200078e0278 */
[----:B------:R3:W-:Y:S01]  /*fac0*/  LDGSTS.E [R46+-0x7bff8], desc[UR16][R122.64], !P4 ;  /* 0x840080007a2e7fae */ /* 0x0007e2000e121850 */
[----:B------:R-:W-:-:S05]  /*fad0*/  ISETP.GE.U32.AND P4, PT, R47, 0x7fffff2c, PT ;  /* 0x7fffff2c2f00780c */ /* 0x000fca0003f86070 */
[----:B------:R-:W1:Y:S01]  /*fae0*/  LDC R62, c[0x0][0x230] ;  /* 0x00008c00ff3e7b82 */ /* 0x000e620000000800 */
[----:B------:R-:W-:Y:S01]  /*faf0*/  VIADD R47, R66, 0xffffff69 ;  /* 0xffffff69422f7836 */ /* 0x000fe20000000000 */
[----:B------:R3:W-:Y:S01]  /*fb00*/  LDGSTS.E [R9+-0x7bff4], desc[UR16][R120.64], !P5 ;  /* 0x8400c00078097fae */ /* 0x0007e2000e921850 */
[----:B------:R-:W-:Y:S02]  /*fb10*/  VIADD R52, R60, 0xffffff6c ;  /* 0xffffff6c3c347836 */ /* 0x000fe40000000000 */
[----:B---3--:R-:W-:-:S03]  /*fb20*/  VIADD R46, R246, 0x100000 ;  /* 0x00100000f62e7836 */ /* 0x008fc60000000000 */
[----:B------:R-:W3:Y:S01]  /*fb30*/  LDC R61, c[0x0][0x230] ;  /* 0x00008c00ff3d7b82 */ /* 0x000ee20000000800 */
[----:B------:R-:W-:Y:S01]  /*fb40*/  ISETP.GE.U32.AND P3, PT, R52, 0x7fffff2d, PT ;  /* 0x7fffff2d3400780c */ /* 0x000fe20003f66070 */
[----:B------:R1:W-:Y:S01]  /*fb50*/  LDGSTS.E [R46+-0x80000], desc[UR16][R118.64], !P0 ;  /* 0x80000000762e7fae */ /* 0x0003e2000c121850 */
[----:B------:R-:W-:Y:S01]  /*fb60*/  ISETP.GE.U32.AND P0, PT, R47, 0x7fffff2a, PT ;  /* 0x7fffff2a2f00780c */ /* 0x000fe20003f06070 */
[----:B------:R-:W-:Y:S01]  /*fb70*/  VIADD R9, R246, 0x100000 ;  /* 0x00100000f6097836 */ /* 0x000fe20000000000 */
[----:B------:R-:W-:-:S03]  /*fb80*/  IADD3 R47, R63, -0xb1, RZ ;  /* 0xffffff4f3f2f7810 */ /* 0x000fc60007ffe0ff */
[----:B------:R-:W3:Y:S01]  /*fb90*/  LDC R60, c[0x0][0x230] ;  /* 0x00008c00ff3c7b82 */ /* 0x000ee20000000800 */
[----:B------:R-:W-:Y:S01]  /*fba0*/  LDGSTS.E [R9+-0x7fffc], desc[UR16][R116.64], !P1 ;  /* 0x8000400074097fae */ /* 0x000fe2000c921850 */
[----:B------:R-:W-:-:S03]  /*fbb0*/  VIADD R52, R64, 0xffffff6a ;  /* 0xffffff6a40347836 */ /* 0x000fc60000000000 */
[----:B------:R-:W-:Y:S01]  /*fbc0*/  LDGSTS.E [R9+-0x7fff8], desc[UR16][R114.64], !P2 ;  /* 0x8000800072097fae */ /* 0x000fe2000d121850 */
[----:B------:R-:W-:Y:S01]  /*fbd0*/  ISETP.GE.U32.AND P2, PT, R47, 0x7fffff10, PT ;  /* 0x7fffff102f00780c */ /* 0x000fe20003f46070 */
[----:B-1----:R-:W-:Y:S01]  /*fbe0*/  VIADD R46, R65, 0xffffff4e ;  /* 0xffffff4e412e7836 */ /* 0x002fe20000000000 */
[----:B------:R-:W1:Y:S01]  /*fbf0*/  LDC R66, c[0x0][0x230] ;  /* 0x00008c00ff427b82 */ /* 0x000e620000000800 */
[----:B------:R-:W-:Y:S01]  /*fc00*/  VIADD R47, R246, 0x100000 ;  /* 0x00100000f62f7836 */ /* 0x000fe20000000000 */
[----:B------:R-:W-:Y:S01]  /*fc10*/  ISETP.GE.U32.AND P5, PT, R52, 0x7fffff2b, PT ;  /* 0x7fffff2b3400780c */ /* 0x000fe20003fa6070 */
[----:B------:R-:W-:Y:S01]  /*fc20*/  VIADD R52, R53, 0xffffff4d ;  /* 0xffffff4d35347836 */ /* 0x000fe20000000000 */
[----:B------:R-:W-:Y:S01]  /*fc30*/  ISETP.GE.U32.AND P1, PT, R46, 0x7fffff0f, PT ;  /* 0x7fffff0f2e00780c */ /* 0x000fe20003f26070 */
[----:B------:R-:W-:Y:S01]  /*fc40*/  VIADD R46, R246, 0x100000 ;  /* 0x00100000f62e7836 */ /* 0x000fe20000000000 */
[----:B------:R3:W-:Y:S02]  /*fc50*/  LDGSTS.E [R47+-0x7fff4], desc[UR16][R112.64], !P3 ;  /* 0x8000c000702f7fae */ /* 0x0007e4000d921850 */
[----:B------:R-:W1:Y:S01]  /*fc60*/  LDC R64, c[0x0][0x230] ;  /* 0x00008c00ff407b82 */ /* 0x000e620000000800 */
[----:B------:R-:W-:-:S02]  /*fc70*/  ISETP.GE.U32.AND P3, PT, R52, 0x7fffff0e, PT ;  /* 0x7fffff0e3400780c */ /* 0x000fc40003f66070 */
[----:B------:R-:W-:Y:S05]  /*fc80*/  LDGSTS.E [R46+-0x7c000], desc[UR16][R110.64], !P2 ;  /* 0x840000006e2e7fae */ /* 0x000fea000d121850 */
[----:B------:R-:W1:Y:S01]  /*fc90*/  LDC R63, c[0x0][0x230] ;  /* 0x00008c00ff3f7b82 */ /* 0x000e620000000800 */
[----:B------:R-:W-:Y:S01]  /*fca0*/  LDGSTS.E [R9+-0x7bffc], desc[UR16][R108.64], !P1 ;  /* 0x840040006c097fae */ /* 0x000fe2000c921850 */
[----:B---3--:R-:W-:-:S04]  /*fcb0*/  IADD3 R47, R62, -0xb4, RZ ;  /* 0xffffff4c3e2f7810 */ /* 0x008fc80007ffe0ff */
[----:B------:R-:W-:Y:S02]  /*fcc0*/  ISETP.GE.U32.AND P2, PT, R47, 0x7fffff0d, PT ;  /* 0x7fffff0d2f00780c */ /* 0x000fe40003f46070 */
[----:B------:R-:W3:Y:S01]  /*fcd0*/  LDC R65, c[0x0][0x230] ;  /* 0x00008c00ff417b82 */ /* 0x000ee20000000800 */
[----:B------:R-:W-:Y:S01]  /*fce0*/  VIADD R47, R61, 0xffffff67 ;  /* 0xffffff673d2f7836 */ /* 0x000fe20000000000 */
[----:B------:R1:W-:Y:S06]  /*fcf0*/  LDGSTS.E [R46+-0x7bff8], desc[UR16][R106.64], !P3 ;  /* 0x840080006a2e7fae */ /* 0x0003ec000d921850 */
[----:B------:R-:W2:Y:S01]  /*fd00*/  LDC R61, c[0x0][0x230] ;  /* 0x00008c00ff3d7b82 */ /* 0x000ea20000000800 */
[----:B------:R-:W-:Y:S01]  /*fd10*/  VIADD R52, R60, 0xffffff68 ;  /* 0xffffff683c347836 */ /* 0x000fe20000000000 */
[----:B------:R-:W-:Y:S01]  /*fd20*/  ISETP.GE.U32.AND P3, PT, R47, 0x7fffff28, PT ;  /* 0x7fffff282f00780c */ /* 0x000fe20003f66070 */
[----:B------:R-:W-:Y:S01]  /*fd30*/  IMAD.WIDE R102, R4, 0x4, R102 ;  /* 0x0000000404667825 */ /* 0x000fe200078e0266 */
[----:B------:R1:W-:Y:S04]  /*fd40*/  LDGSTS.E [R9+-0x7bff4], desc[UR16][R104.64], !P2 ;  /* 0x8400c00068097fae */ /* 0x0003e8000d121850 */
[----:B------:R-:W2:Y:S01]  /*fd50*/  LDC R53, c[0x0][0x230] ;  /* 0x00008c00ff357b82 */ /* 0x000ea20000000800 */
[----:B-1----:R-:W-:Y:S01]  /*fd60*/  IADD3 R46, R245, 0x100000, RZ ;  /* 0x00100000f52e7810 */ /* 0x002fe20007ffe0ff */
[----:B------:R-:W-:Y:S01]  /*fd70*/  VIADD R47, R66, 0xffffff65 ;  /* 0xffffff65422f7836 */ /* 0x000fe20000000000 */
[----:B------:R-:W-:Y:S01]  /*fd80*/  ISETP.GE.U32.AND P1, PT, R52, 0x7fffff29, PT ;  /* 0x7fffff293400780c */ /* 0x000fe20003f26070 */
[----:B------:R-:W-:-:S02]  /*fd90*/  VIADD R52, R64, 0xffffff66 ;  /* 0xffffff6640347836 */ /* 0x000fc40000000000 */
[----:B------:R-:W-:Y:S02]  /*fda0*/  LDGSTS.E [R46+-0x80000], desc[UR16][R102.64], !P4 ;  /* 0x80000000662e7fae */ /* 0x000fe4000e121850 */
[----:B------:R-:W1:Y:S01]  /*fdb0*/  LDC R62, c[0x0][0x230] ;  /* 0x00008c00ff3e7b82 */ /* 0x000e620000000800 */
[----:B------:R-:W-:Y:S01]  /*fdc0*/  VIADD R9, R245, 0x100000 ;  /* 0x00100000f5097836 */ /* 0x000fe20000000000 */
[----:B------:R-:W-:Y:S01]  /*fdd0*/  ISETP.GE.U32.AND P4, PT, R47, 0x7fffff26, PT ;  /* 0x7fffff262f00780c */ /* 0x000fe20003f86070 */
[----:B------:R-:W-:Y:S01]  /*fde0*/  VIADD R47, R63, 0xffffff4b ;  /* 0xffffff4b3f2f7836 */ /* 0x000fe20000000000 */
[----:B------:R-:W-:Y:S01]  /*fdf0*/  ISETP.GE.U32.AND P2, PT, R52, 0x7fffff27, PT ;  /* 0x7fffff273400780c */ /* 0x000fe20003f46070 */
[----:B---3--:R-:W-:Y:S01]  /*fe00*/  VIADD R52, R65, 0xffffff4a ;  /* 0xffffff4a41347836 */ /* 0x008fe20000000000 */
[----:B------:R-:W-:Y:S02]  /*fe10*/  LDGSTS.E [R9+-0x7fffc], desc[UR16][R100.64], !P5 ;  /* 0x8000400064097fae */ /* 0x000fe4000e921850 */
[----:B------:R-:W-:Y:S01]  /*fe20*/  ISETP.GE.U32.AND P5, PT, R47, 0x7fffff0c, PT ;  /* 0x7fffff0c2f00780c */ /* 0x000fe20003fa6070 */
[----:B------:R-:W3:Y:S01]  /*fe30*/  LDC R60, c[0x0][0x230] ;  /* 0x00008c00ff3c7b82 */ /* 0x000ee20000000800 */
[----:B------:R2:W-:Y:S01]  /*fe40*/  LDGSTS.E [R46+-0x7fff8], desc[UR16][R98.64], !P0 ;  /* 0x80008000622e7fae */ /* 0x0005e2000c121850 */
[----:B------:R-:W-:-:S03]  /*fe50*/  ISETP.GE.U32.AND P0, PT, R52, 0x7fffff0b, PT ;  /* 0x7fffff0b3400780c */ /* 0x000fc60003f06070 */
[----:B------:R-:W-:Y:S01]  /*fe60*/  LDGSTS.E [R9+-0x7fff4], desc[UR16][R96.64], !P1 ;  /* 0x8000c00060097fae */ /* 0x000fe2000c921850 */
[----:B--2---:R-:W-:Y:S02]  /*fe70*/  IADD3 R52, R53, -0xb7, RZ ;  /* 0xffffff4935347810 */ /* 0x004fe40007ffe0ff */
[----:B------:R-:W2:Y:S01]  /*fe80*/  LDC R64, c[0x0][0x230] ;  /* 0x00008c00ff407b82 */ /* 0x000ea20000000800 */
[----:B------:R-:W-:-:S07]  /*fe90*/  VIADD R46, R61, 0xffffff64 ;  /* 0xffffff643d2e7836 */ /* 0x000fce0000000000 */
[----:B------:R-:W4:Y:S01]  /*fea0*/  LDC R61, c[0x0][0x230] ;  /* 0x00008c00ff3d7b82 */ /* 0x000f220000000800 */
[----:B------:R-:W-:Y:S01]  /*feb0*/  ISETP.GE.U32.AND P1, PT, R46, 0x7fffff25, PT ;  /* 0x7fffff252e00780c */ /* 0x000fe20003f26070 */
[----:B------:R-:W-:Y:S02]  /*fec0*/  VIADD R46, R245, 0x100000 ;  /* 0x00100000f52e7836 */ /* 0x000fe40000000000 */
[----:B-1----:R-:W-:-:S04]  /*fed0*/  VIADD R47, R62, 0xffffff48 ;  /* 0xffffff483e2f7836 */ /* 0x002fc80000000000 */
[----:B------:R-:W1:Y:S01]  /*fee0*/  LDC R53, c[0x0][0x230] ;  /* 0x00008c00ff357b82 */ /* 0x000e620000000800 */
[----:B------:R-:W-:Y:S01]  /*fef0*/  LDGSTS.E [R46+-0x7c000], desc[UR16][R94.64], !P5 ;  /* 0x840000005e2e7fae */ /* 0x000fe2000e921850 */
[----:B------:R-:W-:-:S03]  /*ff00*/  ISETP.GE.U32.AND P5, PT, R52, 0x7fffff0a, PT ;  /* 0x7fffff0a3400780c */ /* 0x000fc60003fa6070 */
[----:B------:R-:W-:Y:S01]  /*ff10*/  LDGSTS.E [R9+-0x7bffc], desc[UR16][R92.64], !P0 ;  /* 0x840040005c097fae */ /* 0x000fe2000c121850 */
[----:B------:R-:W-:Y:S01]  /*ff20*/  ISETP.GE.U32.AND P0, PT, R47, 0x7fffff09, PT ;  /* 0x7fffff092f00780c */ /* 0x000fe20003f06070 */
[C---:B------:R-:W-:Y:S01]  /*ff30*/  IMAD.WIDE R90, R4.reuse, 0x4, R90 ;  /* 0x00000004045a7825 */ /* 0x040fe200078e025a */
[----:B------:R-:W2:Y:S03]  /*ff40*/  LDC R62, c[0x0][0x230] ;  /* 0x00008c00ff3e7b82 */ /* 0x000ea60000000800 */
[----:B------:R-:W-:-:S04]  /*ff50*/  IMAD.WIDE R88, R4, 0x4, R80 ;  /* 0x0000000404587825 */ /* 0x000fc800078e0250 */
[----:B------:R-:W-:Y:S01]  /*ff60*/  VIADD R47, R244, 0x100000 ;  /* 0x00100000f42f7836 */ /* 0x000fe20000000000 */
[----:B------:R4:W-:Y:S01]  /*ff70*/  LDGSTS.E [R46+-0x7bff8], desc[UR16][R90.64], !P5 ;  /* 0x840080005a2e7fae */ /* 0x0009e2000e921850 */
[----:B------:R-:W-:Y:S01]  /*ff80*/  IMAD.WIDE R86, R4, 0x4, R74 ;  /* 0x0000000404567825 */ /* 0x000fe200078e024a */
[----:B------:R-:W2:Y:S02]  /*ff90*/  LDC R63, c[0x0][0x230] ;  /* 0x00008c00ff3f7b82 */ /* 0x000ea40000000800 */
[----:B------:R1:W-:Y:S01]  /*ffa0*/  LDGSTS.E [R9+-0x7bff4], desc[UR16][R88.64], !P0 ;  /* 0x8400c00058097fae */ /* 0x0003e2000c121850 */
[----:B---3--:R-:W-:-:S03]  /*ffb0*/  VIADD R52, R60, 0xffffff63 ;  /* 0xffffff633c347836 */ /* 0x008fc60000000000 */
[----:B------:R-:W-:Y:S02]  /*ffc0*/  LDGSTS.E [R47+-0x80000], desc[UR16][R86.64], !P3 ;  /* 0x80000000562f7fae */ /* 0x000fe4000d921850 */
[----:B------:R-:W3:Y:S01]  /*ffd0*/  LDC R60, c[0x0][0x230] ;  /* 0x00008c00ff3c7b82 */ /* 0x000ee20000000800 */
[----:B----4-:R-:W-:-:S04]  /*ffe0*/  IADD3 R46, R61, -0xb9, RZ ;  /* 0xffffff473d2e7810 */ /* 0x010fc80007ffe0ff */
[----:B------:R-:W-:Y:S01]  /*fff0*/  ISETP.GE.U32.AND P3, PT, R46, 0x7fffff08, PT ;  /* 0x7fffff082e00780c */ /* 0x000fe20003f66070 */
[----:B-1----:R-:W-:Y:S02]  /*10000*/  VIADD R46, R53, 0xffffff62 ;  /* 0xffffff62352e7836 */ /* 0x002fe40000000000 */
[----:B------:R-:W1:Y:S01]  /*10010*/  LDC R61, c[0x0][0x230] ;  /* 0x00008c00ff3d7b82 */ /* 0x000e620000000800 */
[----:B------:R-:W-:Y:S02]  /*10020*/  IMAD.WIDE R84, R4, 0x4, R84 ;  /* 0x0000000404547825 */ /* 0x000fe400078e0254 */
[----:B------:R-:W-:Y:S02]  /*10030*/  ISETP.GE.U32.AND P0, PT, R46, 0x7fffff23, PT ;  /* 0x7fffff232e00780c */ /* 0x000fe40003f06070 */
[C---:B------:R-:W-:Y:S01]  /*10040*/  VIADD R9, R244.reuse, 0x100000 ;  /* 0x00100000f4097836 */ /* 0x040fe20000000000 */
[----:B------:R-:W-:Y:S01]  /*10050*/  LDGSTS.E [R47+-0x7fffc], desc[UR16][R84.64], !P2 ;  /* 0x80004000542f7fae */ /* 0x000fe2000d121850 */
[----:B------:R-:W-:-:S02]  /*10060*/  VIADD R46, R244, 0x100000 ;  /* 0x00100000f42e7836 */ /* 0x000fc40000000000 */
[----:B------:R-:W-:Y:S01]  /*10070*/  IMAD.WIDE R80, R4, 0x4, R78 ;  /* 0x0000000404507825 */ /* 0x000fe200078e024e */
[----:B------:R-:W-:Y:S01]  /*10080*/  LDGSTS.E [R9+-0x7fff8], desc[UR16][R82.64], !P4 ;  /* 0x8000800052097fae */ /* 0x000fe2000e121850 */
[----:B------:R-:W-:Y:S01]  /*10090*/  ISETP.GE.U32.AND P5, PT, R52, 0x7fffff24, PT ;  /* 0x7fffff243400780c */ /* 0x000fe20003fa6070 */
[----:B------:R-:W4:Y:S02]  /*100a0*/  LDC R53, c[0x0][0x230] ;  /* 0x00008c00ff357b82 */ /* 0x000f240000000800 */
[----:B------:R3:W-:Y:S01]  /*100b0*/  LDGSTS.E [R46+-0x7fff4], desc[UR16][R80.64], !P1 ;  /* 0x8000c000502e7fae */ /* 0x0007e2000c921850 */
[----:B--2---:R-:W-:-:S05]  /*100c0*/  VIADD R52, R62, 0xffffff46 ;  /* 0xffffff463e347836 */ /* 0x004fca0000000000 */
[----:B------:R-:W-:Y:S01]  /*100d0*/  ISETP.GE.U32.AND P4, PT, R52, 0x7fffff07, PT ;  /* 0x7fffff073400780c */ /* 0x000fe20003f86070 */
[----:B---3--:R-:W-:Y:S01]  /*100e0*/  VIADD R46, R64, 0xffffff44 ;  /* 0xffffff44402e7836 */ /* 0x008fe20000000000 */
[----:B------:R-:W-:Y:S01]  /*100f0*/  IADD3 R47, R63, -0xbb, RZ ;  /* 0xffffff453f2f7810 */ /* 0x000fe20007ffe0ff */
[C---:B------:R-:W-:Y:S01]  /*10100*/  IMAD.WIDE R78, R4.reuse, 0x4, R72 ;  /* 0x00000004044e7825 */ /* 0x040fe200078e0248 */
[----:B------:R-:W2:Y:S03]  /*10110*/  LDC R62, c[0x0][0x230] ;  /* 0x00008c00ff3e7b82 */ /* 0x000ea60000000800 */
[----:B------:R-:W-:Y:S01]  /*10120*/  IMAD.WIDE R64, R4, 0x4, R236 ;  /* 0x0000000404407825 */ /* 0x000fe200078e02ec */
[----:B------:R-:W-:Y:S01]  /*10130*/  ISETP.GE.U32.AND P1, PT, R47, 0x7fffff06, PT ;  /* 0x7fffff062f00780c */ /* 0x000fe20003f26070 */
[----:B------:R-:W3:Y:S01]  /*10140*/  S2R R237, SR_TID.X ;  /* 0x0000000000ed7919 */ /* 0x000ee20000002100 */
[----:B------:R-:W-:Y:S01]  /*10150*/  ISETP.GE.U32.AND P2, PT, R46, 0x7fffff05, PT ;  /* 0x7fffff052e00780c */ /* 0x000fe20003f46070 */
[----:B------:R-:W-:Y:S01]  /*10160*/  VIADD R52, R60, 0xffffff61 ;  /* 0xffffff613c347836 */ /* 0x000fe20000000000 */
[----:B------:R-:W2:Y:S01]  /*10170*/  LDC R63, c[0x0][0x230] ;  /* 0x00008c00ff3f7b82 */ /* 0x000ea20000000800 */
[----:B------:R-:W-:Y:S01]  /*10180*/  VIADD R46, R244, 0x100000 ;  /* 0x00100000f42e7836 */ /* 0x000fe20000000000 */
[----:B------:R-:W-:Y:S01]  /*10190*/  LDGSTS.E [R9+-0x7c000], desc[UR16][R78.64], !P3 ;  /* 0x840000004e097fae */ /* 0x000fe2000d921850 */
[----:B------:R-:W-:-:S04]  /*101a0*/  IMAD.WIDE R76, R4, 0x4, R226 ;  /* 0x00000004044c7825 */ /* 0x000fc800078e02e2 */
[----:B-1----:R-:W-:Y:S01]  /*101b0*/  VIADD R47, R61, 0xffffff60 ;  /* 0xffffff603d2f7836 */ /* 0x002fe20000000000 */
[----:B------:R-:W-:Y:S01]  /*101c0*/  ISETP.GE.U32.AND P3, PT, R52, 0x7fffff22, PT ;  /* 0x7fffff223400780c */ /* 0x000fe20003f66070 */
[----:B------:R1:W-:Y:S01]  /*101d0*/  LDGSTS.E [R46+-0x7bffc], desc[UR16][R76.64], !P4 ;  /* 0x840040004c2e7fae */ /* 0x0003e2000e121850 */
[C---:B------:R-:W-:Y:S02]  /*101e0*/  IMAD.WIDE R74, R4.reuse, 0x4, R220 ;  /* 0x00000004044a7825 */ /* 0x040fe400078e02dc */
[----:B------:R-:W-:Y:S01]  /*101f0*/  ISETP.GE.U32.AND P4, PT, R47, 0x7fffff21, PT ;  /* 0x7fffff212f00780c */ /* 0x000fe20003f86070 */
[----:B------:R-:W2:Y:S01]  /*10200*/  LDC R221, c[0x0][0x230] ;  /* 0x00008c00ffdd7b82 */ /* 0x000ea20000000800 */
[C---:B------:R-:W-:Y:S01]  /*10210*/  IMAD.WIDE R72, R4.reuse, 0x4, R214 ;  /* 0x0000000404487825 */ /* 0x040fe200078e02d6 */
[----:B------:R-:W-:Y:S01]  /*10220*/  IADD3 R52, R13, 0x100000, RZ ;  /* 0x001000000d347810 */ /* 0x000fe20007ffe0ff */
[----:B------:R-:W-:Y:S02]  /*10230*/  LDGSTS.E [R9+-0x7bff8], desc[UR16][R74.64], !P1 ;  /* 0x840080004a097fae */ /* 0x000fe4000c921850 */
[----:B------:R-:W-:-:S02]  /*10240*/  IMAD.WIDE R70, R4, 0x4, R70 ;  /* 0x0000000404467825 */ /* 0x000fc400078e0246 */
[----:B------:R4:W-:Y:S01]  /*10250*/  LDGSTS.E [R9+-0x7bff4], desc[UR16][R72.64], !P2 ;  /* 0x8400c00048097fae */ /* 0x0009e2000d121850 */
[----:B------:R-:W2:Y:S01]  /*10260*/  LDC R214, c[0x0][0x230] ;  /* 0x00008c00ffd67b82 */ /* 0x000ea20000000800 */
[C---:B------:R-:W-:Y:S02]  /*10270*/  VIADD R47, R13.reuse, 0x100000 ;  /* 0x001000000d2f7836 */ /* 0x040fe40000000000 */
[C---:B------:R-:W-:Y:S01]  /*10280*/  IMAD.WIDE R68, R4.reuse, 0x4, R68 ;  /* 0x0000000404447825 */ /* 0x040fe200078e0244 */
[----:B------:R-:W-:Y:S03]  /*10290*/  LDGSTS.E [R52+-0x80000], desc[UR16][R70.64], !P5 ;  /* 0x8000000046347fae */ /* 0x000fe6000e921850 */
[----:B-1----:R-:W-:Y:S01]  /*102a0*/  VIADD R46, R13, 0x100000 ;  /* 0x001000000d2e7836 */ /* 0x002fe20000000000 */
[----:B------:R-:W-:Y:S01]  /*102b0*/  LDGSTS.E [R47+-0x7fffc], desc[UR16][R68.64], !P0 ;  /* 0x80004000442f7fae */ /* 0x000fe2000c121850 */
[----:B------:R-:W-:Y:S01]  /*102c0*/  IMAD.WIDE R66, R4, 0x4, R242 ;  /* 0x0000000404427825 */ /* 0x000fe200078e02f2 */
[----:B---3--:R-:W-:Y:S01]  /*102d0*/  LOP3.LUT R237, R237, 0x3f, RZ, 0xc0, !PT ;  /* 0x0000003feded7812 */ /* 0x008fe200078ec0ff */
[----:B------:R-:W1:Y:S02]  /*102e0*/  LDC R215, c[0x0][0x230] ;  /* 0x00008c00ffd77b82 */ /* 0x000e640000000800 */
[----:B----4-:R-:W-:Y:S01]  /*102f0*/  VIADD R9, R13, 0x100000 ;  /* 0x001000000d097836 */ /* 0x010fe20000000000 */
[----:B------:R-:W-:Y:S04]  /*10300*/  LDGSTS.E [R46+-0x7fff8], desc[UR16][R66.64], !P3 ;  /* 0x80008000422e7fae */ /* 0x000fe8000d921850 */
[----:B------:R3:W-:Y:S02]  /*10310*/  LDGSTS.E [R9+-0x7fff4], desc[UR16][R64.64], !P4 ;  /* 0x8000c00040097fae */ /* 0x0007e4000e121850 */
[----:B---3--:R-:W-:-:S05]  /*10320*/  VIADD R9, R53, 0xffffff40 ;  /* 0xffffff4035097836 */ /* 0x008fca0000000000 */
[----:B------:R-:W-:Y:S02]  /*10330*/  ISETP.GE.AND P5, PT, R237, R9, PT ;  /* 0x00000009ed00720c */ /* 0x000fe40003fa6270 */
[----:B------:R-:W3:Y:S01]  /*10340*/  LDL.LU.64 R236, [R1+0x1e8] ;  /* 0x0001e80001ec7983 */ /* 0x000ee20000300a00 */
[----:B--2---:R-:W-:Y:S01]  /*10350*/  VIADD R52, R62, 0xffffff43 ;  /* 0xffffff433e347836 */ /* 0x004fe20000000000 */
[----:B------:R-:W-:Y:S01]  /*10360*/  IADD3 R47, R63, -0xbe, RZ ;  /* 0xffffff423f2f7810 */ /* 0x000fe20007ffe0ff */
[----:B------:R-:W-:Y:S01]  /*10370*/  VIADD R46, R251, 0xffffff41 ;  /* 0xffffff41fb2e7836 */ /* 0x000fe20000000000 */
[----:B------:R-:W-:Y:S02]  /*10380*/  ISETP.GE.U32.AND P1, PT, R9, 0x7fffff01, PT ;  /* 0x7fffff010900780c */ /* 0x000fe40003f26070 */
[----:B------:R-:W-:Y:S01]  /*10390*/  ISETP.GT.AND P4, PT, R252, 0xbf, PT ;  /* 0x000000bffc00780c */ /* 0x000fe20003f84270 */
[----:B------:R-:W-:Y:S01]  /*103a0*/  VIADD R53, R13, 0x100000 ;  /* 0x001000000d357836 */ /* 0x000fe20000000000 */
[----:B------:R-:W-:Y:S01]  /*103b0*/  ISETP.GE.U32.AND P0, PT, R52, 0x7fffff04, PT ;  /* 0x7fffff043400780c */ /* 0x000fe20003f06070 */
[----:B------:R-:W-:Y:S01]  /*103c0*/  IMAD.WIDE R60, R4, 0x4, R238 ;  /* 0x00000004043c7825 */ /* 0x000fe200078e02ee */
[----:B------:R-:W-:Y:S01]  /*103d0*/  ISETP.GE.U32.AND P3, PT, R47, 0x7fffff03, PT ;  /* 0x7fffff032f00780c */ /* 0x000fe20003f66070 */
[----:B------:R-:W2:Y:S01]  /*103e0*/  LDL.LU.64 R6, [R1+0x1c8] ;  /* 0x0001c80001067983 */ /* 0x000ea20000300a00 */
[----:B------:R-:W-:-:S02]  /*103f0*/  ISETP.GE.U32.AND P2, PT, R46, 0x7fffff02, PT ;  /* 0x7fffff022e00780c */ /* 0x000fc40003f46070 */
[----:B------:R-:W-:Y:S01]  /*10400*/  SEL R9, RZ, 0x4, P6 ;  /* 0x00000004ff097807 */ /* 0x000fe20003000000 */
[----:B------:R-:W-:-:S04]  /*10410*/  IMAD.WIDE R62, R4, 0x4, R212 ;  /* 0x00000004043e7825 */ /* 0x000fc800078e02d4 */
[----:B------:R-:W-:Y:S01]  /*10420*/  VIADD R52, R13, 0x100000 ;  /* 0x001000000d347836 */ /* 0x000fe20000000000 */
[----:B------:R-:W-:Y:S01]  /*10430*/  SEL R9, R9, RZ, P4 ;  /* 0x000000ff09097207 */ /* 0x000fe20002000000 */
[C---:B------:R-:W-:Y:S01]  /*10440*/  IMAD.WIDE R58, R4.reuse, 0x4, R58 ;  /* 0x00000004043a7825 */ /* 0x040fe200078e023a */
[----:B------:R-:W-:Y:S01]  /*10450*/  IADD3 R47, R13, 0x100000, RZ ;  /* 0x001000000d2f7810 */ /* 0x000fe20007ffe0ff */
[----:B------:R-:W-:Y:S01]  /*10460*/  LDGSTS.E [R53+-0x7c000], desc[UR16][R62.64], !P0 ;  /* 0x840000003e357fae */ /* 0x000fe2000c121850 */
[----:B------:R-:W-:Y:S01]  /*10470*/  ISETP.NE.U32.AND P4, PT, R9, RZ, PT ;  /* 0x000000ff0900720c */ /* 0x000fe20003f85070 */
[----:B------:R-:W-:Y:S02]  /*10480*/  VIADD R9, R13, 0x100000 ;  /* 0x001000000d097836 */ /* 0x000fe40000000000 */
[----:B------:R4:W-:Y:S01]  /*10490*/  LDGSTS.E [R52+-0x7bffc], desc[UR16][R60.64], !P3 ;  /* 0x840040003c347fae */ /* 0x0009e2000d921850 */
[----:B------:R-:W-:-:S03]  /*104a0*/  IMAD.WIDE R54, R4, 0x4, R54 ;  /* 0x0000000404367825 */ /* 0x000fc600078e0236 */
[----:B------:R-:W2:Y:S04]  /*104b0*/  LDL.LU.64 R232, [R1+0x1a8] ;  /* 0x0001a80001e87983 */ /* 0x000ea80000300a00 */
[----:B------:R-:W2:Y:S01]  /*104c0*/  LDL.LU.64 R242, [R1+0x188] ;  /* 0x0001880001f27983 */ /* 0x000ea20000300a00 */
[----:B----4-:R-:W-:-:S03]  /*104d0*/  VIADD R52, R214, 0xffffff3f ;  /* 0xffffff3fd6347836 */ /* 0x010fc60000000000 */
[----:B------:R1:W-:Y:S04]  /*104e0*/  LDGSTS.E [R47+-0x7bff8], desc[UR16][R58.64], !P2 ;  /* 0x840080003a2f7fae */ /* 0x0003e8000d121850 */
[----:B------:R4:W-:Y:S01]  /*104f0*/  LDGSTS.E [R9+-0x7bff4], desc[UR16][R54.64], !P1 ;  /* 0x8400c00036097fae */ /* 0x0009e2000c921850 */
[----:B------:R-:W-:-:S03]  /*10500*/  ISETP.GE.U32.AND P1, PT, R52, 0x7fffff00, PT ;  /* 0x7fffff003400780c */ /* 0x000fc60003f26070 */
[----:B------:R-:W4:Y:S04]  /*10510*/  LDL.LU.64 R30, [R1+0x168] ;  /* 0x00016800011e7983 */ /* 0x000f280000300a00 */
[----:B------:R-:W4:Y:S01]  /*10520*/  LDL.LU.64 R22, [R1+0x400] ;  /* 0x0004000001167983 */ /* 0x000f220000300a00 */
[----:B---3--:R-:W-:-:S03]  /*10530*/  IMAD.WIDE R52, R2, 0x4, R236 ;  /* 0x0000000402347825 */ /* 0x008fc600078e02ec */
[----:B------:R-:W3:Y:S01]  /*10540*/  LDL.LU.64 R236, [R1+0x8] ;  /* 0x0000080001ec7983 */ /* 0x000ee20000300a00 */
[----:B------:R-:W-:Y:S02]  /*10550*/  ISETP.GT.AND P6, PT, R252, 0xff, PT ;  /* 0x000000fffc00780c */ /* 0x000fe40003fc4270 */
[----:B------:R-:W-:Y:S01]  /*10560*/  SEL R46, RZ, 0x4, P5 ;  /* 0x00000004ff2e7807 */ /* 0x000fe20002800000 */
[----:B-1----:R-:W-:Y:S01]  /*10570*/  VIADD R47, R215, 0xffffff3e ;  /* 0xffffff3ed72f7836 */ /* 0x002fe20000000000 */
[----:B------:R-:W3:Y:S02]  /*10580*/  LDL.LU.64 R38, [R1+0x40] ;  /* 0x0000400001267983 */ /* 0x000ee40000300a00 */
[----:B------:R-:W-:Y:S01]  /*10590*/  SEL R46, R46, RZ, P6 ;  /* 0x000000ff2e2e7207 */ /* 0x000fe20003000000 */
[----:B------:R-:W-:Y:S01]  /*105a0*/  IMAD.WIDE R214, R2, 0x4, R10 ;  /* 0x0000000402d67825 */ /* 0x000fe200078e020a */
[----:B------:R-:W-:Y:S01]  /*105b0*/  ISETP.GE.U32.AND P2, PT, R47, 0x7ffffeff, PT ;  /* 0x7ffffeff2f00780c */ /* 0x000fe20003f46070 */
[----:B------:R-:W3:Y:S01]  /*105c0*/  LDL.LU.64 R36, [R1+0x420] ;  /* 0x0004200001247983 */ /* 0x000ee20000300a00 */
[----:B------:R-:W-:Y:S01]  /*105d0*/  ISETP.NE.U32.AND P0, PT, R46, RZ, PT ;  /* 0x000000ff2e00720c */ /* 0x000fe20003f05070 */
[----:B------:R-:W-:-:S02]  /*105e0*/  VIADD R46, R221, 0xffffff3d ;  /* 0xffffff3ddd2e7836 */ /* 0x000fc40000000000 */
[----:B--2---:R-:W-:Y:S02]  /*105f0*/  IMAD.WIDE R212, R2, 0x4, R6 ;  /* 0x0000000402d47825 */ /* 0x004fe400078e0206 */
[----:B------:R-:W2:Y:S01]  /*10600*/  LDL.LU.64 R6, [R1+0x48] ;  /* 0x0000480001067983 */ /* 0x000ea20000300a00 */
[----:B------:R-:W-:Y:S01]  /*10610*/  ISETP.GE.U32.AND P3, PT, R46, 0x7ffffefe, PT ;  /* 0x7ffffefe2e00780c */ /* 0x000fe20003f66070 */
[----:B------:R-:W-:-:S04]  /*10620*/  IMAD.WIDE R46, R2, 0x4, R210 ;  /* 0x00000004022e7825 */ /* 0x000fc800078e02d2 */
[----:B------:R-:W-:-:S04]  /*10630*/  IMAD.WIDE R210, R2, 0x4, R218 ;  /* 0x0000000402d27825 */ /* 0x000fc800078e02da */
[----:B------:R-:W-:-:S04]  /*10640*/  IMAD.WIDE R10, R2, 0x4, R216 ;  /* 0x00000004020a7825 */ /* 0x000fc800078e02d8 */
[C---:B------:R-:W-:Y:S02]  /*10650*/  IMAD.WIDE R218, R2.reuse, 0x4, R232 ;  /* 0x0000000402da7825 */ /* 0x040fe400078e02e8 */
[----:B------:R-:W2:Y:S02]  /*10660*/  LDL.LU.64 R232, [R1+0x60] ;  /* 0x0000600001e87983 */ /* 0x000ea40000300a00 */
[----:B------:R-:W-:-:S04]  /*10670*/  IMAD.WIDE R216, R2, 0x4, R224 ;  /* 0x0000000402d87825 */ /* 0x000fc800078e02e0 */
[C---:B------:R-:W-:Y:S02]  /*10680*/  IMAD.WIDE R224, R2.reuse, 0x4, R242 ;  /* 0x0000000402e07825 */ /* 0x040fe400078e02f2 */
[----:B------:R-:W2:Y:S02]  /*10690*/  LDL.LU.64 R242, [R1+0x430] ;  /* 0x0004300001f27983 */ /* 0x000ea40000300a00 */
[C---:B------:R-:W-:Y:S02]  /*106a0*/  IMAD.WIDE R220, R2.reuse, 0x4, R14 ;  /* 0x0000000402dc7825 */ /* 0x040fe400078e020e */
[----:B------:R-:W2:Y:S02]  /*106b0*/  LDL.LU.64 R28, [R1+0x68] ;  /* 0x00006800011c7983 */ /* 0x000ea40000300a00 */
[----:B------:R-:W-:-:S04]  /*106c0*/  IMAD.WIDE R226, R2, 0x4, R16 ;  /* 0x0000000402e27825 */ /* 0x000fc800078e0210 */
[----:B------:R-:W-:-:S04]  /*106d0*/  IMAD.WIDE R14, R2, 0x4, R222 ;  /* 0x00000004020e7825 */ /* 0x000fc800078e02de */
[C---:B------:R-:W-:Y:S02]  /*106e0*/  IMAD.WIDE R16, R2.reuse, 0x4, R228 ;  /* 0x0000000402107825 */ /* 0x040fe400078e02e4 */
[----:B------:R-:W2:Y:S02]  /*106f0*/  LDL.LU.64 R228, [R1+0x80] ;  /* 0x0000800001e47983 */ /* 0x000ea40000300a00 */
[C---:B----4-:R-:W-:Y:S02]  /*10700*/  IMAD.WIDE R22, R2.reuse, 0x4, R22 ;  /* 0x0000000402167825 */ /* 0x050fe400078e0216 */
[----:B------:R-:W4:Y:S02]  /*10710*/  LDL.LU.64 R34, [R1+0x440] ;  /* 0x0004400001227983 */ /* 0x000f240000300a00 */
[----:B------:R-:W-:-:S04]  /*10720*/  IMAD.WIDE R222, R2, 0x4, R230 ;  /* 0x0000000402de7825 */ /* 0x000fc800078e02e6 */
[C---:B------:R-:W-:Y:S02]  /*10730*/  IMAD.WIDE R230, R2.reuse, 0x4, R30 ;  /* 0x0000000402e67825 */ /* 0x040fe400078e021e */
[----:B------:R-:W4:Y:S02]  /*10740*/  LDL.LU.64 R30, [R1+0x88] ;  /* 0x00008800011e7983 */ /* 0x000f240000300a00 */
[C---:B------:R-:W-:Y:S02]  /*10750*/  IMAD.WIDE R238, R2.reuse, 0x4, R20 ;  /* 0x0000000402ee7825 */ /* 0x040fe400078e0214 */
[----:B------:R-:W2:Y:S04]  /*10760*/  LDL.LU.64 R20, [R1+0x28] ;  /* 0x0000280001147983 */ /* 0x000ea80000300a00 */
[----:B------:R1:W-:Y:S04]  /*10770*/  STL.64 [R1], R22 ;  /* 0x0000001601007387 */ /* 0x0003e80000100a00 */
[----:B-1----:R-:W4:Y:S01]  /*10780*/  LDL.LU.64 R22, [R1+0x7e0] ;  /* 0x0007e00001167983 */ /* 0x002f220000300a00 */
[----:B---3--:R-:W-:-:S05]  /*10790*/  IMAD.WIDE R236, R2, 0x4, R236 ;  /* 0x0000000402ec7825 */ /* 0x008fca00078e02ec */
[----:B------:R1:W-:Y:S04]  /*107a0*/  STL.64 [R1+0x8], R236 ;  /* 0x000008ec01007387 */ /* 0x0003e80000100a00 */
[----:B-1----:R-:W3:Y:S02]  /*107b0*/  LDL.LU.64 R236, [R1+0x7d8] ;  /* 0x0007d80001ec7983 */ /* 0x002ee40000300a00 */
[----:B---3--:R-:W-:-:S05]  /*107c0*/  IMAD.WIDE R236, R2, 0x4, R236 ;  /* 0x0000000402ec7825 */ /* 0x008fca00078e02ec */
[----:B------:R1:W-:Y:S04]  /*107d0*/  STL.64 [R1+0x18], R236 ;  /* 0x000018ec01007387 */ /* 0x0003e80000100a00 */
[----:B-1----:R-:W3:Y:S01]  /*107e0*/  LDL.LU.64 R236, [R1+0x410] ;  /* 0x0004100001ec7983 */ /* 0x002ee20000300a00 */
[----:B----4-:R-:W-:-:S04]  /*107f0*/  IMAD.WIDE R22, R2, 0x4, R22 ;  /* 0x0000000402167825 */ /* 0x010fc800078e0216 */
[C---:B--2---:R-:W-:Y:S01]  /*10800*/  IMAD.WIDE R20, R2.reuse, 0x4, R20 ;  /* 0x0000000402147825 */ /* 0x044fe200078e0214 */
[----:B------:R1:W-:Y:S03]  /*10810*/  STL.64 [R1+0x10], R22 ;  /* 0x0000101601007387 */ /* 0x0003e60000100a00 */
[C---:B------:R-:W-:Y:S01]  /*10820*/  IMAD.WIDE R38, R2.reuse, 0x4, R38 ;  /* 0x0000000402267825 */ /* 0x040fe200078e0226 */
[----:B-1----:R-:W2:Y:S03]  /*10830*/  LDL.LU.64 R22, [R1+0xb8] ;  /* 0x0000b80001167983 */ /* 0x002ea60000300a00 */
[----:B------:R-:W-:-:S04]  /*10840*/  IMAD.WIDE R6, R2, 0x4, R6 ;  /* 0x0000000402067825 */ /* 0x000fc800078e0206 */
[----:B------:R-:W-:-:S04]  /*10850*/  IMAD.WIDE R232, R2, 0x4, R232 ;  /* 0x0000000402e87825 */ /* 0x000fc800078e02e8 */
[----:B------:R-:W-:-:S04]  /*10860*/  IMAD.WIDE R26, R2, 0x4, R26 ;  /* 0x00000004021a7825 */ /* 0x000fc800078e021a */
[----:B------:R-:W-:-:S04]  /*10870*/  IMAD.WIDE R242, R2, 0x4, R242 ;  /* 0x0000000402f27825 */ /* 0x000fc800078e02f2 */
[----:B------:R-:W-:-:S04]  /*10880*/  IMAD.WIDE R28, R2, 0x4, R28 ;  /* 0x00000004021c7825 */ /* 0x000fc800078e021c */
[----:B---3--:R-:W-:-:S05]  /*10890*/  IMAD.WIDE R236, R2, 0x4, R236 ;  /* 0x0000000402ec7825 */ /* 0x008fca00078e02ec */
[----:B------:R1:W-:Y:S04]  /*108a0*/  STL.64 [R1+0x20], R236 ;  /* 0x000020ec01007387 */ /* 0x0003e80000100a00 */
[----:B-1----:R-:W3:Y:S04]  /*108b0*/  LDL.LU.64 R236, [R1+0x470] ;  /* 0x0004700001ec7983 */ /* 0x002ee80000300a00 */
[----:B------:R1:W-:Y:S04]  /*108c0*/  STL.64 [R1+0x28], R20 ;  /* 0x0000281401007387 */ /* 0x0003e80000100a00 */
[----:B-1----:R-:W4:Y:S04]  /*108d0*/  LDL.LU.64 R20, [R1+0xe0] ;  /* 0x0000e00001147983 */ /* 0x002f280000300a00 */
[----:B------:R1:W-:Y:S02]  /*108e0*/  STL.64 [R1+0x38], R38 ;  /* 0x0000382601007387 */ /* 0x0003e40000100a00 */
[----:B-1----:R-:W-:-:S02]  /*108f0*/  IMAD.WIDE R38, R2, 0x4, R24 ;  /* 0x0000000402267825 */ /* 0x002fc400078e0218 */
[----:B------:R-:W2:Y:S04]  /*10900*/  LDL.LU.64 R24, [R1+0xa8] ;  /* 0x0000a80001187983 */ /* 0x000ea80000300a00 */
[----:B------:R1:W-:Y:S02]  /*10910*/  STL.64 [R1+0x30], R38 ;  /* 0x0000302601007387 */ /* 0x0003e40000100a00 */
[C---:B-1----:R-:W-:Y:S02]  /*10920*/  IMAD.WIDE R38, R2.reuse, 0x4, R36 ;  /* 0x0000000402267825 */ /* 0x042fe400078e0224 */
[----:B------:R-:W4:Y:S04]  /*10930*/  LDL.LU.64 R36, [R1+0xd8] ;  /* 0x0000d80001247983 */ /* 0x000f280000300a00 */
[----:B------:R1:W-:Y:S04]  /*10940*/  STL.64 [R1+0x40], R38 ;  /* 0x0000402601007387 */ /* 0x0003e80000100a00 */
[----:B-1----:R-:W4:Y:S04]  /*10950*/  LDL.LU.64 R38, [R1+0x480] ;  /* 0x0004800001267983 */ /* 0x002f280000300a00 */
[----:B------:R1:W-:Y:S04]  /*10960*/  STL.64 [R1+0x48], R6 ;  /* 0x0000480601007387 */ /* 0x0003e80000100a00 */
[----:B-1----:R-:W4:Y:S04]  /*10970*/  LDL.LU.64 R6, [R1+0x108] ;  /* 0x0001080001067983 */ /* 0x002f280000300a00 */
[----:B------:R1:W-:Y:S04]  /*10980*/  STL.64 [R1+0x58], R232 ;  /* 0x000058e801007387 */ /* 0x0003e80000100a00 */
[----:B-1----:R-:W4:Y:S04]  /*10990*/  LDL.LU.64 R232, [R1+0x100] ;  /* 0x0001000001e87983 */ /* 0x002f280000300a00 */
[----:B------:R1:W-:Y:S04]  /*109a0*/  STL.64 [R1+0x50], R26 ;  /* 0x0000501a01007387 */ /* 0x0003e80000100a00 */
[----:B-1----:R-:W3:Y:S04]  /*109b0*/  LDL.LU.64 R26, [R1+0x458] ;  /* 0x00045800011a7983 */ /* 0x002ee80000300a00 */
[----:B------:R1:W-:Y:S04]  /*109c0*/  STL.64 [R1+0x60], R242 ;  /* 0x000060f201007387 */ /* 0x0003e80000100a00 */
[----:B-1----:R-:W4:Y:S04]  /*109d0*/  LDL.LU.64 R242, [R1+0x128] ;  /* 0x0001280001f27983 */ /* 0x002f280000300a00 */
[----:B------:R1:W-:Y:S04]  /*109e0*/  STL.64 [R1+0x68], R28 ;  /* 0x0000681c01007387 */ /* 0x0003e80000100a00 */
[----:B-1----:R-:W2:Y:S01]  /*109f0*/  LDL.LU.64 R28, [R1+0x7d0] ;  /* 0x0007d000011c7983 */ /* 0x002ea20000300a00 */
[----:B------:R-:W-:-:S05]  /*10a00*/  IMAD.WIDE R228, R2, 0x4, R228 ;  /* 0x0000000402e47825 */ /* 0x000fca00078e02e4 */
[----:B------:R2:W-:Y:S01]  /*10a10*/  STL.64 [R1+0x78], R228 ;  /* 0x000078e401007387 */ /* 0x0005e20000100a00 */
[----:B------:R-:W-:-:S04]  /*10a20*/  IMAD.WIDE R34, R2, 0x4, R34 ;  /* 0x0000000402227825 */ /* 0x000fc800078e0222 */
[----:B------:R-:W-:-:S04]  /*10a30*/  IMAD.WIDE R30, R2, 0x4, R30 ;  /* 0x00000004021e7825 */ /* 0x000fc800078e021e */
[C---:B--2---:R-:W-:Y:S02]  /*10a40*/  IMAD.WIDE R228, R2.reuse, 0x4, R28 ;  /* 0x0000000402e47825 */ /* 0x044fe400078e021c */
[----:B------:R-:W2:Y:S04]  /*10a50*/  LDL.LU.64 R28, [R1+0xa0] ;  /* 0x0000a000011c7983 */ /* 0x000ea80000300a00 */
[----:B------:R1:W-:Y:S04]  /*10a60*/  STL.64 [R1+0x70], R228 ;  /* 0x000070e401007387 */ /* 0x0003e80000100a00 */
[----:B-1----:R-:W2:Y:S04]  /*10a70*/  LDL.LU.64 R228, [R1+0x4a0] ;  /* 0x0004a00001e47983 */ /* 0x002ea80000300a00 */
[----:B------:R1:W-:Y:S04]  /*10a80*/  STL.64 [R1+0x80], R34 ;  /* 0x0000802201007387 */ /* 0x0003e80000100a00 */
[----:B-1----:R-:W2:Y:S04]  /*10a90*/  LDL.LU.64 R34, [R1+0x7c8] ;  /* 0x0007c80001227983 */ /* 0x002ea80000300a00 */
[----:B------:R1:W-:Y:S04]  /*10aa0*/  STL.64 [R1+0x88], R30 ;  /* 0x0000881e01007387 */ /* 0x0003e80000100a00 */
[----:B-1----:R-:W2:Y:S01]  /*10ab0*/  LDL.LU.64 R30, [R1+0x7c0] ;  /* 0x0007c000011e7983 */ /* 0x002ea20000300a00 */
[----:B---3--:R-:W-:-:S04]  /*10ac0*/  IMAD.WIDE R26, R2, 0x4, R26 ;  /* 0x00000004021a7825 */ /* 0x008fc800078e021a */
[----:B------:R-:W-:-:S04]  /*10ad0*/  IMAD.WIDE R24, R2, 0x4, R24 ;  /* 0x0000000402187825 */ /* 0x000fc800078e0218 */
[----:B------:R-:W-:-:S04]  /*10ae0*/  IMAD.WIDE R236, R2, 0x4, R236 ;  /* 0x0000000402ec7825 */ /* 0x000fc800078e02ec */
[----:B----4-:R-:W-:-:S04]  /*10af0*/  IMAD.WIDE R20, R2, 0x4, R20 ;  /* 0x0000000402147825 */ /* 0x010fc800078e0214 */
[----:B------:R-:W-:-:S04]  /*10b00*/  IMAD.WIDE R36, R2, 0x4, R36 ;  /* 0x0000000402247825 */ /* 0x000fc800078e0224 */
[----:B--2---:R-:W-:-:S05]  /*10b10*/  IMAD.WIDE R28, R2, 0x4, R28 ;  /* 0x00000004021c7825 */ /* 0x004fca00078e021c */
[----:B------:R1:W-:Y:S02]  /*10b20*/  STL.64 [R1+0x98], R28 ;  /* 0x0000981c01007387 */ /* 0x0003e40000100a00 */
[C---:B-1----:R-:W-:Y:S02]  /*10b30*/  IMAD.WIDE R28, R2.reuse, 0x4, R30 ;  /* 0x00000004021c7825 */ /* 0x042fe400078e021e */
[----:B------:R-:W2:Y:S04]  /*10b40*/  LDL.LU.64 R30, [R1+0x148] ;  /* 0x00014800011e7983 */ /* 0x000ea80000300a00 */
[----:B------:R1:W-:Y:S04]  /*10b50*/  STL.64 [R1+0x90], R28 ;  /* 0x0000901c01007387 */ /* 0x0003e80000100a00 */
[----:B-1----:R-:W3:Y:S04]  /*10b60*/  LDL.LU.64 R28, [R1+0x4b0] ;  /* 0x0004b000011c7983 */ /* 0x002ee80000300a00 */
[----:B------:R1:W-:Y:S04]  /*10b70*/  STL.64 [R1+0xa0], R26 ;  /* 0x0000a01a01007387 */ /* 0x0003e80000100a00 */
[----:B-1----:R-:W4:Y:S04]  /*10b80*/  LDL.LU.64 R26, [R1+0x160] ;  /* 0x00016000011a7983 */ /* 0x002f280000300a00 */
[----:B------:R1:W-:Y:S02]  /*10b90*/  STL.64 [R1+0xa8], R24 ;  /* 0x0000a81801007387 */ /* 0x0003e40000100a00 */
[----:B-1----:R-:W-:-:S04]  /*10ba0*/  IMAD.WIDE R24, R2, 0x4, R22 ;  /* 0x0000000402187825 */ /* 0x002fc800078e0216 */
[C---:B------:R-:W-:Y:S02]  /*10bb0*/  IMAD.WIDE R22, R2.reuse, 0x4, R34 ;  /* 0x0000000402167825 */ /* 0x040fe400078e0222 */
[----:B------:R-:W3:Y:S04]  /*10bc0*/  LDL.LU.64 R34, [R1+0x120] ;  /* 0x0001200001227983 */ /* 0x000ee80000300a00 */
[----:B------:R1:W-:Y:S04]  /*10bd0*/  STL.64 [R1+0xb8], R24 ;  /* 0x0000b81801007387 */ /* 0x0003e80000100a00 */
[----:B-1----:R-:W4:Y:S04]  /*10be0*/  LDL.LU.64 R24, [R1+0x158] ;  /* 0x0001580001187983 */ /* 0x002f280000300a00 */
[----:B------:R1:W-:Y:S04]  /*10bf0*/  STL.64 [R1+0xb0], R22 ;  /* 0x0000b01601007387 */ /* 0x0003e80000100a00 */
[----:B-1----:R-:W4:Y:S04]  /*10c00*/  LDL.LU.64 R22, [R1+0x4c0] ;  /* 0x0004c00001167983 */ /* 0x002f280000300a00 */
[----:B------:R1:W-:Y:S04]  /*10c10*/  STL.64 [R1+0xc0], R236 ;  /* 0x0000c0ec01007387 */ /* 0x0003e80000100a00 */
[----:B-1----:R-:W4:Y:S04]  /*10c20*/  LDL.LU.64 R236, [R1+0x180] ;  /* 0x0001800001ec7983 */ /* 0x002f280000300a00 */
[----:B------:R1:W-:Y:S04]  /*10c30*/  STL.64 [R1+0xd0], R20 ;  /* 0x0000d01401007387 */ /* 0x0003e80000100a00 */
[----:B-1----:R-:W4:Y:S04]  /*10c40*/  LDL.LU.64 R20, [R1+0x178] ;  /* 0x0001780001147983 */ /* 0x002f280000300a00 */
[----:B------:R1:W-:Y:S04]  /*10c50*/  STL.64 [R1+0xe0], R36 ;  /* 0x0000e02401007387 */ /* 0x0003e80000100a00 */
[----:B-1----:R-:W2:Y:S01]  /*10c60*/  LDL.LU.64 R36, [R1+0x7b8] ;  /* 0x0007b80001247983 */ /* 0x002ea20000300a00 */
[----:B------:R-:W-:-:S04]  /*10c70*/  IMAD.WIDE R38, R2, 0x4, R38 ;  /* 0x0000000402267825 */ /* 0x000fc800078e0226 */
[----:B--2---:R-:W-:-:S05]  /*10c80*/  IMAD.WIDE R36, R2, 0x4, R36 ;  /* 0x0000000402247825 */ /* 0x004fca00078e0224 */
[----:B------:R1:W-:Y:S04]  /*10c90*/  STL.64 [R1+0xd8], R36 ;  /* 0x0000d82401007387 */ /* 0x0003e80000100a00 */
[----:B-1----:R-:W2:Y:S04]  /*10ca0*/  LDL.LU.64 R36, [R1+0x490] ;  /* 0x0004900001247983 */ /* 0x002ea80000300a00 */
[----:B------:R1:W-:Y:S04]  /*10cb0*/  STL.64 [R1+0xf0], R38 ;  /* 0x0000f02601007387 */ /* 0x0003e80000100a00 */
[----:B-1----:R-:W3:Y:S01]  /*10cc0*/  LDL.LU.64 R38, [R1+0x7b0] ;  /* 0x0007b00001267983 */ /* 0x002ee20000300a00 */
[----:B------:R-:W-:-:S04]  /*10cd0*/  IMAD.WIDE R6, R2, 0x4, R6 ;  /* 0x0000000402067825 */ /* 0x000fc800078e0206 */
[C---:B------:R-:W-:Y:S01]  /*10ce0*/  IMAD.WIDE R232, R2.reuse, 0x4, R232 ;  /* 0x0000000402e87825 */ /* 0x040fe200078e02e8 */
[----:B------:R1:W-:Y:S04]  /*10cf0*/  STL.64 [R1+0xf8], R6 ;  /* 0x0000f80601007387 */ /* 0x0003e80000100a00 */
[----:B-1----:R-:W4:Y:S04]  /*10d00*/  LDL.LU.64 R6, [R1+0x7a8] ;  /* 0x0007a80001067983 */ /* 0x002f280000300a00 */
[----:B------:R1:W-:Y:S04]  /*10d10*/  STL.64 [R1+0x108], R232 ;  /* 0x000108e801007387 */ /* 0x0003e80000100a00 */
[----:B-1----:R-:W4:Y:S01]  /*10d20*/  LDL.LU.64 R232, [R1+0x7a0] ;  /* 0x0007a00001e87983 */ /* 0x002f220000300a00 */
[----:B--2---:R-:W-:-:S04]  /*10d30*/  IMAD.WIDE R36, R2, 0x4, R36 ;  /* 0x0000000402247825 */ /* 0x004fc800078e0224 */
[----:B---3--:R-:W-:-:S05]  /*10d40*/  IMAD.WIDE R38, R2, 0x4, R38 ;  /* 0x0000000402267825 */ /* 0x008fca00078e0226 */
[----:B------:R1:W-:Y:S04]  /*10d50*/  STL.64 [R1+0x100], R38 ;  /* 0x0001002601007387 */ /* 0x0003e80000100a00 */
[----:B-1----:R-:W2:Y:S04]  /*10d60*/  LDL.LU.64 R38, [R1+0x4d0] ;  /* 0x0004d00001267983 */ /* 0x002ea80000300a00 */
[----:B------:R1:W-:Y:S02]  /*10d70*/  STL.64 [R1+0x110], R36 ;  /* 0x0001102401007387 */ /* 0x0003e40000100a00 */
[----:B-1----:R-:W-:-:S02]  /*10d80*/  IMAD.WIDE R36, R2, 0x4, R242 ;  /* 0x0000000402247825 */ /* 0x002fc400078e02f2 */
[----:B------:R-:W3:Y:S04]  /*10d90*/  LDL.LU.64 R242, [R1+0xe8] ;  /* 0x0000e80001f27983 */ /* 0x000ee80000300a00 */
[----:B------:R1:W-:Y:S02]  /*10da0*/  STL.64 [R1+0x118], R36 ;  /* 0x0001182401007387 */ /* 0x0003e40000100a00 */
[C---:B-1----:R-:W-:Y:S02]  /*10db0*/  IMAD.WIDE R36, R2.reuse, 0x4, R42 ;  /* 0x0000000402247825 */ /* 0x042fe400078e022a */
[----:B------:R-:W4:Y:S04]  /*10dc0*/  LDL.LU.64 R42, [R1+0x140] ;  /* 0x00014000012a7983 */ /* 0x000f280000300a00 */
[----:B------:R1:W-:Y:S01]  /*10dd0*/  STL.64 [R1+0x120], R36 ;  /* 0x0001202401007387 */ /* 0x0003e20000100a00 */
[----:B------:R-:W-:-:S04]  /*10de0*/  IMAD.WIDE R30, R2, 0x4, R30 ;  /* 0x00000004021e7825 */ /* 0x000fc800078e021e */
[----:B------:R-:W-:-:S04]  /*10df0*/  IMAD.WIDE R34, R2, 0x4, R34 ;  /* 0x0000000402227825 */ /* 0x000fc800078e0222 */
[C---:B-1----:R-:W-:Y:S02]  /*10e00*/  IMAD.WIDE R36, R2.reuse, 0x4, R228 ;  /* 0x0000000402247825 */ /* 0x042fe400078e02e4 */
[----:B------:R-:W2:Y:S04]  /*10e10*/  LDL.LU.64 R228, [R1+0x4e0] ;  /* 0x0004e00001e47983 */ /* 0x000ea80000300a00 */
[----:B------:R1:W-:Y:S04]  /*10e20*/  STL.64 [R1+0x130], R36 ;  /* 0x0001302401007387 */ /* 0x0003e80000100a00 */
[----:B-1----:R-:W2:Y:S04]  /*10e30*/  LDL.LU.64 R36, [R1+0xc8] ;  /* 0x0000c80001247983 */ /* 0x002ea80000300a00 */
[----:B------:R1:W-:Y:S04]  /*10e40*/  STL.64 [R1+0x138], R30 ;  /* 0x0001381e01007387 */ /* 0x0003e80000100a00 */
[----:B-1----:R-:W2:Y:S04]  /*10e50*/  LDL.LU.64 R30, [R1+0x4f0] ;  /* 0x0004f000011e7983 */ /* 0x002ea80000300a00 */
[----:B------:R-:W-:Y:S01]  /*10e60*/  STL.64 [R1+0x128], R34 ;  /* 0x0001282201007387 */ /* 0x000fe20000100a00 */
[----:B----4-:R-:W-:-:S05]  /*10e70*/  IMAD.WIDE R42, R2, 0x4, R42 ;  /* 0x00000004022a7825 */ /* 0x010fca00078e022a */
[----:B------:R1:W-:Y:S02]  /*10e80*/  STL.64 [R1+0x148], R42 ;  /* 0x0001482a01007387 */ /* 0x0003e40000100a00 */
[C---:B-1----:R-:W-:Y:S02]  /*10e90*/  IMAD.WIDE R42, R2.reuse, 0x4, R44 ;  /* 0x00000004022a7825 */ /* 0x042fe400078e022c */
[----:B------:R-:W4:Y:S02]  /*10ea0*/  LDL.LU.64 R44, [R1+0x1a0] ;  /* 0x0001a000012c7983 */ /* 0x000f240000300a00 */
[C---:B------:R-:W-:Y:S02]  /*10eb0*/  IMAD.WIDE R28, R2.reuse, 0x4, R28 ;  /* 0x00000004021c7825 */ /* 0x040fe400078e021c */
[----:B------:R1:W-:Y:S02]  /*10ec0*/  STL.64 [R1+0x140], R42 ;  /* 0x0001402a01007387 */ /* 0x0003e40000100a00 */
[----:B------:R-:W-:-:S02]  /*10ed0*/  IMAD.WIDE R24, R2, 0x4, R24 ;  /* 0x0000000402187825 */ /* 0x000fc400078e0218 */
[----:B------:R3:W-:Y:S02]  /*10ee0*/  STL.64 [R1+0x150], R28 ;  /* 0x0001501c01007387 */ /* 0x0007e40000100a00 */
[----:B------:R-:W-:-:S04]  /*10ef0*/  IMAD.WIDE R32, R2, 0x4, R32 ;  /* 0x0000000402207825 */ /* 0x000fc800078e0220 */
[C---:B-1----:R-:W-:Y:S01]  /*10f00*/  IMAD.WIDE R42, R2.reuse, 0x4, R26 ;  /* 0x00000004022a7825 */ /* 0x042fe200078e021a */
[----:B---3--:R-:W3:Y:S03]  /*10f10*/  LDL.LU.64 R28, [R1+0x500] ;  /* 0x00050000011c7983 */ /* 0x008ee60000300a00 */
[C---:B------:R-:W-:Y:S01]  /*10f20*/  IMAD.WIDE R22, R2.reuse, 0x4, R22 ;  /* 0x0000000402167825 */ /* 0x040fe200078e0216 */
[----:B------:R-:W3:Y:S03]  /*10f30*/  LDL.LU.64 R26, [R1+0x450] ;  /* 0x00045000011a7983 */ /* 0x000ee60000300a00 */
[C---:B------:R-:W-:Y:S01]  /*10f40*/  IMAD.WIDE R20, R2.reuse, 0x4, R20 ;  /* 0x0000000402147825 */ /* 0x040fe200078e0214 */
[----:B------:R1:W-:Y:S04]  /*10f50*/  STL.64 [R1+0x168], R42 ;  /* 0x0001682a01007387 */ /* 0x0003e80000100a00 */
[----:B------:R2:W-:Y:S01]  /*10f60*/  STL.64 [R1+0x160], R24 ;  /* 0x0001601801007387 */ /* 0x0005e20000100a00 */
[----:B------:R-:W-:-:S04]  /*10f70*/  IMAD.WIDE R242, R2, 0x4, R242 ;  /* 0x0000000402f27825 */ /* 0x000fc800078e02f2 */
[C---:B-1----:R-:W-:Y:S01]  /*10f80*/  IMAD.WIDE R42, R2.reuse, 0x4, R236 ;  /* 0x00000004022a7825 */ /* 0x042fe200078e02ec */
[----:B--2---:R-:W2:Y:S04]  /*10f90*/  LDL.LU.64 R24, [R1+0x510] ;  /* 0x0005100001187983 */ /* 0x004ea80000300a00 */
[----:B------:R1:W-:Y:S04]  /*10fa0*/  STL.64 [R1+0x158], R32 ;  /* 0x0001582001007387 */ /* 0x0003e80000100a00 */
[----:B------:R1:W-:Y:S01]  /*10fb0*/  STL.64 [R1+0x170], R22 ;  /* 0x0001701601007387 */ /* 0x0003e20000100a00 */
[----:B------:R-:W-:-:S04]  /*10fc0*/  IMAD.WIDE R38, R2, 0x4, R38 ;  /* 0x0000000402267825 */ /* 0x000fc800078e0226 */
[C---:B-1----:R-:W-:Y:S01]  /*10fd0*/  IMAD.WIDE R32, R2.reuse, 0x4, R40 ;  /* 0x0000000402207825 */ /* 0x042fe200078e0228 */
[----:B------:R-:W2:Y:S04]  /*10fe0*/  LDL.LU.64 R22, [R1+0x468] ;  /* 0x0004680001167983 */ /* 0x000ea80000300a00 */
[----:B------:R-:W2:Y:S04]  /*10ff0*/  LDL.LU.64 R236, [R1+0x3d8] ;  /* 0x0003d80001ec7983 */ /* 0x000ea80000300a00 */
[----:B------:R1:W-:Y:S04]  /*11000*/  STL.64 [R1+0x180], R20 ;  /* 0x0001801401007387 */ /* 0x0003e80000100a00 */
[----:B------:R-:W3:Y:S01]  /*11010*/  LDL.LU.64 R40, [R1+0x1e0] ;  /* 0x0001e00001287983 */ /* 0x000ee20000300a00 */
[----:B------:R-:W-:-:S03]  /*11020*/  IMAD.WIDE R48, R2, 0x4, R48 ;  /* 0x0000000402307825 */ /* 0x000fc600078e0230 */
[----:B-1----:R-:W2:Y:S04]  /*11030*/  LDL.LU.64 R20, [R1+0x518] ;  /* 0x0005180001147983 */ /* 0x002ea80000300a00 */
[----:B------:R1:W-:Y:S04]  /*11040*/  STL.64 [R1+0x178], R32 ;  /* 0x0001782001007387 */ /* 0x0003e80000100a00 */
[----:B------:R-:W-:Y:S04]  /*11050*/  STL.64 [R1+0x188], R42 ;  /* 0x0001882a01007387 */ /* 0x000fe80000100a00 */
[----:B-1----:R-:W2:Y:S01]  /*11060*/  LDL.LU.64 R32, [R1+0x478] ;  /* 0x0004780001207983 */ /* 0x002ea20000300a00 */
[----:B----4-:R-:W-:-:S05]  /*11070*/  IMAD.WIDE R44, R2, 0x4, R44 ;  /* 0x00000004022c7825 */ /* 0x010fca00078e022c */
[----:B------:R1:W-:Y:S04]  /*11080*/  STL.64 [R1+0x1a0], R44 ;  /* 0x0001a02c01007387 */ /* 0x0003e80000100a00 */
[----:B-1----:R-:W4:Y:S04]  /*11090*/  LDL.LU.64 R44, [R1+0x3e0] ;  /* 0x0003e000012c7983 */ /* 0x002f280000300a00 */
[----:B------:R1:W-:Y:S04]  /*110a0*/  STL.64 [R1+0x198], R242 ;  /* 0x000198f201007387 */ /* 0x0003e80000100a00 */
[----:B-1----:R-:W2:Y:S04]  /*110b0*/  LDL.LU.64 R242, [R1+0x798] ;  /* 0x0007980001f27983 */ /* 0x002ea80000300a00 */
[----:B------:R-:W-:Y:S04]  /*110c0*/  STL.64 [R1+0x190], R38 ;  /* 0x0001902601007387 */ /* 0x000fe80000100a00 */
[----:B------:R1:W-:Y:S04]  /*110d0*/  STL.64 [R1+0xe8], R48 ;  /* 0x0000e83001007387 */ /* 0x0003e80000100a00 */
[----:B-1----:R-:W3:Y:S01]  /*110e0*/  LDL.LU.64 R48, [R1+0x1c0] ;  /* 0x0001c00001307983 */ /* 0x002ee20000300a00 */
[----:B------:R-:W-:-:S04]  /*110f0*/  IMAD.WIDE R228, R2, 0x4, R228 ;  /* 0x0000000402e47825 */ /* 0x000fc800078e02e4 */
[C---:B------:R-:W-:Y:S01]  /*11100*/  IMAD.WIDE R36, R2.reuse, 0x4, R36 ;  /* 0x0000000402247825 */ /* 0x040fe200078e0224 */
[----:B------:R1:W-:Y:S03]  /*11110*/  STL.64 [R1+0x1a8], R228 ;  /* 0x0001a8e401007387 */ /* 0x0003e60000100a00 */
[C---:B------:R-:W-:Y:S01]  /*11120*/  IMAD.WIDE R56, R2.reuse, 0x4, R56 ;  /* 0x0000000402387825 */ /* 0x040fe200078e0238 */
[----:B-1----:R-:W4:Y:S03]  /*11130*/  LDL.LU.64 R228, [R1+0x520] ;  /* 0x0005200001e47983 */ /* 0x002f260000300a00 */
[----:B---3--:R-:W-:-:S05]  /*11140*/  IMAD.WIDE R48, R2, 0x4, R48 ;  /* 0x0000000402307825 */ /* 0x008fca00078e0230 */
[----:B------:R1:W-:Y:S04]  /*11150*/  STL.64 [R1+0x1b8], R48 ;  /* 0x0001b83001007387 */ /* 0x0003e80000100a00 */
[----:B------:R3:W-:Y:S01]  /*11160*/  STL.64 [R1+0x1b0], R36 ;  /* 0x0001b02401007387 */ /* 0x0007e20000100a00 */
[----:B-1----:R-:W-:-:S03]  /*11170*/  IMAD.WIDE R48, R2, 0x4, R30 ;  /* 0x0000000402307825 */ /* 0x002fc600078e021e */
[----:B---3--:R-:W3:Y:S04]  /*11180*/  LDL.LU.64 R36, [R1+0x488] ;  /* 0x0004880001247983 */ /* 0x008ee80000300a00 */
[----:B------:R1:W-:Y:S04]  /*11190*/  STL.64 [R1+0xc8], R56 ;  /* 0x0000c83801007387 */ /* 0x0003e80000100a00 */
[----:B------:R-:W3:Y:S04]  /*111a0*/  LDL.LU.64 R30, [R1+0x3e8] ;  /* 0x0003e800011e7983 */ /* 0x000ee80000300a00 */
[----:B------:R2:W-:Y:S01]  /*111b0*/  STL.64 [R1+0x1c0], R48 ;  /* 0x0001c03001007387 */ /* 0x0005e20000100a00 */
[----:B-1----:R-:W-:-:S04]  /*111c0*/  IMAD.WIDE R56, R2, 0x4, R178 ;  /* 0x0000000402387825 */ /* 0x002fc800078e02b2 */
[----:B--2---:R-:W-:-:S04]  /*111d0*/  IMAD.WIDE R48, R2, 0x4, R40 ;  /* 0x0000000402307825 */ /* 0x004fc800078e0228 */
[C---:B------:R-:W-:Y:S01]  /*111e0*/  IMAD.WIDE R40, R2.reuse, 0x4, R242 ;  /* 0x0000000402287825 */ /* 0x040fe200078e02f2 */
[----:B------:R1:W-:Y:S04]  /*111f0*/  STL.64 [R1+0x1d8], R48 ;  /* 0x0001d83001007387 */ /* 0x0003e80000100a00 */
[----:B------:R2:W-:Y:S04]  /*11200*/  STL.64 [R1+0x1d0], R40 ;  /* 0x0001d02801007387 */ /* 0x0005e80000100a00 */
[----:B------:R-:W-:Y:S01]  /*11210*/  STL.64 [R1+0x1c8], R56 ;  /* 0x0001c83801007387 */ /* 0x000fe20000100a00 */
[----:B-1----:R-:W-:-:S03]  /*11220*/  IMAD.WIDE R48, R2, 0x4, R28 ;  /* 0x0000000402307825 */ /* 0x002fc600078e021c */
[----:B------:R-:W3:Y:S01]  /*11230*/  LDL.LU.64 R28, [R1+0x528] ;  /* 0x00052800011c7983 */ /* 0x000ee20000300a00 */
[----:B--2---:R-:W-:-:S03]  /*11240*/  IMAD.WIDE R40, R2, 0x4, R26 ;  /* 0x0000000402287825 */ /* 0x004fc600078e021a */
[----:B------:R1:W-:Y:S01]  /*11250*/  STL.64 [R1+0x1e0], R48 ;  /* 0x0001e03001007387 */ /* 0x0003e20000100a00 */
[----:B------:R-:W-:-:S03]  /*11260*/  IMAD.WIDE R26, R2, 0x4, R232 ;  /* 0x00000004021a7825 */ /* 0x000fc600078e02e8 */
[----:B------:R2:W-:Y:S04]  /*11270*/  STL.64 [R1+0x1f8], R40 ;  /* 0x0001f82801007387 */ /* 0x0005e80000100a00 */
[----:B------:R4:W-:Y:S01]  /*11280*/  STL.64 [R1+0x1f0], R26 ;  /* 0x0001f01a01007387 */ /* 0x0009e20000100a00 */
[----:B-1----:R-:W-:-:S04]  /*11290*/  IMAD.WIDE R48, R2, 0x4, R180 ;  /* 0x0000000402307825 */ /* 0x002fc800078e02b4 */
[C---:B--2---:R-:W-:Y:S01]  /*112a0*/  IMAD.WIDE R40, R2.reuse, 0x4, R24 ;  /* 0x0000000402287825 */ /* 0x044fe200078e0218 */
[----:B----4-:R-:W2:Y:S04]  /*112b0*/  LDL.LU.64 R26, [R1+0x498] ;  /* 0x00049800011a7983 */ /* 0x010ea80000300a00 */
[----:B------:R1:W-:Y:S04]  /*112c0*/  STL.64 [R1+0x1e8], R48 ;  /* 0x0001e83001007387 */ /* 0x0003e80000100a00 */
[----:B------:R-:W4:Y:S04]  /*112d0*/  LDL.LU.64 R24, [R1+0x3f0] ;  /* 0x0003f00001187983 */ /* 0x000f280000300a00 */
[----:B------:R1:W-:Y:S02]  /*112e0*/  STL.64 [R1+0x200], R40 ;  /* 0x0002002801007387 */ /* 0x0003e40000100a00 */
[----:B-1----:R-:W-:-:S04]  /*112f0*/  IMAD.WIDE R48, R2, 0x4, R22 ;  /* 0x0000000402307825 */ /* 0x002fc800078e0216 */
[C---:B------:R-:W-:Y:S01]  /*11300*/  IMAD.WIDE R22, R2.reuse, 0x4, R236 ;  /* 0x0000000402167825 */ /* 0x040fe200078e02ec */
[----:B------:R-:W-:Y:S03]  /*11310*/  STL.64 [R1+0x208], R48 ;  /* 0x0002083001007387 */ /* 0x000fe60000100a00 */
[C---:B------:R-:W-:Y:S01]  /*11320*/  IMAD.WIDE R40, R2.reuse, 0x4, R182 ;  /* 0x0000000402287825 */ /* 0x040fe200078e02b6 */
[----:B------:R1:W-:Y:S03]  /*11330*/  STL.64 [R1+0x218], R22 ;  /* 0x0002181601007387 */ /* 0x0003e60000100a00 */
[C---:B------:R-:W-:Y:S01]  /*11340*/  IMAD.WIDE R182, R2.reuse, 0x4, R20 ;  /* 0x0000000402b67825 */ /* 0x040fe200078e0214 */
[----:B-1----:R-:W4:Y:S04]  /*11350*/  LDL.LU.64 R22, [R1+0x530] ;  /* 0x0005300001167983 */ /* 0x002f280000300a00 */
[----:B------:R1:W-:Y:S04]  /*11360*/  STL.64 [R1+0x210], R40 ;  /* 0x0002102801007387 */ /* 0x0003e80000100a00 */
[----:B------:R-:W4:Y:S04]  /*11370*/  LDL.LU.64 R236, [R1+0x4a8] ;  /* 0x0004a80001ec7983 */ /* 0x000f280000300a00 */
[----:B------:R-:W4:Y:S01]  /*11380*/  LDL.LU.64 R20, [R1+0x3f8] ;  /* 0x0003f80001147983 */ /* 0x000f220000300a00 */
[----:B------:R-:W-:-:S04]  /*11390*/  IMAD.WIDE R44, R2, 0x4, R44 ;  /* 0x00000004022c7825 */ /* 0x000fc800078e022c */
[----:B-1----:R-:W-:-:S04]  /*113a0*/  IMAD.WIDE R40, R2, 0x4, R32 ;  /* 0x0000000402287825 */ /* 0x002fc800078e0220 */
[C---:B------:R-:W-:Y:S02]  /*113b0*/  IMAD.WIDE R32, R2.reuse, 0x4, R184 ;  /* 0x0000000402207825 */ /* 0x040fe400078e02b8 */
[----:B------:R-:W4:Y:S04]  /*113c0*/  LDL.LU.64 R184, [R1+0x4b8] ;  /* 0x0004b80001b87983 */ /* 0x000f280000300a00 */
[----:B------:R-:W-:Y:S04]  /*113d0*/  STL.64 [R1+0x238], R44 ;  /* 0x0002382c01007387 */ /* 0x000fe80000100a00 */
[----:B------:R-:W4:Y:S04]  /*113e0*/  LDL.LU.64 R232, [R1+0x408] ;  /* 0x0004080001e87983 */ /* 0x000f280000300a00 */
[----:B------:R1:W-:Y:S04]  /*113f0*/  STL.64 [R1+0x230], R32 ;  /* 0x0002302001007387 */ /* 0x0003e80000100a00 */
[----:B------:R-:W-:Y:S04]  /*11400*/  STL.64 [R1+0x220], R182 ;  /* 0x000220b601007387 */ /* 0x000fe80000100a00 */
[----:B------:R-:W4:Y:S01]  /*11410*/  LDL.LU.64 R180, [R1+0x540] ;  /* 0x0005400001b47983 */ /* 0x000f220000300a00 */
[----:B-1----:R-:W-:-:S03]  /*11420*/  IMAD.WIDE R32, R2, 0x4, R228 ;  /* 0x0000000402207825 */ /* 0x002fc600078e02e4 */
[----:B------:R-:W4:Y:S04]  /*11430*/  LDL.LU.64 R178, [R1+0x4c8] ;  /* 0x0004c80001b27983 */ /* 0x000f280000300a00 */
[----:B------:R3:W-:Y:S04]  /*11440*/  STL.64 [R1+0x240], R32 ;  /* 0x0002402001007387 */ /* 0x0007e80000100a00 */
[----:B------:R-:W4:Y:S04]  /*11450*/  LDL.LU.64 R228, [R1+0x418] ;  /* 0x0004180001e47983 */ /* 0x000f280000300a00 */
[----:B------:R-:W-:Y:S04]  /*11460*/  STL.64 [R1+0x228], R40 ;  /* 0x0002282801007387 */ /* 0x000fe80000100a00 */
[----:B------:R-:W4:Y:S01]  /*11470*/  LDL.LU.64 R56, [R1+0x548] ;  /* 0x0005480001387983 */ /* 0x000f220000300a00 */
[----:B------:R-:W-:-:S04]  /*11480*/  IMAD.WIDE R242, R2, 0x4, R188 ;  /* 0x0000000402f27825 */ /* 0x000fc800078e02bc */
[----:B---3--:R-:W-:-:S05]  /*11490*/  IMAD.WIDE R32, R2, 0x4, R36 ;  /* 0x0000000402207825 */ /* 0x008fca00078e0224 */
[----:B------:R1:W-:Y:S01]  /*114a0*/  STL.64 [R1+0x248], R32 ;  /* 0x0002482001007387 */ /* 0x0003e20000100a00 */
[----:B------:R-:W-:-:S03]  /*114b0*/  IMAD.WIDE R30, R2, 0x4, R30 ;  /* 0x00000004021e7825 */ /* 0x000fc600078e021e */
[----:B------:R-:W3:Y:S04]  /*114c0*/  LDL.LU.64 R48, [R1+0x4d8] ;  /* 0x0004d80001307983 */ /* 0x000ee80000300a00 */
[----:B------:R1:W-:Y:S04]  /*114d0*/  STL.64 [R1+0x258], R30 ;  /* 0x0002581e01007387 */ /* 0x0003e80000100a00 */
[----:B-1----:R-:W3:Y:S01]  /*114e0*/  LDL.LU.64 R32, [R1+0x428] ;  /* 0x0004280001207983 */ /* 0x002ee20000300a00 */
[----:B------:R-:W-:-:S03]  /*114f0*/  IMAD.WIDE R30, R2, 0x4, R186 ;  /* 0x00000004021e7825 */ /* 0x000fc600078e02ba */
[----:B------:R-:W3:Y:S04]  /*11500*/  LDL.LU.64 R186, [R1+0x538] ;  /* 0x0005380001ba7983 */ /* 0x000ee80000300a00 */
[----:B------:R1:W-:Y:S04]  /*11510*/  STL.64 [R1+0x250], R30 ;  /* 0x0002501e01007387 */ /* 0x0003e80000100a00 */
[----:B------:R-:W3:Y:S04]  /*11520*/  LDL.LU.64 R44, [R1+0x550] ;  /* 0x00055000012c7983 */ /* 0x000ee80000300a00 */
[----:B------:R-:W3:Y:S01]  /*11530*/  LDL.LU.64 R36, [R1+0x4e8] ;  /* 0x0004e80001247983 */ /* 0x000ee20000300a00 */
[----:B------:R-:W-:-:S05]  /*11540*/  IMAD.WIDE R28, R2, 0x4, R28 ;  /* 0x00000004021c7825 */ /* 0x000fca00078e021c */
[----:B------:R2:W-:Y:S04]  /*11550*/  STL.64 [R1+0x260], R28 ;  /* 0x0002601c01007387 */ /* 0x0005e80000100a00 */
[----:B-1----:R-:W3:Y:S04]  /*11560*/  LDL.LU.64 R30, [R1+0x438] ;  /* 0x00043800011e7983 */ /* 0x002ee80000300a00 */
[----:B--2---:R-:W2:Y:S01]  /*11570*/  LDL.LU.64 R28, [R1+0x558] ;  /* 0x00055800011c7983 */ /* 0x004ea20000300a00 */
[----:B------:R-:W-:-:S05]  /*11580*/  IMAD.WIDE R26, R2, 0x4, R26 ;  /* 0x00000004021a7825 */ /* 0x000fca00078e021a */
[----:B------:R1:W-:Y:S01]  /*11590*/  STL.64 [R1+0x268], R26 ;  /* 0x0002681a01007387 */ /* 0x0003e20000100a00 */
[----:B----4-:R-:W-:-:S03]  /*115a0*/  IMAD.WIDE R24, R2, 0x4, R24 ;  /* 0x0000000402187825 */ /* 0x010fc600078e0218 */
[----:B-1----:R-:W4:Y:S04]  /*115b0*/  LDL.LU.64 R26, [R1+0x4f8] ;  /* 0x0004f800011a7983 */ /* 0x002f280000300a00 */
[----:B------:R1:W-:Y:S04]  /*115c0*/  STL.64 [R1+0x278], R24 ;  /* 0x0002781801007387 */ /* 0x0003e80000100a00 */
[----:B-1----:R-:W4:Y:S01]  /*115d0*/  LDL.LU.64 R24, [R1+0x448] ;  /* 0x0004480001187983 */ /* 0x002f220000300a00 */
[----:B------:R-:W-:-:S05]  /*115e0*/  IMAD.WIDE R22, R2, 0x4, R22 ;  /* 0x0000000402167825 */ /* 0x000fca00078e0216 */
[----:B------:R1:W-:Y:S01]  /*115f0*/  STL.64 [R1+0x280], R22 ;  /* 0x0002801601007387 */ /* 0x0003e20000100a00 */
[----:B------:R-:W-:-:S04]  /*11600*/  IMAD.WIDE R236, R2, 0x4, R236 ;  /* 0x0000000402ec7825 */ /* 0x000fc800078e02ec */
[C---:B------:R-:W-:Y:S01]  /*11610*/  IMAD.WIDE R188, R2.reuse, 0x4, R20 ;  /* 0x0000000402bc7825 */ /* 0x040fe200078e0214 */
[----:B-1----:R-:W4:Y:S04]  /*11620*/  LDL.LU.64 R22, [R1+0x560] ;  /* 0x0005600001167983 */ /* 0x002f280000300a00 */
[----:B------:R1:W-:Y:S04]  /*11630*/  STL.64 [R1+0x288], R236 ;  /* 0x000288ec01007387 */ /* 0x0003e80000100a00 */
[----:B------:R-:W4:Y:S04]  /*11640*/  LDL.LU.64 R20, [R1+0x508] ;  /* 0x0005080001147983 */ /* 0x000f280000300a00 */
[----:B------:R3:W-:Y:S01]  /*11650*/  STL.64 [R1+0x298], R188 ;  /* 0x000298bc01007387 */ /* 0x0007e20000100a00 */
[----:B-1----:R-:W-:-:S03]  /*11660*/  IMAD.WIDE R236, R2, 0x4, R190 ;  /* 0x0000000402ec7825 */ /* 0x002fc600078e02be */
[----:B------:R-:W-:Y:S01]  /*11670*/  STL.64 [R1+0x270], R242 ;  /* 0x000270f201007387 */ /* 0x000fe20000100a00 */
[C---:B------:R-:W-:Y:S01]  /*11680*/  IADD3 R252, R250.reuse, 0x100000, RZ ;  /* 0x00100000fafc7810 */ /* 0x040fe20007ffe0ff */
[C---:B------:R-:W-:Y:S02]  /*11690*/  VIADD R251, R250.reuse, 0x100000 ;  /* 0x00100000fafb7836 */ /* 0x040fe40000000000 */
[----:B------:R-:W-:Y:S02]  /*116a0*/  VIADD R9, R250, 0x100000 ;  /* 0x00100000fa097836 */ /* 0x000fe40000000000 */
[----:B------:R-:W-:-:S04]  /*116b0*/  IMAD.WIDE R50, R2, 0x4, R50 ;  /* 0x0000000402327825 */ /* 0x000fc800078e0232 */
[----:B------:R-:W-:-:S04]  /*116c0*/  IMAD.WIDE R18, R2, 0x4, R18 ;  /* 0x0000000402127825 */ /* 0x000fc800078e0212 */
[----:B------:R-:W-:-:S04]  /*116d0*/  IMAD.WIDE R234, R2, 0x4, R234 ;  /* 0x0000000402ea7825 */ /* 0x000fc800078e02ea */
[----:B------:R-:W-:-:S04]  /*116e0*/  IMAD.WIDE R240, R2, 0x4, R240 ;  /* 0x0000000402f07825 */ /* 0x000fc800078e02f0 */
[----:B---3--:R-:W-:-:S04]  /*116f0*/  IMAD.WIDE R188, R2, 0x4, R186 ;  /* 0x0000000402bc7825 */ /* 0x008fc800078e02ba */
[C---:B------:R-:W-:Y:S01]  /*11700*/  IMAD.WIDE R186, R2.reuse, 0x4, R184 ;  /* 0x0000000402ba7825 */ /* 0x040fe200078e02b8 */
[----:B------:R-:W-:Y:S03]  /*11710*/  STL.64 [R1+0x2a0], R188 ;  /* 0x0002a0bc01007387 */ /* 0x000fe60000100a00 */
[C---:B------:R-:W-:Y:S01]  /*11720*/  IMAD.WIDE R184, R2.reuse, 0x4, R232 ;  /* 0x0000000402b87825 */ /* 0x040fe200078e02e8 */
[----:B------:R-:W-:Y:S04]  /*11730*/  STL.64 [R1+0x290], R236 ;  /* 0x000290ec01007387 */ /* 0x000fe80000100a00 */
[----:B------:R-:W-:Y:S01]  /*11740*/  STL.64 [R1+0x2a8], R186 ;  /* 0x0002a8ba01007387 */ /* 0x000fe20000100a00 */
[----:B------:R-:W-:-:S03]  /*11750*/  IMAD.WIDE R232, R2, 0x4, R192 ;  /* 0x0000000402e87825 */ /* 0x000fc600078e02c0 */
[----:B------:R1:W-:Y:S02]  /*11760*/  STL.64 [R1+0x2b8], R184 ;  /* 0x0002b8b801007387 */ /* 0x0003e40000100a00 */
[----:B-1----:R-:W-:-:S04]  /*11770*/  IMAD.WIDE R184, R2, 0x4, R180 ;  /* 0x0000000402b87825 */ /* 0x002fc800078e02b4 */
[C---:B------:R-:W-:Y:S01]  /*11780*/  IMAD.WIDE R180, R2.reuse, 0x4, R178 ;  /* 0x0000000402b47825 */ /* 0x040fe200078e02b2 */
[----:B------:R-:W-:Y:S03]  /*11790*/  STL.64 [R1+0x2c0], R184 ;  /* 0x0002c0b801007387 */ /* 0x000fe60000100a00 */
[C---:B------:R-:W-:Y:S01]  /*117a0*/  IMAD.WIDE R178, R2.reuse, 0x4, R228 ;  /* 0x0000000402b27825 */ /* 0x040fe200078e02e4 */
[----:B------:R-:W-:Y:S04]  /*117b0*/  STL.64 [R1+0x2b0], R232 ;  /* 0x0002b0e801007387 */ /* 0x000fe80000100a00 */
[----:B------:R-:W-:Y:S01]  /*117c0*/  STL.64 [R1+0x2d0], R180 ;  /* 0x0002d0b401007387 */ /* 0x000fe20000100a00 */
[----:B------:R-:W-:-:S03]  /*117d0*/  IMAD.WIDE R228, R2, 0x4, R194 ;  /* 0x0000000402e47825 */ /* 0x000fc600078e02c2 */
[----:B------:R1:W-:Y:S01]  /*117e0*/  STL.64 [R1+0x2e0], R178 ;  /* 0x0002e0b201007387 */ /* 0x0003e20000100a00 */
[----:B------:R-:W-:-:S04]  /*117f0*/  IMAD.WIDE R44, R2, 0x4, R44 ;  /* 0x00000004022c7825 */ /* 0x000fc800078e022c */
[----:B------:R-:W-:-:S04]  /*11800*/  IMAD.WIDE R194, R2, 0x4, R36 ;  /* 0x0000000402c27825 */ /* 0x000fc800078e0224 */
[----:B-1----:R-:W-:-:S04]  /*11810*/  IMAD.WIDE R178, R2, 0x4, R56 ;  /* 0x0000000402b27825 */ /* 0x002fc800078e0238 */
[C---:B------:R-:W-:Y:S01]  /*11820*/  IMAD.WIDE R56, R2.reuse, 0x4, R48 ;  /* 0x0000000402387825 */ /* 0x040fe200078e0230 */
[----:B------:R1:W-:Y:S03]  /*11830*/  STL.64 [R1+0x2e8], R178 ;  /* 0x0002e8b201007387 */ /* 0x0003e60000100a00 */
[C---:B------:R-:W-:Y:S01]  /*11840*/  IMAD.WIDE R48, R2.reuse, 0x4, R32 ;  /* 0x0000000402307825 */ /* 0x040fe200078e0220 */
[----:B------:R-:W-:Y:S03]  /*11850*/  STL.64 [R1+0x2d8], R228 ;  /* 0x0002d8e401007387 */ /* 0x000fe60000100a00 */
[C---:B------:R-:W-:Y:S01]  /*11860*/  IMAD.WIDE R32, R2.reuse, 0x4, R196 ;  /* 0x0000000402207825 */ /* 0x040fe200078e02c4 */
[----:B------:R-:W-:Y:S03]  /*11870*/  STL.64 [R1+0x2f0], R56 ;  /* 0x0002f03801007387 */ /* 0x000fe60000100a00 */
[C---:B------:R-:W-:Y:S01]  /*11880*/  IMAD.WIDE R36, R2.reuse, 0x4, R30 ;  /* 0x0000000402247825 */ /* 0x040fe200078e021e */
[----:B------:R-:W-:Y:S03]  /*11890*/  STL.64 [R1+0x300], R48 ;  /* 0x0003003001007387 */ /* 0x000fe60000100a00 */
[C---:B--2---:R-:W-:Y:S01]  /*118a0*/  IMAD.WIDE R28, R2.reuse, 0x4, R28 ;  /* 0x00000004021c7825 */ /* 0x044fe200078e021c */
[----:B------:R-:W-:Y:S03]  /*118b0*/  STL.64 [R1+0x308], R44 ;  /* 0x0003082c01007387 */ /* 0x000fe60000100a00 */
[C---:B------:R-:W-:Y:S01]  /*118c0*/  IMAD.WIDE R30, R2.reuse, 0x4, R198 ;  /* 0x00000004021e7825 */ /* 0x040fe200078e02c6 */
[----:B------:R-:W-:Y:S03]  /*118d0*/  STL.64 [R1+0x2f8], R32 ;  /* 0x0002f82001007387 */ /* 0x000fe60000100a00 */
[C---:B----4-:R-:W-:Y:S01]  /*118e0*/  IMAD.WIDE R24, R2.reuse, 0x4, R24 ;  /* 0x0000000402187825 */ /* 0x050fe200078e0218 */
[----:B------:R-:W-:Y:S03]  /*118f0*/  STL.64 [R1+0x330], R36 ;  /* 0x0003302401007387 */ /* 0x000fe60000100a00 */
[C---:B------:R-:W-:Y:S01]  /*11900*/  IMAD.WIDE R186, R2.reuse, 0x4, R26 ;  /* 0x0000000402ba7825 */ /* 0x040fe200078e021a */
[----:B------:R-:W-:Y:S03]  /*11910*/  STL.64 [R1+0x318], R194 ;  /* 0x000318c201007387 */ /* 0x000fe60000100a00 */
[C---:B------:R-:W-:Y:S01]  /*11920*/  IMAD.WIDE R22, R2.reuse, 0x4, R22 ;  /* 0x0000000402167825 */ /* 0x040fe200078e0216 */
[----:B------:R2:W-:Y:S04]  /*11930*/  STL.64 [R1+0x340], R28 ;  /* 0x0003401c01007387 */ /* 0x0005e80000100a00 */
[----:B------:R-:W-:Y:S01]  /*11940*/  STL.64 [R1+0x328], R30 ;  /* 0x0003281e01007387 */ /* 0x000fe20000100a00 */
[----:B-1----:R-:W-:-:S03]  /*11950*/  IMAD.WIDE R178, R2, 0x4, R20 ;  /* 0x0000000402b27825 */ /* 0x002fc600078e0214 */
[----:B------:R1:W-:Y:S01]  /*11960*/  STL.64 [R1+0x368], R24 ;  /* 0x0003681801007387 */ /* 0x0003e20000100a00 */
[----:B------:R-:W-:-:S03]  /*11970*/  IMAD.WIDE R20, R2, 0x4, R6 ;  /* 0x0000000402147825 */ /* 0x000fc600078e0206 */
[----:B------:R-:W-:Y:S01]  /*11980*/  STL.64 [R1+0x350], R186 ;  /* 0x000350ba01007387 */ /* 0x000fe20000100a00 */
[----:B--2---:R-:W-:-:S03]  /*11990*/  IMAD.WIDE R28, R2, 0x4, R200 ;  /* 0x00000004021c7825 */ /* 0x004fc600078e02c8 */
[----:B------:R2:W-:Y:S04]  /*119a0*/  STL.64 [R1+0x398], R22 ;  /* 0x0003981601007387 */ /* 0x0005e80000100a00 */
[----:B------:R-:W3:Y:S01]  /*119b0*/  LDL.LU.64 R6, [R1+0x790] ;  /* 0x0007900001067983 */ /* 0x000ee20000300a00 */
[----:B------:R-:W-:-:S03]  /*119c0*/  IMAD.WIDE R26, R2, 0x4, R202 ;  /* 0x00000004021a7825 */ /* 0x000fc600078e02ca */
[----:B------:R-:W-:Y:S01]  /*119d0*/  STL.64 [R1+0x360], R28 ;  /* 0x0003601c01007387 */ /* 0x000fe20000100a00 */
[----:B-1----:R-:W-:-:S03]  /*119e0*/  IMAD.WIDE R24, R4, 0x4, R204 ;  /* 0x0000000404187825 */ /* 0x002fc600078e02cc */
[----:B------:R1:W-:Y:S01]  /*119f0*/  STL.64 [R1+0x490], R20 ;  /* 0x0004901401007387 */ /* 0x0003e20000100a00 */
[----:B--2---:R-:W-:-:S03]  /*11a00*/  IMAD.WIDE R22, R4, 0x4, R206 ;  /* 0x0000000404167825 */ /* 0x004fc600078e02ce */
[----:B------:R-:W-:Y:S04]  /*11a10*/  STL.64 [R1+0x3a8], R178 ;  /* 0x0003a8b201007387 */ /* 0x000fe80000100a00 */
[----:B------:R-:W-:Y:S01]  /*11a20*/  STL.64 [R1+0x488], R26 ;  /* 0x0004881a01007387 */ /* 0x000fe20000100a00 */
[----:B-1----:R-:W-:-:S05]  /*11a30*/  IMAD.WIDE R20, R4, 0x4, R208 ;  /* 0x0000000404147825 */ /* 0x002fca00078e02d0 */
[----:B------:R-:W-:Y:S04]  /*11a40*/  STL.64 [R1+0x470], R20 ;  /* 0x0004701401007387 */ /* 0x000fe80000100a00 */
[----:B------:R-:W-:Y:S04]  /*11a50*/  STL.64 [R1+0x480], R24 ;  /* 0x0004801801007387 */ /* 0x000fe80000100a00 */
[----:B------:R-:W-:Y:S04]  /*11a60*/  STL.64 [R1+0x478], R22 ;  /* 0x0004781601007387 */ /* 0x000fe80000100a00 */
[----:B------:R-:W2:Y:S04]  /*11a70*/  LDL.64 R208, [R1] ;  /* 0x0000000001d07983 */ /* 0x000ea80000100a00 */
[----:B------:R-:W4:Y:S04]  /*11a80*/  LDL.64 R206, [R1+0x60] ;  /* 0x0000600001ce7983 */ /* 0x000f280000100a00 */
        /* <DEDUP_REMOVED lines=8> */
[----:B------:R-:W-:Y:S04]  /*11b10*/  STL.64 [R1+0xa60], R72 ;  /* 0x000a604801007387 */ /* 0x000fe80000100a00 */
        /* <DEDUP_REMOVED lines=8> */
[----:B------:R-:W4:Y:S04]  /*11ba0*/  LDL.LU.64 R36, [R1+0x20] ;  /* 0x0000200001247983 */ /* 0x000f280000300a00 */
[----:B------:R-:W4:Y:S04]  /*11bb0*/  LDL.LU.64 R44, [R1+0x40] ;  /* 0x00004000012c7983 */ /* 0x000f280000300a00 */
[----:B------:R-:W4:Y:S04]  /*11bc0*/  LDL.LU.64 R180, [R1+0x1a8] ;  /* 0x0001a80001b47983 */ /* 0x000f280000300a00 */
[----:B------:R-:W4:Y:S04]  /*11bd0*/  LDL.LU.64 R188, [R1+0x1c0] ;  /* 0x0001c00001bc7983 */ /* 0x000f280000300a00 */
[----:B------:R-:W4:Y:S04]  /*11be0*/  LDL.LU.64 R196, [R1+0x1e0] ;  /* 0x0001e00001c47983 */ /* 0x000f280000300a00 */
[----:B------:R-:W4:Y:S04]  /*11bf0*/  LDL.LU.64 R204, [R1+0x200] ;  /* 0x0002000001cc7983 */ /* 0x000f280000300a00 */
[----:B------:R-:W0:Y:S04]  /*11c00*/  LDGDEPBAR ;  /* 0x00000000000079af */ /* 0x000e280000000000 */
[----:B------:R-:W-:Y:S04]  /*11c10*/  LDGSTS.E [R8+0x20000], desc[UR16][R52.64], P4 ;  /* 0x2000000034087fae */ /* 0x000fe8000a121850 */
[----:B------:R-:W-:Y:S04]  /*11c20*/  LDGSTS.E [R8+0x20400], desc[UR16][R212.64], P4 ;  /* 0x20400000d4087fae */ /* 0x000fe8000a121850 */
[----:B------:R-:W-:Y:S04]  /*11c30*/  LDGSTS.E [R8+0x20800], desc[UR16][R218.64], P4 ;  /* 0x20800000da087fae */ /* 0x000fe8000a121850 */
[----:B------:R-:W-:Y:S04]  /*11c40*/  LDGSTS.E [R8+0x20c00], desc[UR16][R224.64], P4 ;  /* 0x20c00000e0087fae */ /* 0x000fe8000a121850 */
[----:B------:R-:W-:Y:S04]  /*11c50*/  LDGSTS.E [R8+0x21000], desc[UR16][R230.64], P4 ;  /* 0x21000000e6087fae */ /* 0x000fe8000a121850 */
[----:B------:R-:W-:Y:S04]  /*11c60*/  STL [R1+0x7f0], R12 ;  /* 0x0007f00c01007387 */ /* 0x000fe80000100800 */
[----:B---3--:R-:W-:Y:S04]  /*11c70*/  STL.64 [R1+0x790], R6 ;  /* 0x0007900601007387 */ /* 0x008fe80000100a00 */
[----:B--2---:R-:W-:Y:S04]  /*11c80*/  LDGSTS.E [R8+0x21400], desc[UR16][R208.64], P4 ;  /* 0x21400000d0087fae */ /* 0x004fe8000a121850 */
[----:B----4-:R-:W-:Y:S04]  /*11c90*/  LDGSTS.E [R8+0x21800], desc[UR16][R36.64], P4 ;  /* 0x2180000024087fae */ /* 0x010fe8000a121850 */
        /* <DEDUP_REMOVED lines=9> */
[----:B------:R1:W-:Y:S04]  /*11d30*/  STL.64 [R1+0xa18], R44 ;  /* 0x000a182c01007387 */ /* 0x0003e80000100a00 */
[----:B------:R-:W-:Y:S04]  /*11d40*/  LDGSTS.E [R8+0x24000], desc[UR16][R48.64], P4 ;  /* 0x2400000030087fae */ /* 0x000fe8000a121850 */
[----:B------:R-:W-:Y:S04]  /*11d50*/  LDGSTS.E [R8+0x24400], desc[UR16][R38.64], P4 ;  /* 0x2440000026087fae */ /* 0x000fe8000a121850 */
[----:B-1----:R-:W2:Y:S04]  /*11d60*/  LDL.64 R44, [R1+0x260] ;  /* 0x00026000012c7983 */ /* 0x002ea80000100a00 */
[----:B------:R-:W3:Y:S04]  /*11d70*/  LDL.64 R6, [R1+0x280] ;  /* 0x0002800001067983 */ /* 0x000ee80000100a00 */
        /* <DEDUP_REMOVED lines=15> */
[----:B------:R-:W4:Y:S04]  /*11e70*/  LDL.LU.64 R38, [R1+0x28] ;  /* 0x0000280001267983 */ /* 0x000f280000300a00 */
[----:B------:R-:W4:Y:S04]  /*11e80*/  LDL.LU.64 R48, [R1+0x48] ;  /* 0x0000480001307983 */ /* 0x000f280000300a00 */
[----:B------:R-:W-:Y:S04]  /*11e90*/  LDGSTS.E [R8+0x24800], desc[UR16][R180.64], P4 ;  /* 0x24800000b4087fae */ /* 0x000fe8000a121850 */
[----:B------:R1:W-:Y:S04]  /*11ea0*/  STL.64 [R1+0x9b0], R180 ;  /* 0x0009b0b401007387 */ /* 0x0003e80000100a00 */
[----:B------:R-:W-:Y:S04]  /*11eb0*/  LDGSTS.E [R8+0x24c00], desc[UR16][R188.64], P4 ;  /* 0x24c00000bc087fae */ /* 0x000fe8000a121850 */
[----:B------:R-:W-:Y:S04]  /*11ec0*/  LDGSTS.E [R8+0x25000], desc[UR16][R196.64], P4 ;  /* 0x25000000c4087fae */ /* 0x000fe8000a121850 */
[----:B-1----:R-:W2:Y:S04]  /*11ed0*/  LDL.64 R180, [R1+0x240] ;  /* 0x0002400001b47983 */ /* 0x002ea80000100a00 */
[----:B------:R-:W-:Y:S04]  /*11ee0*/  STL.64 [R1+0x9a0], R188 ;  /* 0x0009a0bc01007387 */ /* 0x000fe80000100a00 */
[----:B------:R1:W-:Y:S04]  /*11ef0*/  STL.64 [R1+0x9a8], R196 ;  /* 0x0009a8c401007387 */ /* 0x0003e80000100a00 */
[----:B------:R-:W-:Y:S04]  /*11f00*/  LDGSTS.E [R8+0x25400], desc[UR16][R204.64], P4 ;  /* 0x25400000cc087fae */ /* 0x000fe8000a121850 */
[----:B------:R-:W-:Y:S04]  /*11f10*/  STL.64 [R1+0x9b8], R204 ;  /* 0x0009b8cc01007387 */ /* 0x000fe80000100a00 */
[----:B------:R-:W-:Y:S04]  /*11f20*/  LDGSTS.E [R8+0x25800], desc[UR16][R182.64], P4 ;  /* 0x25800000b6087fae */ /* 0x000fe8000a121850 */
[----:B-1----:R-:W4:Y:S04]  /*11f30*/  LDL.LU.64 R196, [R1+0x1a0] ;  /* 0x0001a00001c47983 */ /* 0x002f280000300a00 */
[----:B------:R-:W4:Y:S04]  /*11f40*/  LDL.LU.64 R182, [R1+0x1b8] ;  /* 0x0001b80001b67983 */ /* 0x000f280000300a00 */
[----:B------:R-:W4:Y:S04]  /*11f50*/  LDL.LU.64 R190, [R1+0x1d8] ;  /* 0x0001d80001be7983 */ /* 0x000f280000300a00 */
[----:B------:R-:W4:Y:S04]  /*11f60*/  LDL.LU.64 R198, [R1+0x1f8] ;  /* 0x0001f80001c67983 */ /* 0x000f280000300a00 */
[----:B------:R-:W4:Y:S04]  /*11f70*/  LDL.LU.64 R206, [R1+0x208] ;  /* 0x0002080001ce7983 */ /* 0x000f280000300a00 */
[----:B--2---:R-:W-:Y:S04]  /*11f80*/  LDGSTS.E [R8+0x25c00], desc[UR16][R180.64], P4 ;  /* 0x25c00000b4087fae */ /* 0x004fe8000a121850 */
[----:B------:R-:W-:Y:S04]  /*11f90*/  LDGSTS.E [R8+0x26000], desc[UR16][R44.64], P4 ;  /* 0x260000002c087fae */ /* 0x000fe8000a121850 */
[----:B---3--:R-:W-:Y:S04]  /*11fa0*/  LDGSTS.E [R8+0x26400], desc[UR16][R6.64], P4 ;  /* 0x2640000006087fae */ /* 0x008fe8000a121850 */
        /* <DEDUP_REMOVED lines=29> */
[----:B------:R-:W-:Y:S04]  /*12180*/  STL.64 [R1+0x9d0], R196 ;  /* 0x0009d0c401007387 */ /* 0x000fe80000100a00 */
[----:B------:R-:W-:Y:S04]  /*12190*/  LDGSTS.E [R5+0x24500], desc[UR16][R196.64], P4 ;  /* 0x24500000c4057fae */ /* 0x000fe8000a121850 */
[----:B------:R-:W-:Y:S04]  /*121a0*/  STL.64 [R1+0x9c0], R182 ;  /* 0x0009c0b601007387 */ /* 0x000fe80000100a00 */
[----:B------:R-:W-:Y:S04]  /*121b0*/  LDGSTS.E [R5+0x24900], desc[UR16][R182.64], P4 ;  /* 0x24900000b6057fae */ /* 0x000fe8000a121850 */
[----:B------:R-:W-:Y:S04]  /*121c0*/  STL.64 [R1+0x9c8], R190 ;  /* 0x0009c8be01007387 */ /* 0x000fe80000100a00 */
[----:B------:R-:W-:Y:S04]  /*121d0*/  LDGSTS.E [R5+0x24d00], desc[UR16][R190.64], P4 ;  /* 0x24d00000be057fae */ /* 0x000fe8000a121850 */
[----:B------:R1:W-:Y:S04]  /*121e0*/  STL.64 [R1+0x9d8], R198 ;  /* 0x0009d8c601007387 */ /* 0x0003e80000100a00 */
[----:B------:R-:W-:Y:S04]  /*121f0*/  LDGSTS.E [R5+0x25100], desc[UR16][R198.64], P4 ;  /* 0x25100000c6057fae */ /* 0x000fe8000a121850 */
[----:B------:R1:W-:Y:S04]  /*12200*/  STL.64 [R1+0x9e0], R206 ;  /* 0x0009e0ce01007387 */ /* 0x0003e80000100a00 */
[----:B------:R-:W-:Y:S04]  /*12210*/  LDGSTS.E [R5+0x25500], desc[UR16][R206.64], P4 ;  /* 0x25500000ce057fae */ /* 0x000fe8000a121850 */
[----:B------:R-:W4:Y:S04]  /*12220*/  LDL.64 R66, [R1+0x78] ;  /* 0x0000780001427983 */ /* 0x000f280000100a00 */
[----:B------:R-:W4:Y:S04]  /*12230*/  LDL.64 R68, [R1+0x98] ;  /* 0x0000980001447983 */ /* 0x000f280000100a00 */
[----:B------:R-:W4:Y:S04]  /*12240*/  LDL.64 R70, [R1+0xb8] ;  /* 0x0000b80001467983 */ /* 0x000f280000100a00 */
[----:B------:R-:W4:Y:S04]  /*12250*/  LDL.64 R72, [R1+0xe0] ;  /* 0x0000e00001487983 */ /* 0x000f280000100a00 */
[----:B------:R-:W4:Y:S04]  /*12260*/  LDL.64 R42, [R1+0x108] ;  /* 0x00010800012a7983 */ /* 0x000f280000100a00 */
[----:B------:R-:W-:Y:S04]  /*12270*/  LDGSTS.E [R5+0x25900], desc[UR16][R40.64], P4 ;  /* 0x2590000028057fae */ /* 0x000fe8000a121850 */
[----:B------:R-:W4:Y:S04]  /*12280*/  LDL.LU.64 R44, [R1+0x18] ;  /* 0x00001800012c7983 */ /* 0x000f280000300a00 */
[----:B------:R-:W4:Y:S04]  /*12290*/  LDL.LU.64 R40, [R1+0x38] ;  /* 0x0000380001287983 */ /* 0x000f280000300a00 */
[----:B------:R-:W4:Y:S04]  /*122a0*/  LDL.LU.64 R56, [R1+0x58] ;  /* 0x0000580001387983 */ /* 0x000f280000300a00 */
[----:B-1----:R-:W4:Y:S04]  /*122b0*/  LDL.LU.64 R198, [R1+0x148] ;  /* 0x0001480001c67983 */ /* 0x002f280000300a00 */
        /* <DEDUP_REMOVED lines=11> */
[----:B--2---:R-:W-:Y:S04]  /*12370*/  LDGSTS.E [R5+0x25d00], desc[UR16][R54.64], P4 ;  /* 0x25d0000036057fae */ /* 0x004fe8000a121850 */
        /* <DEDUP_REMOVED lines=13> */
[----:B------:R-:W4:Y:S04]  /*12450*/  LDL.LU.64 R202, [R1+0x1e8] ;  /* 0x0001e80001ca7983 */ /* 0x000f280000300a00 */
[----:B------:R-:W2:Y:S04]  /*12460*/  LDL.64 R6, [R1+0x238] ;  /* 0x0002380001067983 */ /* 0x000ea80000100a00 */
[----:B------:R-:W3:Y:S04]  /*12470*/  LDL.64 R54, [R1+0x258] ;  /* 0x0002580001367983 */ /* 0x000ee80000100a00 */
[----:B------:R-:W4:Y:S04]  /*12480*/  LDL.64 R58, [R1+0x278] ;  /* 0x00027800013a7983 */ /* 0x000f280000100a00 */
[----:B------:R-:W-:Y:S04]  /*12490*/  LDGSTS.E [R3+0x20a00], desc[UR16][R14.64], P4 ;  /* 0x20a000000e037fae */ /* 0x000fe8000a121850 */
[----:B------:R-:W-:Y:S04]  /*124a0*/  LDGSTS.E [R3+0x20e00], desc[UR16][R16.64], P4 ;  /* 0x20e0000010037fae */ /* 0x000fe8000a121850 */
[----:B------:R-:W-:Y:S04]  /*124b0*/  LDGSTS.E [R3+0x21200], desc[UR16][R240.64], P4 ;  /* 0x21200000f0037fae */ /* 0x000fe8000a121850 */
[----:B------:R-:W4:Y:S04]  /*124c0*/  LDL.64 R64, [R1+0x330] ;  /* 0x0003300001407983 */ /* 0x000f280000100a00 */
[----:B------:R-:W4:Y:S04]  /*124d0*/  LDL.64 R62, [R1+0x368] ;  /* 0x00036800013e7983 */ /* 0x000f280000100a00 */
        /* <DEDUP_REMOVED lines=8> */
[----:B------:R-:W4:Y:S04]  /*12560*/  LDL.64 R68, [R1+0x2e0] ;  /* 0x0002e00001447983 */ /* 0x000f280000100a00 */
[----:B------:R-:W4:Y:S04]  /*12570*/  LDL.64 R70, [R1+0x2b8] ;  /* 0x0002b80001467983 */ /* 0x000f280000100a00 */
[----:B------:R-:W4:Y:S04]  /*12580*/  LDL.64 R72, [R1+0x298] ;  /* 0x0002980001487983 */ /* 0x000f280000100a00 */
[----:B------:R-:W4:Y:S04]  /*12590*/  LDL.64 R66, [R1+0x300] ;  /* 0x0003000001427983 */ /* 0x000f280000100a00 */
[----:B------:R-:W-:Y:S04]  /*125a0*/  LDGSTS.E [R3+0x23200], desc[UR16][R42.64], P4 ;  /* 0x232000002a037fae */ /* 0x000fe8000a121850 */
[----:B------:R-:W-:Y:S04]  /*125b0*/  LDGSTS.E [R3+0x23600], desc[UR16][R34.64], P4 ;  /* 0x2360000022037fae */ /* 0x000fe8000a121850 */
[----:B------:R-:W-:Y:S04]  /*125c0*/  LDGSTS.E [R3+0x23a00], desc[UR16][R198.64], P4 ;  /* 0x23a00000c6037fae */ /* 0x000fe8000a121850 */
[----:B------:R-:W-:Y:S04]  /*125d0*/  LDGSTS.E [R3+0x23e00], desc[UR16][R190.64], P4 ;  /* 0x23e00000be037fae */ /* 0x000fe8000a121850 */
[----:B------:R-:W4:Y:S04]  /*125e0*/  LDL.LU.64 R34, [R1+0x10] ;  /* 0x0000100001227983 */ /* 0x000f280000300a00 */
[----:B------:R-:W4:Y:S04]  /*125f0*/  LDL.LU.64 R42, [R1+0x30] ;  /* 0x00003000012a7983 */ /* 0x000f280000300a00 */
[----:B------:R1:W-:Y:S04]  /*12600*/  STL.64 [R1+0x9f0], R198 ;  /* 0x0009f0c601007387 */ /* 0x0003e80000100a00 */
[----:B------:R-:W-:Y:S04]  /*12610*/  LDGSTS.E [R3+0x24200], desc[UR16][R204.64], P4 ;  /* 0x24200000cc037fae */ /* 0x000fe8000a121850 */
[----:B------:R-:W-:Y:S04]  /*12620*/  LDGSTS.E [R3+0x24600], desc[UR16][R188.64], P4 ;  /* 0x24600000bc037fae */ /* 0x000fe8000a121850 */
[----:B-1----:R-:W4:Y:S04]  /*12630*/  LDL.LU.64 R198, [R1+0xd8] ;  /* 0x0000d80001c67983 */ /* 0x002f280000300a00 */
        /* <DEDUP_REMOVED lines=9> */
[----:B-1----:R-:W4:Y:S04]  /*126d0*/  LDL.LU.64 R188, [R1+0x90] ;  /* 0x0000900001bc7983 */ /* 0x002f280000300a00 */
[----:B------:R1:W-:Y:S04]  /*126e0*/  STL.64 [R1+0xa08], R184 ;  /* 0x000a08b801007387 */ /* 0x0003e80000100a00 */
[----:B-1----:R-:W4:Y:S04]  /*126f0*/  LDL.LU.64 R184, [R1+0x70] ;  /* 0x0000700001b87983 */ /* 0x002f280000300a00 */
[----:B------:R1:W-:Y:S04]  /*12700*/  STL.64 [R1+0xa10], R192 ;  /* 0x000a10c001007387 */ /* 0x0003e80000100a00 */
[----:B-1----:R-:W4:Y:S04]  /*12710*/  LDL.LU.64 R192, [R1+0x50] ;  /* 0x0000500001c07983 */ /* 0x002f280000300a00 */
[----:B--2---:R-:W-:Y:S04]  /*12720*/  LDGSTS.E [R3+0x25a00], desc[UR16][R6.64], P4 ;  /* 0x25a0000006037fae */ /* 0x004fe8000a121850 */
[----:B---3--:R-:W-:Y:S04]  /*12730*/  LDGSTS.E [R3+0x25e00], desc[UR16][R54.64], P4 ;  /* 0x25e0000036037fae */ /* 0x008fe8000a121850 */
[----:B----4-:R-:W-:Y:S04]  /*12740*/  LDGSTS.E [R3+0x26200], desc[UR16][R58.64], P4 ;  /* 0x262000003a037fae */ /* 0x010fe8000a121850 */
[----:B------:R-:W2:Y:S04]  /*12750*/  LDL.64 R6, [R1+0x250] ;  /* 0x0002500001067983 */ /* 0x000ea80000100a00 */
[----:B------:R-:W3:Y:S04]  /*12760*/  LDL.64 R54, [R1+0x230] ;  /* 0x0002300001367983 */ /* 0x000ee80000100a00 */
[----:B------:R-:W4:Y:S04]  /*12770*/  LDL.64 R58, [R1+0x210] ;  /* 0x00021000013a7983 */ /* 0x000f280000100a00 */
        /* <DEDUP_REMOVED lines=35> */
[----:B----4-:R-:W-:Y:S04]  /*129b0*/  LDGSTS.E [R0+0x25700], desc[UR16][R58.64], P4 ;  /* 0x257000003a007fae */ /* 0x010fe8000a121850 */
[----:B---3--:R-:W-:Y:S04]  /*129c0*/  LDGSTS.E [R0+0x25b00], desc[UR16][R54.64], P4 ;  /* 0x25b0000036007fae */ /* 0x008fe8000a121850 */
[----:B--2---:R-:W-:Y:S04]  /*129d0*/  LDGSTS.E [R0+0x25f00], desc[UR16][R6.64], P4 ;  /* 0x25f0000006007fae */ /* 0x004fe8000a121850 */
[----:B------:R-:W-:Y:S04]  /*129e0*/  LDGSTS.E [R0+0x26300], desc[UR16][R242.64], P4 ;  /* 0x26300000f2007fae */ /* 0x000fe8000a121850 */
[----:B------:R-:W-:Y:S04]  /*129f0*/  LDGSTS.E [R0+0x26700], desc[UR16][R236.64], P4 ;  /* 0x26700000ec007fae */ /* 0x000fe8000a121850 */
[----:B------:R-:W-:Y:S04]  /*12a00*/  LDGSTS.E [R0+0x26b00], desc[UR16][R232.64], P4 ;  /* 0x26b00000e8007fae */ /* 0x000fe8000a121850 */
[----:B------:R1:W-:Y:S04]  /*12a10*/  LDGSTS.E [R0+0x26f00], desc[UR16][R228.64], P4 ;  /* 0x26f00000e4007fae */ /* 0x0003e8000a121850 */
[----:B------:R-:W-:Y:S04]  /*12a20*/  LDGSTS.E [R0+0x27300], desc[UR16][R32.64], P4 ;  /* 0x2730000020007fae */ /* 0x000fe8000a121850 */
[----:B------:R-:W-:Y:S01]  /*12a30*/  LDGSTS.E [R0+0x27700], desc[UR16][R30.64], P4 ;  /* 0x277000001e007fae */ /* 0x000fe2000a121850 */
[----:B-1----:R-:W1:Y:S03]  /*12a40*/  LDC R229, c[0x0][0x230] ;  /* 0x00008c00ffe57b82 */ /* 0x002e660000000800 */
[----:B------:R-:W-:Y:S04]  /*12a50*/  LDGSTS.E [R0+0x27b00], desc[UR16][R28.64], P4 ;  /* 0x27b000001c007fae */ /* 0x000fe8000a121850 */
[----:B------:R2:W-:Y:S01]  /*12a60*/  LDGSTS.E [R0+0x27f00], desc[UR16][R26.64], P4 ;  /* 0x27f000001a007fae */ /* 0x0005e2000a121850 */
[----:B------:R-:W3:Y:S03]  /*12a70*/  LDC R228, c[0x0][0x230] ;  /* 0x00008c00ffe47b82 */ /* 0x000ee60000000800 */
[----:B------:R-:W0:Y:S05]  /*12a80*/  LDGDEPBAR ;  /* 0x00000000000079af */ /* 0x000e2a0000000000 */
[----:B------:R-:W-:Y:S08]  /*12a90*/  BAR.SYNC.DEFER_BLOCKING 0x0 ;  /* 0x0000000000007b1d */ /* 0x000ff00000010000 */
[----:B--2---:R-:W2:Y:S01]  /*12aa0*/  LDC R26, c[0x0][0x230] ;  /* 0x00008c00ff1a7b82 */ /* 0x004ea20000000800 */
[----:B------:R-:W4:Y:S01]  /*12ab0*/  LDL.LU.64 R58, [R1+0xa28] ;  /* 0x000a2800013a7983 */ /* 0x000f220000300a00 */
[----:B-1----:R-:W-:-:S03]  /*12ac0*/  VIADD R229, R229, 0xffffff3c ;  /* 0xffffff3ce5e57836 */ /* 0x002fc60000000000 */
[----:B------:R-:W4:Y:S01]  /*12ad0*/  LDL.LU.64 R54, [R1+0xa20] ;  /* 0x000a200001367983 */ /* 0x000f220000300a00 */
[----:B------:R-:W-:Y:S02]  /*12ae0*/  IMAD.WIDE R32, R4, 0x4, R176 ;  /* 0x0000000404207825 */ /* 0x000fe400078e02b0 */
[----:B------:R-:W1:Y:S01]  /*12af0*/  LDC R27, c[0x0][0x230] ;  /* 0x00008c00ff1b7b82 */ /* 0x000e620000000800 */
[----:B------:R-:W-:Y:S01]  /*12b00*/  @!PT LDS RZ, [RZ] ;  /* 0x00000000fffff984 */ /* 0x000fe20000000800 */
[----:B------:R-:W-:Y:S01]  /*12b10*/  @!PT LDS RZ, [RZ] ;  /* 0x00000000fffff984 */ /* 0x000fe20000000800 */
[----:B------:R-:W-:Y:S01]  /*12b20*/  @!PT LDS RZ, [RZ] ;  /* 0x00000000fffff984 */ /* 0x000fe20000000800 */
[----:B------:R3:W-:Y:S01]  /*12b30*/  LDGSTS.E [R252+-0x78000], desc[UR16][R24.64], !P1 ;  /* 0x8800000018fc7fae */ /* 0x0007e2000c921850 */
[----:B------:R-:W-:-:S06]  /*12b40*/  ISETP.GE.U32.AND P1, PT, R229, 0x7ffffefd, PT ;  /* 0x7ffffefde500780c */ /* 0x000fcc0003f26070 */
[----:B------:R-:W2:Y:S01]  /*12b50*/  LDC R229, c[0x0][0x230] ;  /* 0x00008c00ffe57b82 */ /* 0x000ea20000000800 */
[----:B------:R-:W-:Y:S04]  /*12b60*/  LDGSTS.E [R251+-0x77ffc], desc[UR16][R22.64], !P2 ;  /* 0x8800400016fb7fae */ /* 0x000fe8000d121850 */
[----:B------:R3:W-:Y:S03]  /*12b70*/  LDGSTS.E [R9+-0x77ff8], desc[UR16][R20.64], !P3 ;  /* 0x8800800014097fae */ /* 0x0007e6000d921850 */
[----:B---3--:R-:W3:Y:S08]  /*12b80*/  LDC R24, c[0x0][0x230] ;  /* 0x00008c00ff187b82 */ /* 0x008ef00000000800 */
[----:B------:R-:W1:Y:S01]  /*12b90*/  LDC R21, c[0x0][0x230] ;  /* 0x00008c00ff157b82 */ /* 0x000e620000000800 */
[----:B--2---:R-:W-:-:S07]  /*12ba0*/  VIADD R9, R229, 0xffffff1d ;  /* 0xffffff1de5097836 */ /* 0x004fce0000000000 */
[----:B------:R-:W2:Y:S08]  /*12bb0*/  LDC R23, c[0x0][0x230] ;  /* 0x00008c00ff177b82 */ /* 0x000eb00000000800 */
[----:B------:R-:W3:Y:S01]  /*12bc0*/  LDC R229, c[0x0][0x230] ;  /* 0x00008c00ffe57b82 */ /* 0x000ee20000000800 */
[----:B------:R-:W-:Y:S01]  /*12bd0*/  IADD3 R20, R228, -0xe2, RZ ;  /* 0xffffff1ee4147810 */ /* 0x000fe20007ffe0ff */
[----:B-1----:R-:W-:-:S06]  /*12be0*/  VIADD R21, R21, 0xffffff1f ;  /* 0xffffff1f15157836 */ /* 0x002fcc0000000000 */
[----:B------:R-:W1:Y:S01]  /*12bf0*/  LDC R25, c[0x0][0x230] ;  /* 0x00008c00ff197b82 */ /* 0x000e620000000800 */
[----:B------:R-:W-:Y:S02]  /*12c00*/  ISETP.GE.U32.AND P3, PT, R20, 0x7ffffedf, PT ;  /* 0x7ffffedf1400780c */ /* 0x000fe40003f66070 */
[----:B------:R-:W-:Y:S01]  /*12c10*/  ISETP.GE.U32.AND P2, PT, R21, 0x7ffffee0, PT ;  /* 0x7ffffee01500780c */ /* 0x000fe20003f46070 */
[C---:B------:R-:W-:Y:S01]  /*12c20*/  VIADD R22, R250.reuse, 0x100000 ;  /* 0x00100000fa167836 */ /* 0x040fe20000000000 */
[----:B------:R-:W-:Y:S01]  /*12c30*/  ISETP.GE.U32.AND P4, PT, R9, 0x7ffffede, PT ;  /* 0x7ffffede0900780c */ /* 0x000fe20003f86070 */
[----:B------:R-:W-:Y:S02]  /*12c40*/  VIADD R21, R250, 0x100000 ;  /* 0x00100000fa157836 */ /* 0x000fe40000000000 */
[----:B------:R-:W-:Y:S01]  /*12c50*/  IMAD.WIDE R30, R4, 0x4, R174 ;  /* 0x00000004041e7825 */ /* 0x000fe200078e02ae */
[----:B------:R3:W-:Y:S01]  /*12c60*/  LDGSTS.E [R22+-0x77ff4], desc[UR16][R32.64], !P1 ;  /* 0x8800c00020167fae */ /* 0x0007e2000c921850 */
[----:B------:R-:W4:Y:S02]  /*12c70*/  LDC R252, c[0x0][0x230] ;  /* 0x00008c00fffc7b82 */ /* 0x000f240000000800 */
[----:B------:R-:W-:-:S02]  /*12c80*/  VIADD R20, R250, 0x100000 ;  /* 0x00100000fa147836 */ /* 0x000fc40000000000 */
[----:B------:R-:W-:Y:S01]  /*12c90*/  IMAD.WIDE R28, R4, 0x4, R172 ;  /* 0x00000004041c7825 */ /* 0x000fe200078e02ac */
[----:B------:R-:W-:Y:S01]  /*12ca0*/  STL.64 [R1+0x468], R32 ;  /* 0x0004682001007387 */ /* 0x000fe20000100a00 */
[----:B------:R-:W-:-:S03]  /*12cb0*/  IADD3 R9, R250, 0x100000, RZ ;  /* 0x00100000fa097810 */ /* 0x000fc60007ffe0ff */
[----:B------:R-:W-:Y:S01]  /*12cc0*/  STL.64 [R1+0x408], R30 ;  /* 0x0004081e01007387 */ /* 0x000fe20000100a00 */
[----:B---3--:R-:W-:-:S03]  /*12cd0*/  VIADD R22, R229, 0xffffff1c ;  /* 0xffffff1ce5167836 */ /* 0x008fc60000000000 */
[----:B------:R3:W-:Y:S01]  /*12ce0*/  LDGSTS.E [R21+-0x74000], desc[UR16][R30.64], !P2 ;  /* 0x8c0000001e157fae */ /* 0x0007e2000d121850 */
[----:B------:R-:W-:-:S03]  /*12cf0*/  IMAD.WIDE R6, R4, 0x4, R170 ;  /* 0x0000000404067825 */ /* 0x000fc600078e02aa */
[----:B------:R1:W-:Y:S01]  /*12d00*/  STL.64 [R1+0x400], R28 ;  /* 0x0004001c01007387 */ /* 0x0003e20000100a00 */
[----:B------:R-:W-:-:S03]  /*12d10*/  ISETP.GE.U32.AND P5, PT, R22, 0x7ffffedd, PT ;  /* 0x7ffffedd1600780c */ /* 0x000fc60003fa6070 */
[----:B------:R1:W-:Y:S01]  /*12d20*/  LDGSTS.E [R20+-0x73ffc], desc[UR16][R28.64], !P3 ;  /* 0x8c0040001c147fae */ /* 0x0003e2000d921850 */
[----:B--2---:R-:W-:Y:S02]  /*12d30*/  VIADD R22, R23, 0xffffff3b ;  /* 0xffffff3b17167836 */ /* 0x004fe40000000000 */
[----:B------:R-:W2:Y:S01]  /*12d40*/  LDC R23, c[0x0][0x230] ;  /* 0x00008c00ff177b82 */ /* 0x000ea20000000800 */
[----:B---3--:R-:W-:Y:S01]  /*12d50*/  VIADD R21, R24, 0xffffff3a ;  /* 0xffffff3a18157836 */ /* 0x008fe20000000000 */
[----:B------:R3:W-:Y:S06]  /*12d60*/  LDGSTS.E [R9+-0x73ff8], desc[UR16][R6.64], !P4 ;  /* 0x8c00800006097fae */ /* 0x0007ec000e121850 */
[----:B-1----:R-:W1:Y:S01]  /*12d70*/  LDC R29, c[0x0][0x230] ;  /* 0x00008c00ff1d7b82 */ /* 0x002e620000000800 */
[----:B------:R-:W-:Y:S01]  /*12d80*/  VIADD R20, R25, 0xffffff39 ;  /* 0xffffff3919147836 */ /* 0x000fe20000000000 */
[----:B------:R-:W-:-:S02]  /*12d90*/  ISETP.GE.U32.AND P1, PT, R22, 0x7ffffefc, PT ;  /* 0x7ffffefc1600780c */ /* 0x000fc40003f26070 */
[----:B---3--:R-:W-:-:S04]  /*12da0*/  IADD3 R9, R26, -0xc8, RZ ;  /* 0xffffff381a097810 */ /* 0x008fc80007ffe0ff */
[----:B------:R-:W3:Y:S01]  /*12db0*/  LDC R28, c[0x0][0x230] ;  /* 0x00008c00ff1c7b82 */ /* 0x000ee20000000800 */
[----:B------:R-:W-:Y:S02]  /*12dc0*/  ISETP.GE.U32.AND P2, PT, R21, 0x7ffffefb, PT ;  /* 0x7ffffefb1500780c */ /* 0x000fe40003f46070 */
[----:B------:R-:W-:Y:S01]  /*12dd0*/  ISETP.GE.U32.AND P3, PT, R20, 0x7ffffefa, PT ;  /* 0x7ffffefa1400780c */ /* 0x000fe20003f66070 */
[----:B------:R-:W-:Y:S01]  /*12de0*/  IMAD.WIDE R30, R4, 0x4, R168 ;  /* 0x00000004041e7825 */ /* 0x000fe200078e02a8 */
[----:B------:R-:W-:-:S03]  /*12df0*/  ISETP.GE.U32.AND P4, PT, R9, 0x7ffffef9, PT ;  /* 0x7ffffef90900780c */ /* 0x000fc60003f86070 */
[----:B------:R-:W-:Y:S01]  /*12e00*/  VIADD R9, R250, 0x100000 ;  /* 0x00100000fa097836 */ /* 0x000fe20000000000 */
[----:B------:R-:W2:Y:S01]  /*12e10*/  LDC R24, c[0x0][0x230] ;  /* 0x00008c00ff187b82 */ /* 0x000ea20000000800 */
[----:B------:R1:W-:Y:S01]  /*12e20*/  STL.64 [R1+0x3f8], R6 ;  /* 0x0003f80601007387 */ /* 0x0003e20000100a00 */
[C---:B------:R-:W-:Y:S02]  /*12e30*/  VIADD R22, R249.reuse, 0x100000 ;  /* 0x00100000f9167836 */ /* 0x040fe40000000000 */
[C---:B------:R-:W-:Y:S01]  /*12e40*/  IMAD.WIDE R32, R4.reuse, 0x4, R166 ;  /* 0x0000000404207825 */ /* 0x040fe200078e02a6 */
[----:B------:R1:W-:Y:S03]  /*12e50*/  STL.64 [R1+0x3f0], R30 ;  /* 0x0003f01e01007387 */ /* 0x0003e60000100a00 */
[C---:B------:R-:W-:Y:S01]  /*12e60*/  VIADD R21, R249.reuse, 0x100000 ;  /* 0x00100000f9157836 */ /* 0x040fe20000000000 */
[----:B------:R1:W-:Y:S01]  /*12e70*/  LDGSTS.E [R9+-0x73ff4], desc[UR16][R30.64], !P5 ;  /* 0x8c00c0001e097fae */ /* 0x0003e2000e921850 */
[C---:B------:R-:W-:Y:S01]  /*12e80*/  VIADD R20, R249.reuse, 0x100000 ;  /* 0x00100000f9147836 */ /* 0x040fe20000000000 */
[----:B------:R-:W2:Y:S01]  /*12e90*/  LDC R26, c[0x0][0x230] ;  /* 0x00008c00ff1a7b82 */ /* 0x000ea20000000800 */
[C---:B-1----:R-:W-:Y:S01]  /*12ea0*/  IMAD.WIDE R6, R4.reuse, 0x4, R164 ;  /* 0x0000000404067825 */ /* 0x042fe200078e02a4 */
[----:B------:R1:W-:Y:S04]  /*12eb0*/  LDGSTS.E [R22+-0x78000], desc[UR16][R32.64], !P1 ;  /* 0x8800000020167fae */ /* 0x0003e8000c921850 */
[----:B------:R3:W-:Y:S01]  /*12ec0*/  LDGSTS.E [R21+-0x77ffc], desc[UR16][R6.64], !P2 ;  /* 0x8800400006157fae */ /* 0x0007e2000d121850 */
[C---:B------:R-:W-:Y:S01]  /*12ed0*/  IMAD.WIDE R158, R4.reuse, 0x4, R158 ;  /* 0x00000004049e7825 */ /* 0x040fe200078e029e */
[----:B------:R-:W4:Y:S03]  /*12ee0*/  LDC R25, c[0x0][0x230] ;  /* 0x00008c00ff197b82 */ /* 0x000f260000000800 */
[----:B------:R-:W-:Y:S01]  /*12ef0*/  IMAD.WIDE R30, R4, 0x4, R162 ;  /* 0x00000004041e7825 */ /* 0x000fe200078e02a2 */
[----:B------:R-:W-:Y:S01]  /*12f00*/  STL.64 [R1+0x460], R32 ;  /* 0x0004602001007387 */ /* 0x000fe20000100a00 */
[----:B------:R-:W-:-:S02]  /*12f10*/  IADD3 R9, R249, 0x100000, RZ ;  /* 0x00100000f9097810 */ /* 0x000fc40007ffe0ff */
[----:B-1----:R-:W-:Y:S01]  /*12f20*/  VIADD R22, R27, 0xffffff1b ;  /* 0xffffff1b1b167836 */ /* 0x002fe20000000000 */
[----:B------:R1:W-:Y:S01]  /*12f30*/  LDGSTS.E [R20+-0x77ff8], desc[UR16][R30.64], !P3 ;  /* 0x880080001e147fae */ /* 0x0003e2000d921850 */
[----:B------:R-:W2:Y:S03]  /*12f40*/  LDC R27, c[0x0][0x230] ;  /* 0x00008c00ff1b7b82 */ /* 0x000ea60000000800 */
[----:B------:R1:W-:Y:S01]  /*12f50*/  STL.64 [R1+0x458], R6 ;  /* 0x0004580601007387 */ /* 0x0003e20000100a00 */
[----:B---3--:R-:W-:Y:S01]  /*12f60*/  VIADD R21, R28, 0xffffff1a ;  /* 0xffffff1a1c157836 */ /* 0x008fe20000000000 */
[----:B------:R-:W-:-:S03]  /*12f70*/  ISETP.GE.U32.AND P2, PT, R22, 0x7ffffedc, PT ;  /* 0x7ffffedc1600780c */ /* 0x000fc60003f46070 */
[----:B------:R-:W3:Y:S01]  /*12f80*/  LDC R28, c[0x0][0x230] ;  /* 0x00008c00ff1c7b82 */ /* 0x000ee20000000800 */
[----:B-1----:R-:W-:Y:S02]  /*12f90*/  VIADD R20, R29, 0xffffff19 ;  /* 0xffffff191d147836 */ /* 0x002fe40000000000 */
[----:B------:R-:W-:-:S05]  /*12fa0*/  IMAD.WIDE R6, R4, 0x4, R160 ;  /* 0x0000000404067825 */ /* 0x000fca00078e02a0 */
[----:B------:R-:W1:Y:S01]  /*12fb0*/  LDC R29, c[0x0][0x230] ;  /* 0x00008c00ff1d7b82 */ /* 0x000e620000000800 */
[----:B------:R2:W-:Y:S01]  /*12fc0*/  LDGSTS.E [R9+-0x77ff4], desc[UR16][R6.64], !P4 ;  /* 0x8800c00006097fae */ /* 0x0005e2000e121850 */
[----:B------:R-:W-:Y:S02]  /*12fd0*/  ISETP.GE.U32.AND P3, PT, R21, 0x7ffffedb, PT ;  /* 0x7ffffedb1500780c */ /* 0x000fe40003f66070 */
[----:B------:R-:W-:Y:S01]  /*12fe0*/  ISETP.GE.U32.AND P4, PT, R20, 0x7ffffeda, PT ;  /* 0x7ffffeda1400780c */ /* 0x000fe20003f86070 */
[----:B--2---:R-:W-:Y:S01]  /*12ff0*/  VIADD R9, R23, 0xffffff18 ;  /* 0xffffff1817097836 */ /* 0x004fe20000000000 */
[----:B------:R-:W-:Y:S01]  /*13000*/  IADD3 R20, R24, -0xc9, RZ ;  /* 0xffffff3718147810 */ /* 0x000fe20007ffe0ff */
[C---:B------:R-:W-:Y:S01]  /*13010*/  VIADD R23, R249.reuse, 0x100000 ;  /* 0x00100000f9177836 */ /* 0x040fe20000000000 */
[----:B------:R2:W-:Y:S01]  /*13020*/  STL.64 [R1+0x450], R30 ;  /* 0x0004501e01007387 */ /* 0x0005e20000100a00 */
[----:B------:R-:W-:Y:S01]  /*13030*/  VIADD R22, R249, 0x100000 ;  /* 0x00100000f9167836 */ /* 0x000fe20000000000 */
[----:B------:R-:W-:Y:S01]  /*13040*/  ISETP.GE.U32.AND P5, PT, R9, 0x7ffffed9, PT ;  /* 0x7ffffed90900780c */ /* 0x000fe20003fa6070 */
[----:B------:R-:W-:Y:S01]  /*13050*/  IMAD.WIDE R156, R4, 0x4, R156 ;  /* 0x00000004049c7825 */ /* 0x000fe200078e029c */
[----:B------:R-:W-:Y:S01]  /*13060*/  ISETP.GE.U32.AND P1, PT, R20, 0x7ffffef8, PT ;  /* 0x7ffffef81400780c */ /* 0x000fe20003f26070 */
[----:B------:R-:W-:Y:S01]  /*13070*/  LDGSTS.E [R23+-0x74000], desc[UR16][R158.64], !P2 ;  /* 0x8c0000009e177fae */ /* 0x000fe2000d121850 */
[----:B------:R-:W4:Y:S01]  /*13080*/  LDC R24, c[0x0][0x230] ;  /* 0x00008c00ff187b82 */ /* 0x000f220000000800 */
[----:B------:R-:W-:-:S02]  /*13090*/  VIADD R21, R249, 0x100000 ;  /* 0x00100000f9157836 */ /* 0x000fc40000000000 */
[C---:B------:R-:W-:Y:S01]  /*130a0*/  IMAD.WIDE R154, R4.reuse, 0x4, R154 ;  /* 0x00000004049a7825 */ /* 0x040fe200078e029a */
[----:B------:R3:W-:Y:S03]  /*130b0*/  LDGSTS.E [R22+-0x73ffc], desc[UR16][R156.64], !P3 ;  /* 0x8c0040009c167fae */ /* 0x0007e6000d921850 */
[----:B------:R-:W-:Y:S01]  /*130c0*/  VIADD R20, R249, 0x100000 ;  /* 0x00100000f9147836 */ /* 0x000fe20000000000 */
[----:B--2---:R-:W2:Y:S01]  /*130d0*/  LDC R30, c[0x0][0x230] ;  /* 0x00008c00ff1e7b82 */ /* 0x004ea20000000800 */
[----:B------:R-:W-:Y:S01]  /*130e0*/  IMAD.WIDE R32, R4, 0x4, R152 ;  /* 0x0000000404207825 */ /* 0x000fe200078e0298 */
[----:B------:R1:W-:Y:S04]  /*130f0*/  LDGSTS.E [R21+-0x73ff8], desc[UR16][R154.64], !P4 ;  /* 0x8c0080009a157fae */ /* 0x0003e8000e121850 */
[----:B------:R1:W-:Y:S01]  /*13100*/  LDGSTS.E [R20+-0x73ff4], desc[UR16][R32.64], !P5 ;  /* 0x8c00c00020147fae */ /* 0x0003e2000e921850 */
[----:B---3--:R-:W-:Y:S01]  /*13110*/  VIADD R22, R27, 0xffffff36 ;  /* 0xffffff361b167836 */ /* 0x008fe20000000000 */
[----:B------:R-:W-:-:S02]  /*13120*/  IADD3 R9, R248, 0x100000, RZ ;  /* 0x00100000f8097810 */ /* 0x000fc40007ffe0ff */
[----:B------:R3:W-:Y:S01]  /*13130*/  STL.64 [R1+0x448], R6 ;  /* 0x0004480601007387 */ /* 0x0007e20000100a00 */
[----:B------:R-:W4:Y:S01]  /*13140*/  LDC R27, c[0x0][0x230] ;  /* 0x00008c00ff1b7b82 */ /* 0x000f220000000800 */
[----:B-1----:R-:W-:Y:S01]  /*13150*/  VIADD R21, R29, 0xffffff35 ;  /* 0xffffff351d157836 */ /* 0x002fe20000000000 */
[----:B------:R-:W-:Y:S01]  /*13160*/  ISETP.GE.U32.AND P2, PT, R22, 0x7ffffef7, PT ;  /* 0x7ffffef71600780c */ /* 0x000fe20003f46070 */
[----:B------:R-:W-:-:S03]  /*13170*/  VIADD R20, R26, 0xffffff34 ;  /* 0xffffff341a147836 */ /* 0x000fc60000000000 */
[----:B------:R-:W-:Y:S02]  /*13180*/  ISETP.GE.U32.AND P3, PT, R21, 0x7ffffef6, PT ;  /* 0x7ffffef61500780c */ /* 0x000fe40003f66070 */
[----:B------:R-:W1:Y:S01]  /*13190*/  LDC R26, c[0x0][0x230] ;  /* 0x00008c00ff1a7b82 */ /* 0x000e620000000800 */
[----:B---3--:R-:W-:Y:S01]  /*131a0*/  IMAD.WIDE R6, R4, 0x4, R150 ;  /* 0x0000000404067825 */ /* 0x008fe200078e0296 */
[----:B------:R-:W-:Y:S01]  /*131b0*/  ISETP.GE.U32.AND P4, PT, R20, 0x7ffffef5, PT ;  /* 0x7ffffef51400780c */ /* 0x000fe20003f86070 */
[----:B------:R-:W-:Y:S02]  /*131c0*/  STL.64 [R1+0x3e8], R158 ;  /* 0x0003e89e01007387 */ /* 0x000fe40000100a00 */
[----:B------:R-:W-:Y:S02]  /*131d0*/  VIADD R22, R248, 0x100000 ;  /* 0x00100000f8167836 */ /* 0x000fe40000000000 */
[----:B------:R3:W-:Y:S01]  /*131e0*/  LDGSTS.E [R9+-0x78000], desc[UR16][R6.64], !P1 ;  /* 0x8800000006097fae */ /* 0x0007e2000c921850 */
[----:B------:R-:W-:-:S03]  /*131f0*/  IMAD.WIDE R148, R4, 0x4, R148 ;  /* 0x0000000404947825 */ /* 0x000fc600078e0294 */
[----:B------:R-:W-:Y:S01]  /*13200*/  STL.64 [R1+0x3e0], R156 ;  /* 0x0003e09c01007387 */ /* 0x000fe20000100a00 */
[----:B------:R-:W-:Y:S02]  /*13210*/  VIADD R21, R248, 0x100000 ;  /* 0x00100000f8157836 */ /* 0x000fe40000000000 */
[----:B------:R-:W-:Y:S01]  /*13220*/  IMAD.WIDE R146, R4, 0x4, R146 ;  /* 0x0000000404927825 */ /* 0x000fe200078e0292 */
[----:B------:R-:W-:Y:S03]  /*13230*/  STL.64 [R1+0x3d8], R154 ;  /* 0x0003d89a01007387 */ /* 0x000fe60000100a00 */
[----:B---3--:R-:W-:Y:S01]  /*13240*/  VIADD R9, R28, 0xffffff17 ;  /* 0xffffff171c097836 */ /* 0x008fe20000000000 */
[----:B------:R3:W-:Y:S01]  /*13250*/  STL.64 [R1+0x3d0], R32 ;  /* 0x0003d02001007387 */ /* 0x0007e20000100a00 */
[----:B------:R-:W-:Y:S01]  /*13260*/  VIADD R20, R248, 0x100000 ;  /* 0x00100000f8147836 */ /* 0x000fe20000000000 */
[----:B------:R-:W1:Y:S02]  /*13270*/  LDC R28, c[0x0][0x230] ;  /* 0x00008c00ff1c7b82 */ /* 0x000e640000000800 */
[----:B------:R-:W-:Y:S01]  /*13280*/  ISETP.GE.U32.AND P5, PT, R9, 0x7ffffed8, PT ;  /* 0x7ffffed80900780c */ /* 0x000fe20003fa6070 */
[----:B------:R-:W-:Y:S01]  /*13290*/  LDGSTS.E [R22+-0x77ffc], desc[UR16][R148.64], !P2 ;  /* 0x8800400094167fae */ /* 0x000fe2000d121850 */
[----:B--2---:R-:W-:-:S03]  /*132a0*/  IADD3 R23, R30, -0xea, RZ ;  /* 0xffffff161e177810 */ /* 0x004fc60007ffe0ff */
[----:B------:R4:W-:Y:S01]  /*132b0*/  LDGSTS.E [R21+-0x77ff8], desc[UR16][R146.64], !P3 ;  /* 0x8800800092157fae */ /* 0x0009e2000d921850 */
[----:B---3--:R-:W-:Y:S01]  /*132c0*/  IMAD.WIDE R32, R4, 0x4, R144 ;  /* 0x0000000404207825 */ /* 0x008fe200078e0290 */
[----:B------:R-:W-:Y:S02]  /*132d0*/  ISETP.GE.U32.AND P1, PT, R23, 0x7ffffed7, PT ;  /* 0x7ffffed71700780c */ /* 0x000fe40003f26070 */
[----:B------:R2:W-:Y:S01]  /*132e0*/  STL.64 [R1+0x440], R6 ;  /* 0x0004400601007387 */ /* 0x0005e20000100a00 */
[----:B------:R-:W3:Y:S03]  /*132f0*/  LDC R23, c[0x0][0x230] ;  /* 0x00008c00ff177b82 */ /* 0x000ee60000000800 */
[----:B------:R2:W-:Y:S01]  /*13300*/  LDGSTS.E [R20+-0x77ff4], desc[UR16][R32.64], !P4 ;  /* 0x8800c00020147fae */ /* 0x0005e2000e121850 */
[----:B------:R-:W-:Y:S01]  /*13310*/  VIADD R9, R248, 0x100000 ;  /* 0x00100000f8097836 */ /* 0x000fe20000000000 */
[----:B----4-:R-:W-:-:S02]  /*13320*/  IADD3 R21, R24, -0xeb, RZ ;  /* 0xffffff1518157810 */ /* 0x010fc40007ffe0ff */
[----:B------:R-:W-:Y:S01]  /*13330*/  STL.64 [R1+0x438], R148 ;  /* 0x0004389401007387 */ /* 0x000fe20000100a00 */
[----:B------:R-:W4:Y:S01]  /*13340*/  LDC R24, c[0x0][0x230] ;  /* 0x00008c00ff187b82 */ /* 0x000f220000000800 */
[----:B--2---:R-:W-:-:S04]  /*13350*/  IMAD.WIDE R6, R4, 0x4, R142 ;  /* 0x0000000404067825 */ /* 0x004fc800078e028e */
[----:B------:R-:W-:Y:S01]  /*13360*/  VIADD R20, R25, 0xffffff14 ;  /* 0xffffff1419147836 */ /* 0x000fe20000000000 */
[----:B------:R-:W-:Y:S02]  /*13370*/  STL.64 [R1+0x430], R146 ;  /* 0x0004309201007387 */ /* 0x000fe40000100a00 */
[----:B------:R-:W2:Y:S01]  /*13380*/  LDC R25, c[0x0][0x230] ;  /* 0x00008c00ff197b82 */ /* 0x000ea20000000800 */
[----:B------:R-:W-:Y:S01]  /*13390*/  ISETP.GE.U32.AND P3, PT, R21, 0x7ffffed6, PT ;  /* 0x7ffffed61500780c */ /* 0x000fe20003f66070 */
[----:B------:R-:W-:Y:S01]  /*133a0*/  STL.64 [R1+0x428], R32 ;  /* 0x0004282001007387 */ /* 0x000fe20000100a00 */
[----:B-1----:R-:W-:-:S03]  /*133b0*/  VIADD R21, R26, 0xffffff33 ;  /* 0xffffff331a157836 */ /* 0x002fc60000000000 */
[----:B------:R1:W-:Y:S01]  /*133c0*/  STL.64 [R1+0x3c8], R6 ;  /* 0x0003c80601007387 */ /* 0x0003e20000100a00 */
[----:B------:R-:W-:-:S03]  /*133d0*/  VIADD R22, R27, 0xffffff32 ;  /* 0xffffff321b167836 */ /* 0x000fc60000000000 */
[----:B------:R1:W-:Y:S01]  /*133e0*/  LDGSTS.E [R9+-0x74000], desc[UR16][R6.64], !P5 ;  /* 0x8c00000006097fae */ /* 0x0003e2000e921850 */
[----:B------:R-:W-:Y:S01]  /*133f0*/  ISETP.GE.U32.AND P4, PT, R20, 0x7ffffed5, PT ;  /* 0x7ffffed51400780c */ /* 0x000fe20003f86070 */
[----:B------:R-:W-:Y:S01]  /*13400*/  IMAD.WIDE R30, R4, 0x4, R138 ;  /* 0x00000004041e7825 */ /* 0x000fe200078e028a */
[----:B------:R-:W-:Y:S01]  /*13410*/  ISETP.GE.U32.AND P2, PT, R22, 0x7ffffef3, PT ;  /* 0x7ffffef31600780c */ /* 0x000fe20003f46070 */
[----:B------:R-:W4:Y:S02]  /*13420*/  LDC R26, c[0x0][0x230] ;  /* 0x00008c00ff1a7b82 */ /* 0x000f240000000800 */
[----:B-1----:R-:W-:-:S06]  /*13430*/  IMAD.WIDE R6, R4, 0x4, R140 ;  /* 0x0000000404067825 */ /* 0x002fcc00078e028c */
[----:B------:R-:W1:Y:S01]  /*13440*/  LDC R22, c[0x0][0x230] ;  /* 0x00008c00ff167b82 */ /* 0x000e620000000800 */
[----:B------:R3:W-:Y:S01]  /*13450*/  LDGSTS.E [R9+-0x73ffc], desc[UR16][R6.64], !P1 ;  /* 0x8c00400006097fae */ /* 0x0007e2000c921850 */
[----:B------:R-:W-:Y:S01]  /*13460*/  ISETP.GE.U32.AND P1, PT, R21, 0x7ffffef4, PT ;  /* 0x7ffffef41500780c */ /* 0x000fe20003f26070 */
[----:B------:R-:W-:Y:S01]  /*13470*/  VIADD R20, R248, 0x100000 ;  /* 0x00100000f8147836 */ /* 0x000fe20000000000 */
[----:B------:R-:W-:Y:S01]  /*13480*/  IADD3 R21, R28, -0xcf, RZ ;  /* 0xffffff311c157810 */ /* 0x000fe20007ffe0ff */
[----:B------:R3:W-:Y:S01]  /*13490*/  STL.64 [R1+0x3c0], R6 ;  /* 0x0003c00601007387 */ /* 0x0007e20000100a00 */
[----:B------:R-:W-:Y:S02]  /*134a0*/  IMAD.WIDE R28, R4, 0x4, R134 ;  /* 0x00000004041c7825 */ /* 0x000fe400078e0286 */
[----:B------:R-:W1:Y:S01]  /*134b0*/  LDC R27, c[0x0][0x230] ;  /* 0x00008c00ff1b7b82 */ /* 0x000e620000000800 */
[----:B------:R3:W-:Y:S01]  /*134c0*/  LDGSTS.E [R20+-0x73ff8], desc[UR16][R30.64], !P3 ;  /* 0x8c0080001e147fae */ /* 0x0007e2000d921850 */
[----:B------:R-:W-:Y:S01]  /*134d0*/  ISETP.GE.U32.AND P3, PT, R21, 0x7ffffef2, PT ;  /* 0x7ffffef21500780c */ /* 0x000fe20003f66070 */
[----:B--2---:R-:W-:-:S02]  /*134e0*/  VIADD R21, R25, 0xffffff30 ;  /* 0xffffff3019157836 */ /* 0x004fc40000000000 */
[----:B---3--:R-:W-:Y:S01]  /*134f0*/  IMAD.WIDE R6, R4, 0x4, R136 ;  /* 0x0000000404067825 */ /* 0x008fe200078e0288 */
[----:B------:R-:W-:Y:S02]  /*13500*/  STL.64 [R1+0x8b0], R248 ;  /* 0x0008b0f801007387 */ /* 0x000fe40000100a00 */
[----:B------:R-:W2:Y:S01]  /*13510*/  LDC R25, c[0x0][0x230] ;  /* 0x00008c00ff197b82 */ /* 0x000ea20000000800 */
[----:B------:R-:W-:Y:S01]  /*13520*/  VIADD R20, R247, 0x100000 ;  /* 0x00100000f7147836 */ /* 0x000fe20000000000 */
[----:B------:R3:W-:Y:S04]  /*13530*/  LDGSTS.E [R9+-0x73ff4], desc[UR16][R6.64], !P4 ;  /* 0x8c00c00006097fae */ /* 0x0007e8000e121850 */
[----:B------:R-:W-:Y:S04]  /*13540*/  STL.64 [R1+0x3b8], R30 ;  /* 0x0003b81e01007387 */ /* 0x000fe80000100a00 */
[----:B------:R4:W-:Y:S01]  /*13550*/  LDGSTS.E [R20+-0x78000], desc[UR16][R28.64], !P1 ;  /* 0x880000001c147fae */ /* 0x0009e2000c921850 */
[----:B------:R-:W-:-:S02]  /*13560*/  ISETP.GE.U32.AND P1, PT, R21, 0x7ffffef1, PT ;  /* 0x7ffffef11500780c */ /* 0x000fc40003f26070 */
[----:B------:R-:W-:Y:S01]  /*13570*/  IADD3 R21, R23, -0xee, RZ ;  /* 0xffffff1217157810 */ /* 0x000fe20007ffe0ff */
[----:B------:R1:W-:Y:S01]  /*13580*/  STL.64 [R1+0x3b0], R6 ;  /* 0x0003b00601007387 */ /* 0x0003e20000100a00 */
[----:B---3--:R-:W-:Y:S01]  /*13590*/  VIADD R9, R247, 0x100000 ;  /* 0x00100000f7097836 */ /* 0x008fe20000000000 */
[----:B------:R-:W3:Y:S01]  /*135a0*/  LDC R23, c[0x0][0x230] ;  /* 0x00008c00ff177b82 */ /* 0x000ee20000000800 */
[----:B----4-:R-:W-:-:S07]  /*135b0*/  VIADD R20, R24, 0xffffff13 ;  /* 0xffffff1318147836 */ /* 0x010fce0000000000 */
[----:B------:R-:W4:Y:S01]  /*135c0*/  LDC R24, c[0x0][0x230] ;  /* 0x00008c00ff187b82 */ /* 0x000f220000000800 */
[----:B-1----:R-:W-:Y:S01]  /*135d0*/  IMAD.WIDE R6, R4, 0x4, R132 ;  /* 0x0000000404067825 */ /* 0x002fe200078e0284 */
[----:B------:R-:W-:Y:S01]  /*135e0*/  STL.64 [R1+0x420], R28 ;  /* 0x0004201c01007387 */ /* 0x000fe20000100a00 */
[----:B------:R-:W-:-:S03]  /*135f0*/  ISETP.GE.U32.AND P4, PT, R21, 0x7ffffed3, PT ;  /* 0x7ffffed31500780c */ /* 0x000fc60003f86070 */
[----:B------:R1:W-:Y:S01]  /*13600*/  LDGSTS.E [R9+-0x77ffc], desc[UR16][R6.64], !P2 ;  /* 0x8800400006097fae */ /* 0x0003e2000d121850 */
[----:B------:R-:W-:Y:S01]  /*13610*/  ISETP.GE.U32.AND P2, PT, R20, 0x7ffffed4, PT ;  /* 0x7ffffed41400780c */ /* 0x000fe20003f46070 */
[----:B------:R-:W-:Y:S02]  /*13620*/  VIADD R21, R247, 0x100000 ;  /* 0x00100000f7157836 */ /* 0x000fe40000000000 */
[----:B------:R1:W-:Y:S01]  /*13630*/  STL.64 [R1+0x418], R6 ;  /* 0x0004180601007387 */ /* 0x0003e20000100a00 */
[----:B------:R-:W-:-:S04]  /*13640*/  IMAD.WIDE R30, R4, 0x4, R128 ;  /* 0x00000004041e7825 */ /* 0x000fc800078e0280 */
[----:B------:R-:W-:Y:S02]  /*13650*/  VIADD R22, R22, 0xffffff11 ;  /* 0xffffff1116167836 */ /* 0x000fe40000000000 */
[----:B-1----:R-:W-:-:S04]  /*13660*/  IMAD.WIDE R6, R4, 0x4, R130 ;  /* 0x0000000404067825 */ /* 0x002fc800078e0282 */
[----:B------:R-:W-:Y:S01]  /*13670*/  VIADD R20, R247, 0x100000 ;  /* 0x00100000f7147836 */ /* 0x000fe20000000000 */
[----:B------:R1:W-:Y:S01]  /*13680*/  LDGSTS.E [R9+-0x77ff8], desc[UR16][R6.64], !P3 ;  /* 0x8800800006097fae */ /* 0x0003e2000d921850 */
[----:B------:R-:W-:-:S03]  /*13690*/  IMAD.WIDE R28, R4, 0x4, R126 ;  /* 0x00000004041c7825 */ /* 0x000fc600078e027e */
[----:B------:R-:W-:Y:S01]  /*136a0*/  LDGSTS.E [R21+-0x77ff4], desc[UR16][R30.64], !P1 ;  /* 0x8800c0001e157fae */ /* 0x000fe2000c921850 */
[----:B------:R-:W-:-:S03]  /*136b0*/  ISETP.GE.U32.AND P1, PT, R22, 0x7ffffed2, PT ;  /* 0x7ffffed21600780c */ /* 0x000fc60003f26070 */
[----:B------:R1:W-:Y:S04]  /*136c0*/  STL.64 [R1+0x410], R6 ;  /* 0x0004100601007387 */ /* 0x0003e80000100a00 */
[----:B------:R2:W-:Y:S04]  /*136d0*/  LDGSTS.E [R20+-0x74000], desc[UR16][R28.64], !P2 ;  /* 0x8c0000001c147fae */ /* 0x0005e8000d121850 */
[----:B------:R-:W-:Y:S01]  /*136e0*/  STL.64 [R1+0x3a0], R30 ;  /* 0x0003a01e01007387 */ /* 0x000fe20000100a00 */
[----:B-1----:R-:W-:-:S03]  /*136f0*/  IMAD.WIDE R6, R4, 0x4, R124 ;  /* 0x0000000404067825 */ /* 0x002fc600078e027c */
[----:B------:R1:W-:Y:S01]  /*13700*/  STL.64 [R1+0x388], R28 ;  /* 0x0003881c01007387 */ /* 0x0003e20000100a00 */
[----:B--2---:R-:W-:-:S03]  /*13710*/  VIADD R20, R26, 0xffffff10 ;  /* 0xffffff101a147836 */ /* 0x004fc60000000000 */
[----:B------:R2:W-:Y:S01]  /*13720*/  STL.64 [R1+0x380], R6 ;  /* 0x0003800601007387 */ /* 0x0005e20000100a00 */
[----:B---3--:R-:W-:Y:S01]  /*13730*/  IADD3 R22, R23, -0xd1, RZ ;  /* 0xffffff2f17167810 */ /* 0x008fe20007ffe0ff */
[----:B----4-:R-:W-:Y:S01]  /*13740*/  VIADD R21, R24, 0xffffff2e ;  /* 0xffffff2e18157836 */ /* 0x010fe20000000000 */
[----:B------:R-:W3:Y:S01]  /*13750*/  LDC R26, c[0x0][0x230] ;  /* 0x00008c00ff1a7b82 */ /* 0x000ee20000000800 */
[----:B------:R2:W-:Y:S01]  /*13760*/  LDGSTS.E [R9+-0x73ffc], desc[UR16][R6.64], !P4 ;  /* 0x8c00400006097fae */ /* 0x0005e2000e121850 */
[----:B------:R-:W-:Y:S01]  /*13770*/  ISETP.GE.U32.AND P4, PT, R20, 0x7ffffed1, PT ;  /* 0x7ffffed11400780c */ /* 0x000fe20003f86070 */
[----:B------:R-:W-:Y:S01]  /*13780*/  VIADD R20, R25, 0xffffff2d ;  /* 0xffffff2d19147836 */ /* 0x000fe20000000000 */
[----:B------:R-:W-:Y:S01]  /*13790*/  ISETP.GE.U32.AND P2, PT, R21, 0x7ffffeef, PT ;  /* 0x7ffffeef1500780c */ /* 0x000fe20003f46070 */
[----:B------:R-:W-:-:S03]  /*137a0*/  IMAD.WIDE R120, R4, 0x4, R120 ;  /* 0x0000000404787825 */ /* 0x000fc600078e0278 */
[----:B-1----:R-:W1:Y:S01]  /*137b0*/  LDC R29, c[0x0][0x230] ;  /* 0x00008c00ff1d7b82 */ /* 0x002e620000000800 */
[----:B--2---:R-:W-:Y:S01]  /*137c0*/  IMAD.WIDE R6, R4, 0x4, R122 ;  /* 0x0000000404067825 */ /* 0x004fe200078e027a */
[----:B------:R-:W-:-:S06]  /*137d0*/  ISETP.GE.U32.AND P3, PT, R20, 0x7ffffeee, PT ;  /* 0x7ffffeee1400780c */ /* 0x000fcc0003f66070 */
[----:B------:R-:W2:Y:S01]  /*137e0*/  LDC R30, c[0x0][0x230] ;  /* 0x00008c00ff1e7b82 */ /* 0x000ea20000000800 */
[----:B------:R4:W-:Y:S01]  /*137f0*/  LDGSTS.E [R9+-0x73ff8], desc[UR16][R6.64], !P1 ;  /* 0x8c00800006097fae */ /* 0x0009e2000c921850 */
[----:B------:R-:W-:Y:S01]  /*13800*/  ISETP.GE.U32.AND P1, PT, R22, 0x7ffffef0, PT ;  /* 0x7ffffef01600780c */ /* 0x000fe20003f26070 */
[----:B------:R-:W-:Y:S01]  /*13810*/  VIADD R22, R247, 0x100000 ;  /* 0x00100000f7167836 */ /* 0x000fe20000000000 */
[C---:B------:R-:W-:Y:S01]  /*13820*/  IADD3 R20, R246.reuse, 0x100000, RZ ;  /* 0x00100000f6147810 */ /* 0x040fe20007ffe0ff */
[----:B------:R-:W-:Y:S01]  /*13830*/  VIADD R21, R246, 0x100000 ;  /* 0x00100000f6157836 */ /* 0x000fe20000000000 */
[----:B------:R4:W-:Y:S01]  /*13840*/  STL.64 [R1+0x378], R6 ;  /* 0x0003780601007387 */ /* 0x0009e20000100a00 */
[C---:B------:R-:W-:Y:S01]  /*13850*/  IMAD.WIDE R32, R4.reuse, 0x4, R118 ;  /* 0x0000000404207825 */ /* 0x040fe200078e0276 */
[----:B------:R-:W2:Y:S03]  /*13860*/  LDC R28, c[0x0][0x230] ;  /* 0x00008c00ff1c7b82 */ /* 0x000ea60000000800 */
[----:B------:R-:W-:Y:S01]  /*13870*/  IMAD.WIDE R24, R4, 0x4, R116 ;  /* 0x0000000404187825 */ /* 0x000fe200078e0274 */
[----:B------:R-:W-:Y:S03]  /*13880*/  STL.64 [R1+0x370], R120 ;  /* 0x0003707801007387 */ /* 0x000fe60000100a00 */
[----:B----4-:R-:W-:Y:S01]  /*13890*/  VIADD R9, R246, 0x100000 ;  /* 0x00100000f6097836 */ /* 0x010fe20000000000 */
[----:B------:R-:W-:Y:S01]  /*138a0*/  LDGSTS.E [R22+-0x73ff4], desc[UR16][R120.64], !P4 ;  /* 0x8c00c00078167fae */ /* 0x000fe2000e121850 */
[C---:B------:R-:W-:Y:S01]  /*138b0*/  IMAD.WIDE R112, R4.reuse, 0x4, R112 ;  /* 0x0000000404707825 */ /* 0x040fe200078e0270 */
[----:B------:R-:W4:Y:S03]  /*138c0*/  LDC R31, c[0x0][0x230] ;  /* 0x00008c00ff1f7b82 */ /* 0x000f260000000800 */
[C---:B------:R-:W-:Y:S01]  /*138d0*/  IMAD.WIDE R6, R4.reuse, 0x4, R114 ;  /* 0x0000000404067825 */ /* 0x040fe200078e0272 */
[----:B------:R3:W-:Y:S03]  /*138e0*/  STL.64 [R1+0x390], R32 ;  /* 0x0003902001007387 */ /* 0x0007e60000100a00 */
[C---:B------:R-:W-:Y:S01]  /*138f0*/  IMAD.WIDE R110, R4.reuse, 0x4, R110 ;  /* 0x00000004046e7825 */ /* 0x040fe200078e026e */
[----:B------:R3:W-:Y:S04]  /*13900*/  LDGSTS.E [R21+-0x78000], desc[UR16][R32.64], !P1 ;  /* 0x8800000020157fae */ /* 0x0007e8000c921850 */
[----:B------:R1:W-:Y:S01]  /*13910*/  STL.64 [R1+0x358], R24 ;  /* 0x0003581801007387 */ /* 0x0003e20000100a00 */
[----:B------:R-:W-:-:S03]  /*13920*/  IMAD.WIDE R242, R4, 0x4, R104 ;  /* 0x0000000404f27825 */ /* 0x000fc600078e0268 */
[----:B------:R1:W-:Y:S01]  /*13930*/  LDGSTS.E [R20+-0x77ffc], desc[UR16][R24.64], !P2 ;  /* 0x8800400018147fae */ /* 0x0003e2000d121850 */
[----:B------:R-:W-:-:S03]  /*13940*/  IMAD.WIDE R236, R4, 0x4, R102 ;  /* 0x0000000404ec7825 */ /* 0x000fc600078e0266 */
[----:B------:R1:W-:Y:S01]  /*13950*/  STL.64 [R1+0x348], R6 ;  /* 0x0003480601007387 */ /* 0x0003e20000100a00 */
[----:B---3--:R-:W-:-:S03]  /*13960*/  IMAD.WIDE R32, R4, 0x4, R108 ;  /* 0x0000000404207825 */ /* 0x008fc600078e026c */
[----:B------:R3:W-:Y:S01]  /*13970*/  LDGSTS.E [R9+-0x77ff8], desc[UR16][R6.64], !P3 ;  /* 0x8800800006097fae */ /* 0x0007e2000d921850 */
[----:B------:R-:W-:-:S03]  /*13980*/  IMAD.WIDE R232, R4, 0x4, R100 ;  /* 0x0000000404e87825 */ /* 0x000fc600078e0264 */
[----:B------:R-:W-:Y:S01]  /*13990*/  STL.64 [R1+0x8a0], R246 ;  /* 0x0008a0f601007387 */ /* 0x000fe20000100a00 */
[C---:B------:R-:W-:Y:S01]  /*139a0*/  IMAD.WIDE R228, R4.reuse, 0x4, R98 ;  /* 0x0000000404e47825 */ /* 0x040fe200078e0262 */
[----:B-1----:R-:W1:Y:S02]  /*139b0*/  LDC R24, c[0x0][0x230] ;  /* 0x00008c00ff187b82 */ /* 0x002e640000000800 */
[----:B------:R-:W-:Y:S01]  /*139c0*/  STL.64 [R1+0x338], R112 ;  /* 0x0003387001007387 */ /* 0x000fe20000100a00 */
[----:B---3--:R-:W-:-:S03]  /*139d0*/  IMAD.WIDE R6, R4, 0x4, R106 ;  /* 0x0000000404067825 */ /* 0x008fc600078e026a */
[----:B------:R-:W-:Y:S02]  /*139e0*/  STL.64 [R1+0x320], R110 ;  /* 0x0003206e01007387 */ /* 0x000fe40000100a00 */
[----:B------:R-:W3:Y:S02]  /*139f0*/  LDC R25, c[0x0][0x230] ;  /* 0x00008c00ff197b82 */ /* 0x000ee40000000800 */
[----:B------:R4:W-:Y:S01]  /*13a00*/  STL.64 [R1+0x310], R32 ;  /* 0x0003102001007387 */ /* 0x0009e20000100a00 */
        /* <DEDUP_REMOVED lines=9> */
[----:B------:R-:W-:Y:S01]  /*13aa0*/  STL [R1+0x888], R228 ;  /* 0x000888e401007387 */ /* 0x000fe20000100800 */
[----:B------:R-:W-:-:S03]  /*13ab0*/  IMAD.WIDE R86, R4, 0x4, R86 ;  /* 0x0000000404567825 */ /* 0x000fc600078e0256 */
[----:B------:R-:W-:Y:S01]  /*13ac0*/  STL [R1+0x858], R229 ;  /* 0x000858e501007387 */ /* 0x000fe20000100800 */
        /* <DEDUP_REMOVED lines=33> */
[----:B------:R-:W-:Y:S04]  /*13ce0*/  STL [R1+0x928], R13 ;  /* 0x0009280d01007387 */ /* 0x000fe80000100800 */
[----:B------:R-:W4:Y:S04]  /*13cf0*/  LDL.LU.64 R174, [R1] ;  /* 0x0000000001ae7983 */ /* 0x000f280000300a00 */
[----:B------:R-:W4:Y:S01]  /*13d00*/  LDL.LU.64 R176, [R1+0x8] ;  /* 0x0000080001b07983 */ /* 0x000f220000300a00 */
[----:B------:R-:W-:-:S02]  /*13d10*/  VIADD R22, R27, 0xffffff2c ;  /* 0xffffff2c1b167836 */ /* 0x000fc40000000000 */
[----:B------:R-:W4:Y:S01]  /*13d20*/  LDC R27, c[0x0][0x230] ;  /* 0x00008c00ff1b7b82 */ /* 0x000f220000000800 */
[----:B------:R-:W-:Y:S02]  /*13d30*/  VIADD R21, R29, 0xffffff0e ;  /* 0xffffff0e1d157836 */ /* 0x000fe40000000000 */
[----:B------:R-:W-:Y:S01]  /*13d40*/  ISETP.GE.U32.AND P1, PT, R22, 0x7ffffeed, PT ;  /* 0x7ffffeed1600780c */ /* 0x000fe20003f26070 */
[----:B------:R-:W-:-:S04]  /*13d50*/  VIADD R22, R26, 0xffffff0f ;  /* 0xffffff0f1a167836 */ /* 0x000fc80000000000 */
[----:B------:R-:W4:Y:S01]  /*13d60*/  LDC R29, c[0x0][0x230] ;  /* 0x00008c00ff1d7b82 */ /* 0x000f220000000800 */
[----:B--2---:R-:W-:Y:S01]  /*13d70*/  IADD3 R20, R30, -0xf3, RZ ;  /* 0xffffff0d1e147810 */ /* 0x004fe20007ffe0ff */
[----:B------:R-:W-:Y:S01]  /*13d80*/  VIADD R9, R28, 0xffffff0c ;  /* 0xffffff0c1c097836 */ /* 0x000fe20000000000 */
[----:B------:R-:W-:Y:S02]  /*13d90*/  ISETP.GE.U32.AND P2, PT, R22, 0x7ffffed0, PT ;  /* 0x7ffffed01600780c */ /* 0x000fe40003f46070 */
[----:B------:R-:W-:Y:S02]  /*13da0*/  ISETP.GE.U32.AND P3, PT, R21, 0x7ffffecf, PT ;  /* 0x7ffffecf1500780c */ /* 0x000fe40003f66070 */
[----:B------:R-:W-:Y:S01]  /*13db0*/  ISETP.GE.U32.AND P4, PT, R20, 0x7ffffece, PT ;  /* 0x7ffffece1400780c */ /* 0x000fe20003f86070 */
[C---:B------:R-:W-:Y:S01]  /*13dc0*/  VIADD R23, R246.reuse, 0x100000 ;  /* 0x00100000f6177836 */ /* 0x040fe20000000000 */
[----:B------:R-:W-:Y:S01]  /*13dd0*/  ISETP.GE.U32.AND P5, PT, R9, 0x7ffffecd, PT ;  /* 0x7ffffecd0900780c */ /* 0x000fe20003fa6070 */
[C---:B------:R-:W-:Y:S01]  /*13de0*/  VIADD R22, R246.reuse, 0x100000 ;  /* 0x00100000f6167836 */ /* 0x040fe20000000000 */
[C---:B------:R-:W-:Y:S01]  /*13df0*/  IADD3 R20, R246.reuse, 0x100000, RZ ;  /* 0x00100000f6147810 */ /* 0x040fe20007ffe0ff */
[C---:B------:R-:W-:Y:S01]  /*13e00*/  VIADD R21, R246.reuse, 0x100000 ;  /* 0x00100000f6157836 */ /* 0x040fe20000000000 */
[----:B------:R-:W2:Y:S01]  /*13e10*/  LDC R26, c[0x0][0x230] ;  /* 0x00008c00ff1a7b82 */ /* 0x000ea20000000800 */
[----:B------:R-:W-:Y:S01]  /*13e20*/  VIADD R9, R246, 0x100000 ;  /* 0x00100000f6097836 */ /* 0x000fe20000000000 */
[----:B------:R-:W-:Y:S04]  /*13e30*/  LDGSTS.E [R23+-0x77ff4], desc[UR16][R112.64], !P1 ;  /* 0x8800c00070177fae */ /* 0x000fe8000c921850 */
[----:B------:R1:W-:Y:S02]  /*13e40*/  LDGSTS.E [R22+-0x74000], desc[UR16][R110.64], !P2 ;  /* 0x8c0000006e167fae */ /* 0x0003e4000d121850 */
[----:B------:R-:W2:Y:S02]  /*13e50*/  LDC R28, c[0x0][0x230] ;  /* 0x00008c00ff1c7b82 */ /* 0x000ea40000000800 */
[----:B------:R3:W-:Y:S04]  /*13e60*/  LDGSTS.E [R21+-0x73ffc], desc[UR16][R32.64], !P3 ;  /* 0x8c00400020157fae */ /* 0x0007e8000d921850 */
[----:B------:R4:W-:Y:S02]  /*13e70*/  LDGSTS.E [R20+-0x73ff8], desc[UR16][R6.64], !P4 ;  /* 0x8c00800006147fae */ /* 0x0009e4000e121850 */
[----:B------:R-:W2:Y:S01]  /*13e80*/  LDC R30, c[0x0][0x230] ;  /* 0x00008c00ff1e7b82 */ /* 0x000ea20000000800 */
[----:B-1----:R-:W-:Y:S01]  /*13e90*/  VIADD R22, R24, 0xffffff2b ;  /* 0xffffff2b18167836 */ /* 0x002fe20000000000 */
[----:B------:R1:W-:Y:S01]  /*13ea0*/  LDGSTS.E [R9+-0x73ff4], desc[UR16][R242.64], !P5 ;  /* 0x8c00c000f2097fae */ /* 0x0003e2000e921850 */
[----:B---3--:R-:W-:-:S03]  /*13eb0*/  VIADD R21, R25, 0xffffff2a ;  /* 0xffffff2a19157836 */ /* 0x008fc60000000000 */
[----:B------:R-:W-:Y:S02]  /*13ec0*/  ISETP.GE.U32.AND P1, PT, R22, 0x7ffffeec, PT ;  /* 0x7ffffeec1600780c */ /* 0x000fe40003f26070 */
[----:B----4-:R-:W3:Y:S01]  /*13ed0*/  LDC R32, c[0x0][0x230] ;  /* 0x00008c00ff207b82 */ /* 0x010ee20000000800 */
[----:B------:R-:W-:Y:S01]  /*13ee0*/  VIADD R20, R27, 0xffffff29 ;  /* 0xffffff291b147836 */ /* 0x000fe20000000000 */
[----:B------:R-:W-:Y:S02]  /*13ef0*/  ISETP.GE.U32.AND P2, PT, R21, 0x7ffffeeb, PT ;  /* 0x7ffffeeb1500780c */ /* 0x000fe40003f46070 */
[----:B-1----:R-:W-:Y:S01]  /*13f00*/  IADD3 R9, R29, -0xd8, RZ ;  /* 0xffffff281d097810 */ /* 0x002fe20007ffe0ff */
[C---:B------:R-:W-:Y:S01]  /*13f10*/  VIADD R22, R245.reuse, 0x100000 ;  /* 0x00100000f5167836 */ /* 0x040fe20000000000 */
[----:B------:R-:W-:Y:S01]  /*13f20*/  ISETP.GE.U32.AND P3, PT, R20, 0x7ffffeea, PT ;  /* 0x7ffffeea1400780c */ /* 0x000fe20003f66070 */
[----:B------:R-:W-:Y:S01]  /*13f30*/  VIADD R21, R245, 0x100000 ;  /* 0x00100000f5157836 */ /* 0x000fe20000000000 */
[----:B------:R-:W-:Y:S01]  /*13f40*/  ISETP.GE.U32.AND P4, PT, R9, 0x7ffffee9, PT ;  /* 0x7ffffee90900780c */ /* 0x000fe20003f86070 */
[C---:B------:R-:W-:Y:S01]  /*13f50*/  VIADD R20, R245.reuse, 0x100000 ;  /* 0x00100000f5147836 */ /* 0x040fe20000000000 */
[----:B------:R-:W1:Y:S01]  /*13f60*/  LDC R23, c[0x0][0x230] ;  /* 0x00008c00ff177b82 */ /* 0x000e620000000800 */
[----:B------:R-:W-:Y:S01]  /*13f70*/  VIADD R9, R245, 0x100000 ;  /* 0x00100000f5097836 */ /* 0x000fe20000000000 */
[----:B------:R-:W-:Y:S04]  /*13f80*/  LDGSTS.E [R22+-0x78000], desc[UR16][R236.64], !P1 ;  /* 0x88000000ec167fae */ /* 0x000fe8000c921850 */
[----:B------:R2:W-:Y:S02]  /*13f90*/  LDGSTS.E [R21+-0x77ffc], desc[UR16][R232.64], !P2 ;  /* 0x88004000e8157fae */ /* 0x0005e4000d121850 */
[----:B------:R-:W4:Y:S02]  /*13fa0*/  LDC R25, c[0x0][0x230] ;  /* 0x00008c00ff197b82 */ /* 0x000f240000000800 */
[----:B------:R-:W-:Y:S04]  /*13fb0*/  LDGSTS.E [R20+-0x77ff8], desc[UR16][R228.64], !P3 ;  /* 0x88008000e4147fae */ /* 0x000fe8000d921850 */
[----:B------:R3:W-:Y:S02]  /*13fc0*/  LDGSTS.E [R9+-0x77ff4], desc[UR16][R96.64], !P4 ;  /* 0x8800c00060097fae */ /* 0x0007e4000e121850 */
[----:B------:R-:W4:Y:S01]  /*13fd0*/  LDC R24, c[0x0][0x230] ;  /* 0x00008c00ff187b82 */ /* 0x000f220000000800 */
[----:B--2---:R-:W-:-:S04]  /*13fe0*/  IADD3 R21, R26, -0xf5, RZ ;  /* 0xffffff0b1a157810 */ /* 0x004fc80007ffe0ff */
[----:B------:R-:W-:Y:S01]  /*13ff0*/  ISETP.GE.U32.AND P2, PT, R21, 0x7ffffecc, PT ;  /* 0x7ffffecc1500780c */ /* 0x000fe20003f46070 */
[----:B------:R-:W2:Y:S02]  /*14000*/  S2R R33, SR_TID.X ;  /* 0x0000000000217919 */ /* 0x000ea40000002100 */
[----:B------:R-:W2:Y:S01]  /*14010*/  LDC R27, c[0x0][0x230] ;  /* 0x00008c00ff1b7b82 */ /* 0x000ea20000000800 */
[----:B---3--:R-:W-:Y:S02]  /*14020*/  VIADD R9, R28, 0xffffff0a ;  /* 0xffffff0a1c097836 */ /* 0x008fe40000000000 */
[----:B------:R-:W-:Y:S02]  /*14030*/  VIADD R21, R30, 0xffffff09 ;  /* 0xffffff091e157836 */ /* 0x000fe40000000000 */
[----:B------:R-:W-:Y:S01]  /*14040*/  VIADD R20, R31, 0xffffff08 ;  /* 0xffffff081f147836 */ /* 0x000fe20000000000 */
[----:B------:R-:W-:Y:S02]  /*14050*/  ISETP.GE.U32.AND P3, PT, R9, 0x7ffffecb, PT ;  /* 0x7ffffecb0900780c */ /* 0x000fe40003f66070 */
[----:B------:R-:W3:Y:S01]  /*14060*/  LDC R26, c[0x0][0x230] ;  /* 0x00008c00ff1a7b82 */ /* 0x000ee20000000800 */
[----:B------:R-:W-:Y:S01]  /*14070*/  VIADD R9, R32, 0xffffff27 ;  /* 0xffffff2720097836 */ /* 0x000fe20000000000 */
[----:B------:R-:W-:-:S02]  /*14080*/  ISETP.GE.U32.AND P4, PT, R21, 0x7ffffeca, PT ;  /* 0x7ffffeca1500780c */ /* 0x000fc40003f86070 */
[----:B------:R-:W-:-:S04]  /*14090*/  ISETP.GE.U32.AND P5, PT, R20, 0x7ffffec9, PT ;  /* 0x7ffffec91400780c */ /* 0x000fc80003fa6070 */
[----:B------:R-:W2:Y:S01]  /*140a0*/  LDC R28, c[0x0][0x230] ;  /* 0x00008c00ff1c7b82 */ /* 0x000ea20000000800 */
[----:B------:R-:W-:Y:S01]  /*140b0*/  ISETP.GE.U32.AND P1, PT, R9, 0x7ffffee8, PT ;  /* 0x7ffffee80900780c */ /* 0x000fe20003f26070 */
[C---:B------:R-:W-:Y:S02]  /*140c0*/  VIADD R21, R245.reuse, 0x100000 ;  /* 0x00100000f5157836 */ /* 0x040fe40000000000 */
[----:B------:R-:W-:-:S04]  /*140d0*/  VIADD R20, R245, 0x100000 ;  /* 0x00100000f5147836 */ /* 0x000fc80000000000 */
[----:B------:R-:W3:Y:S01]  /*140e0*/  LDC R30, c[0x0][0x230] ;  /* 0x00008c00ff1e7b82 */ /* 0x000ee20000000800 */
[----:B------:R-:W-:Y:S01]  /*140f0*/  VIADD R9, R245, 0x100000 ;  /* 0x00100000f5097836 */ /* 0x000fe20000000000 */
[----:B------:R-:W-:Y:S01]  /*14100*/  LDGSTS.E [R21+-0x74000], desc[UR16][R94.64], !P2 ;  /* 0x8c0000005e157fae */ /* 0x000fe2000d121850 */
[----:B-1----:R-:W-:-:S03]  /*14110*/  IADD3 R22, R23, -0xda, RZ ;  /* 0xffffff2617167810 */ /* 0x002fc60007ffe0ff */
[----:B------:R1:W-:Y:S01]  /*14120*/  LDGSTS.E [R20+-0x73ffc], desc[UR16][R92.64], !P3 ;  /* 0x8c0040005c147fae */ /* 0x0003e2000d921850 */
[----:B------:R-:W-:Y:S01]  /*14130*/  ISETP.GE.U32.AND P2, PT, R22, 0x7ffffee7, PT ;  /* 0x7ffffee71600780c */ /* 0x000fe20003f46070 */
[----:B------:R-:W4:Y:S02]  /*14140*/  LDC R29, c[0x0][0x230] ;  /* 0x00008c00ff1d7b82 */ /* 0x000f240000000800 */
[----:B------:R1:W-:Y:S04]  /*14150*/  LDGSTS.E [R9+-0x73ff8], desc[UR16][R90.64], !P4 ;  /* 0x8c0080005a097fae */ /* 0x0003e8000e121850 */
[----:B------:R3:W-:Y:S02]  /*14160*/  LDGSTS.E [R21+-0x73ff4], desc[UR16][R88.64], !P5 ;  /* 0x8c00c00058157fae */ /* 0x0007e4000e921850 */
[----:B------:R-:W4:Y:S01]  /*14170*/  LDC R31, c[0x0][0x230] ;  /* 0x00008c00ff1f7b82 */ /* 0x000f220000000800 */
[----:B-1----:R-:W-:-:S05]  /*14180*/  VIADD R20, R244, 0x100000 ;  /* 0x00100000f4147836 */ /* 0x002fca0000000000 */
[----:B------:R4:W-:Y:S01]  /*14190*/  LDGSTS.E [R20+-0x78000], desc[UR16][R86.64], !P1 ;  /* 0x8800000056147fae */ /* 0x0009e2000c921850 */
[----:B------:R-:W-:Y:S01]  /*141a0*/  IADD3 R9, R244, 0x100000, RZ ;  /* 0x00100000f4097810 */ /* 0x000fe20007ffe0ff */
[----:B--2---:R-:W-:Y:S01]  /*141b0*/  VIADD R23, R28, 0xffffff07 ;  /* 0xffffff071c177836 */ /* 0x004fe20000000000 */
[----:B------:R-:W1:Y:S01]  /*141c0*/  LDC R6, c[0x0][0x230] ;  /* 0x00008c00ff067b82 */ /* 0x000e620000000800 */
[----:B---3--:R-:W-:Y:S02]  /*141d0*/  VIADD R21, R26, 0xffffff25 ;  /* 0xffffff251a157836 */ /* 0x008fe40000000000 */
[----:B------:R-:W-:Y:S01]  /*141e0*/  VIADD R22, R30, 0xffffff06 ;  /* 0xffffff061e167836 */ /* 0x000fe20000000000 */
[----:B------:R-:W-:Y:S04]  /*141f0*/  LDGSTS.E [R9+-0x77ffc], desc[UR16][R84.64], !P2 ;  /* 0x8800400054097fae */ /* 0x000fe8000d121850 */
[----:B------:R-:W2:Y:S01]  /*14200*/  LDC R89, c[0x0][0x230] ;  /* 0x00008c00ff597b82 */ /* 0x000ea20000000800 */
[----:B----4-:R-:W-:-:S07]  /*14210*/  VIADD R20, R25, 0xffffff24 ;  /* 0xffffff2419147836 */ /* 0x010fce0000000000 */
[----:B------:R-:W3:Y:S01]  /*14220*/  LDC R25, c[0x0][0x230] ;  /* 0x00008c00ff197b82 */ /* 0x000ee20000000800 */
[----:B------:R-:W-:Y:S02]  /*14230*/  ISETP.GE.U32.AND P1, PT, R21, 0x7ffffee6, PT ;  /* 0x7ffffee61500780c */ /* 0x000fe40003f26070 */
[----:B------:R-:W-:Y:S02]  /*14240*/  IADD3 R21, R24, -0xfb, RZ ;  /* 0xffffff0518157810 */ /* 0x000fe40007ffe0ff */
[----:B------:R-:W-:Y:S02]  /*14250*/  ISETP.GE.U32.AND P2, PT, R20, 0x7ffffee5, PT ;  /* 0x7ffffee51400780c */ /* 0x000fe40003f46070 */
[----:B------:R-:W-:Y:S01]  /*14260*/  ISETP.GE.U32.AND P3, PT, R23, 0x7ffffec8, PT ;  /* 0x7ffffec81700780c */ /* 0x000fe20003f66070 */
[----:B------:R-:W4:Y:S01]  /*14270*/  LDC R93, c[0x0][0x230] ;  /* 0x00008c00ff5d7b82 */ /* 0x000f220000000800 */
[----:B------:R-:W-:Y:S02]  /*14280*/  ISETP.GE.U32.AND P4, PT, R22, 0x7ffffec7, PT ;  /* 0x7ffffec71600780c */ /* 0x000fe40003f86070 */
[----:B------:R-:W-:-:S05]  /*14290*/  ISETP.GE.U32.AND P5, PT, R21, 0x7ffffec6, PT ;  /* 0x7ffffec61500780c */ /* 0x000fca0003fa6070 */
[----:B------:R-:W4:Y:S01]  /*142a0*/  LDC R92, c[0x0][0x230] ;  /* 0x00008c00ff5c7b82 */ /* 0x000f220000000800 */
[C---:B------:R-:W-:Y:S02]  /*142b0*/  VIADD R20, R244.reuse, 0x100000 ;  /* 0x00100000f4147836 */ /* 0x040fe40000000000 */
[----:B------:R-:W-:-:S03]  /*142c0*/  VIADD R21, R244, 0x100000 ;  /* 0x00100000f4157836 */ /* 0x000fc60000000000 */
[----:B------:R-:W-:Y:S02]  /*142d0*/  LDGSTS.E [R20+-0x77ff8], desc[UR16][R82.64], !P1 ;  /* 0x8800800052147fae */ /* 0x000fe4000c921850 */
[----:B------:R-:W4:Y:S01]  /*142e0*/  LDC R23, c[0x0][0x230] ;  /* 0x00008c00ff177b82 */ /* 0x000f220000000800 */
[----:B---3--:R-:W-:Y:S01]  /*142f0*/  VIADD R22, R25, 0xffffff04 ;  /* 0xffffff0419167836 */ /* 0x008fe20000000000 */
[----:B------:R-:W-:Y:S01]  /*14300*/  LDGSTS.E [R9+-0x77ff4], desc[UR16][R80.64], !P2 ;  /* 0x8800c00050097fae */ /* 0x000fe2000d121850 */
[----:B------:R-:W-:-:S03]  /*14310*/  IMAD.WIDE R58, R4, 0x4, R58 ;  /* 0x00000004043a7825 */ /* 0x000fc600078e023a */
[----:B------:R3:W-:Y:S02]  /*14320*/  LDGSTS.E [R21+-0x74000], desc[UR16][R78.64], !P3 ;  /* 0x8c0000004e157fae */ /* 0x0007e4000d921850 */
[----:B------:R-:W4:Y:S02]  /*14330*/  LDC R28, c[0x0][0x230] ;  /* 0x00008c00ff1c7b82 */ /* 0x000f240000000800 */
[----:B------:R1:W-:Y:S01]  /*14340*/  LDGSTS.E [R20+-0x73ffc], desc[UR16][R76.64], !P4 ;  /* 0x8c0040004c147fae */ /* 0x0003e2000e121850 */
[----:B------:R-:W-:-:S03]  /*14350*/  IMAD.WIDE R54, R4, 0x4, R54 ;  /* 0x0000000404367825 */ /* 0x000fc600078e0236 */
[----:B------:R2:W-:Y:S01]  /*14360*/  LDGSTS.E [R9+-0x73ff8], desc[UR16][R74.64], !P5 ;  /* 0x8c0080004a097fae */ /* 0x0005e2000e921850 */
[----:B------:R-:W-:Y:S01]  /*14370*/  LOP3.LUT R7, R33, 0x3f, RZ, 0xc0, !PT ;  /* 0x0000003f21077812 */ /* 0x000fe200078ec0ff */
[----:B------:R-:W-:Y:S01]  /*14380*/  VIADD R251, R250, 0x100000 ;  /* 0x00100000fafb7836 */ /* 0x000fe20000000000 */
[----:B------:R-:W4:Y:S01]  /*14390*/  LDC R26, c[0x0][0x230] ;  /* 0x00008c00ff1a7b82 */ /* 0x000f220000000800 */
[----:B---3--:R-:W-:Y:S01]  /*143a0*/  VIADD R21, R27, 0xffffff23 ;  /* 0xffffff231b157836 */ /* 0x008fe20000000000 */
[----:B------:R-:W-:Y:S02]  /*143b0*/  ISETP.GE.U32.AND P4, PT, R22, 0x7ffffec5, PT ;  /* 0x7ffffec51600780c */ /* 0x000fe40003f86070 */
[----:B-1----:R-:W-:Y:S01]  /*143c0*/  IADD3 R20, R29, -0xde, RZ ;  /* 0xffffff221d147810 */ /* 0x002fe20007ffe0ff */
[----:B------:R-:W-:Y:S01]  /*143d0*/  IMAD.WIDE R50, R2, 0x4, R50 ;  /* 0x0000000402327825 */ /* 0x000fe200078e0232 */
[----:B------:R-:W-:Y:S01]  /*143e0*/  ISETP.GE.U32.AND P1, PT, R21, 0x7ffffee4, PT ;  /* 0x7ffffee41500780c */ /* 0x000fe20003f26070 */
[----:B------:R-:W-:Y:S01]  /*143f0*/  STL.64 [R1+0x930], R58 ;  /* 0x0009303a01007387 */ /* 0x000fe20000100a00 */
[----:B------:R-:W1:Y:S01]  /*14400*/  LDC R24, c[0x0][0x230] ;  /* 0x00008c00ff187b82 */ /* 0x000e620000000800 */
[----:B--2---:R-:W-:Y:S01]  /*14410*/  VIADD R9, R31, 0xffffff21 ;  /* 0xffffff211f097836 */ /* 0x004fe20000000000 */
[----:B------:R-:W-:Y:S01]  /*14420*/  ISETP.GE.U32.AND P2, PT, R20, 0x7ffffee3, PT ;  /* 0x7ffffee31400780c */ /* 0x000fe20003f46070 */
[----:B------:R-:W-:Y:S01]  /*14430*/  STL.64 [R1+0x938], R54 ;  /* 0x0009383601007387 */ /* 0x000fe20000100a00 */
[----:B------:R-:W-:-:S02]  /*14440*/  IMAD.WIDE R46, R2, 0x4, R46 ;  /* 0x00000004022e7825 */ /* 0x000fc400078e022e */
[----:B------:R-:W-:Y:S01]  /*14450*/  ISETP.GE.U32.AND P3, PT, R9, 0x7ffffee2, PT ;  /* 0x7ffffee20900780c */ /* 0x000fe20003f66070 */
[----:B------:R-:W-:Y:S01]  /*14460*/  STL.64 [R1+0x940], R6 ;  /* 0x0009400601007387 */ /* 0x000fe20000100a00 */
[C---:B------:R-:W-:Y:S01]  /*14470*/  IMAD.WIDE R214, R2.reuse, 0x4, R214 ;  /* 0x0000000402d67825 */ /* 0x040fe200078e02d6 */
[----:B------:R-:W2:Y:S02]  /*14480*/  LDC R25, c[0x0][0x230] ;  /* 0x00008c00ff197b82 */ /* 0x000ea40000000800 */
[----:B------:R-:W-:Y:S01]  /*14490*/  STL [R1+0x948], R89 ;  /* 0x0009485901007387 */ /* 0x000fe20000100800 */
[----:B------:R-:W-:-:S03]  /*144a0*/  IMAD.WIDE R210, R2, 0x4, R210 ;  /* 0x0000000402d27825 */ /* 0x000fc600078e02d2 */
[----:B----4-:R-:W-:Y:S01]  /*144b0*/  STL.64 [R1+0x950], R92 ;  /* 0x0009505c01007387 */ /* 0x010fe20000100a00 */
[----:B------:R-:W-:Y:S01]  /*144c0*/  VIADD R22, R244, 0x100000 ;  /* 0x00100000f4167836 */ /* 0x000fe20000000000 */
[----:B------:R-:W3:Y:S01]  /*144d0*/  LDC R27, c[0x0][0x230] ;  /* 0x00008c00ff1b7b82 */ /* 0x000ee20000000800 */
[C---:B------:R-:W-:Y:S01]  /*144e0*/  IMAD.WIDE R10, R2.reuse, 0x4, R10 ;  /* 0x00000004020a7825 */ /* 0x040fe200078e020a */
[----:B------:R-:W-:Y:S01]  /*144f0*/  STL.64 [R1+0x958], R250 ;  /* 0x000958fa01007387 */ /* 0x000fe20000100a00 */
[C---:B------:R-:W-:Y:S02]  /*14500*/  IADD3 R9, R13.reuse, 0x100000, RZ ;  /* 0x001000000d097810 */ /* 0x040fe40007ffe0ff */
[----:B------:R-:W-:Y:S01]  /*14510*/  VIADD R21, R13, 0x100000 ;  /* 0x001000000d157836 */ /* 0x000fe20000000000 */
[----:B------:R-:W-:Y:S01]  /*14520*/  STL.64 [R1+0x960], R50 ;  /* 0x0009603201007387 */ /* 0x000fe20000100a00 */
[----:B------:R-:W-:-:S03]  /*14530*/  IMAD.WIDE R220, R2, 0x4, R220 ;  /* 0x0000000402dc7825 */ /* 0x000fc600078e02dc */
[----:B------:R-:W-:Y:S01]  /*14540*/  STL.64 [R1+0x968], R46 ;  /* 0x0009682e01007387 */ /* 0x000fe20000100a00 */
[----:B------:R-:W-:Y:S02]  /*14550*/  VIADD R20, R13, 0x100000 ;  /* 0x001000000d147836 */ /* 0x000fe40000000000 */
[C---:B------:R-:W-:Y:S01]  /*14560*/  IMAD.WIDE R216, R2.reuse, 0x4, R216 ;  /* 0x0000000402d87825 */ /* 0x040fe200078e02d8 */
[----:B------:R-:W-:Y:S03]  /*14570*/  STL.64 [R1+0x970], R214 ;  /* 0x000970d601007387 */ /* 0x000fe60000100a00 */
[C---:B------:R-:W-:Y:S01]  /*14580*/  IMAD.WIDE R14, R2.reuse, 0x4, R14 ;  /* 0x00000004020e7825 */ /* 0x040fe200078e020e */
[----:B------:R-:W-:Y:S04]  /*14590*/  STL.64 [R1+0x978], R210 ;  /* 0x000978d201007387 */ /* 0x000fe80000100a00 */
[----:B------:R-:W-:Y:S04]  /*145a0*/  LDGSTS.E [R22+-0x73ff4], desc[UR16][R72.64], !P4 ;  /* 0x8c00c00048167fae */ /* 0x000fe8000e121850 */
[----:B------:R-:W-:Y:S04]  /*145b0*/  STL.64 [R1+0x980], R10 ;  /* 0x0009800a01007387 */ /* 0x000fe80000100a00 */
[----:B------:R-:W-:Y:S04]  /*145c0*/  LDGSTS.E [R21+-0x78000], desc[UR16][R70.64], !P1 ;  /* 0x8800000046157fae */ /* 0x000fe8000c921850 */
[----:B------:R-:W-:Y:S01]  /*145d0*/  STL.64 [R1+0x988], R220 ;  /* 0x000988dc01007387 */ /* 0x000fe20000100a00 */
[----:B------:R-:W-:-:S03]  /*145e0*/  IMAD.WIDE R32, R2, 0x4, R44 ;  /* 0x0000000402207825 */ /* 0x000fc600078e022c */
[----:B------:R-:W-:Y:S04]  /*145f0*/  LDGSTS.E [R20+-0x77ffc], desc[UR16][R68.64], !P2 ;  /* 0x8800400044147fae */ /* 0x000fe8000d121850 */
[----:B------:R-:W-:Y:S04]  /*14600*/  STL.64 [R1+0x990], R216 ;  /* 0x000990d801007387 */ /* 0x000fe80000100a00 */
[----:B------:R4:W-:Y:S04]  /*14610*/  LDGSTS.E [R9+-0x77ff8], desc[UR16][R66.64], !P3 ;  /* 0x8800800042097fae */ /* 0x0009e8000d921850 */
[----:B------:R3:W-:Y:S04]  /*14620*/  STL.64 [R1+0x998], R14 ;  /* 0x0009980e01007387 */ /* 0x0007e80000100a00 */
[----:B------:R-:W2:Y:S01]  /*14630*/  LDL.LU.64 R170, [R1+0x60] ;  /* 0x0000600001aa7983 */ /* 0x000ea20000300a00 */
[----:B----4-:R-:W-:Y:S01]  /*14640*/  VIADD R9, R23, 0xffffff03 ;  /* 0xffffff0317097836 */ /* 0x010fe20000000000 */
[----:B------:R-:W-:-:S02]  /*14650*/  IADD3 R23, R28, -0x100, RZ ;  /* 0xffffff001c177810 */ /* 0x000fc40007ffe0ff */
[----:B------:R-:W4:Y:S04]  /*14660*/  LDL.LU.64 R172, [R1+0x68] ;  /* 0x0000680001ac7983 */ /* 0x000f280000300a00 */
[----:B------:R-:W3:Y:S01]  /*14670*/  LDL.LU.64 R44, [R1+0xa18] ;  /* 0x000a1800012c7983 */ /* 0x000ee20000300a00 */
[----:B------:R-:W-:-:S03]  /*14680*/  IMAD.WIDE R28, R2, 0x4, R174 ;  /* 0x00000004021c7825 */ /* 0x000fc600078e02ae */
[----:B------:R-:W3:Y:S01]  /*14690*/  LDL.LU.64 R174, [R1+0x78] ;  /* 0x0000780001ae7983 */ /* 0x000ee20000300a00 */
[----:B------:R-:W-:-:S03]  /*146a0*/  IMAD.WIDE R30, R2, 0x4, R176 ;  /* 0x00000004021e7825 */ /* 0x000fc600078e02b0 */
        /* <DEDUP_REMOVED lines=11> */
[----:B------:R-:W-:-:S03]  /*14760*/  IMAD.WIDE R98, R2, 0x4, R192 ;  /* 0x0000000402627825 */ /* 0x000fc600078e02c0 */
        /* <DEDUP_REMOVED lines=8> */
[----:B------:R-:W3:Y:S01]  /*147f0*/  LDL.LU.64 R168, [R1+0x150] ;  /* 0x0001500001a87983 */ /* 0x000ee20000300a00 */
[----:B------:R-:W-:-:S04]  /*14800*/  IMAD.WIDE R114, R2, 0x4, R188 ;  /* 0x0000000402727825 */ /* 0x000fc800078e02bc */
[----:B------:R-:W-:-:S04]  /*14810*/  IMAD.WIDE R122, R2, 0x4, R204 ;  /* 0x00000004027a7825 */ /* 0x000fc800078e02cc */
[----:B------:R-:W-:-:S04]  /*14820*/  IMAD.WIDE R130, R2, 0x4, R198 ;  /* 0x0000000402827825 */ /* 0x000fc800078e02c6 */
[C---:B--2---:R-:W-:Y:S02]  /*14830*/  IMAD.WIDE R100, R2.reuse, 0x4, R170 ;  /* 0x0000000402647825 */ /* 0x044fe400078e02aa */
[----:B------:R-:W2:Y:S02]  /*14840*/  LDL.LU.64 R170, [R1+0x168] ;  /* 0x0001680001aa7983 */ /* 0x000ea40000300a00 */
[C---:B----4-:R-:W-:Y:S02]  /*14850*/  IMAD.WIDE R102, R2.reuse, 0x4, R172 ;  /* 0x0000000402667825 */ /* 0x050fe400078e02ac */
[----:B------:R-:W4:Y:S04]  /*14860*/  LDL.LU.64 R184, [R1+0xa08] ;  /* 0x000a080001b87983 */ /* 0x000f280000300a00 */
[----:B------:R-:W4:Y:S01]  /*14870*/  LDL.LU.64 R172, [R1+0x170] ;  /* 0x0001700001ac7983 */ /* 0x000f220000300a00 */
[----:B---3--:R-:W-:-:S03]  /*14880*/  IMAD.WIDE R104, R2, 0x4, R174 ;  /* 0x0000000402687825 */ /* 0x008fc600078e02ae */
[----:B------:R-:W3:Y:S01]  /*14890*/  LDL.LU.64 R174, [R1+0x188] ;  /* 0x0001880001ae7983 */ /* 0x000ee20000300a00 */
[----:B------:R-:W-:-:S03]  /*148a0*/  IMAD.WIDE R110, R2, 0x4, R176 ;  /* 0x00000004026e7825 */ /* 0x000fc600078e02b0 */
[----:B------:R-:W4:Y:S04]  /*148b0*/  LDL.LU.64 R176, [R1+0x190] ;  /* 0x0001900001b07983 */ /* 0x000f280000300a00 */
[----:B------:R-:W4:Y:S04]  /*148c0*/  LDL.LU.64 R188, [R1+0xa00] ;  /* 0x000a000001bc7983 */ /* 0x000f280000300a00 */
[----:B------:R-:W3:Y:S04]  /*148d0*/  LDL.LU.64 R204, [R1+0x9f8] ;  /* 0x0009f80001cc7983 */ /* 0x000ee80000300a00 */
[----:B------:R-:W2:Y:S01]  /*148e0*/  LDL.LU.64 R198, [R1+0x9f0] ;  /* 0x0009f00001c67983 */ /* 0x000ea20000300a00 */
[----:B------:R-:W-:-:S04]  /*148f0*/  IMAD.WIDE R108, R2, 0x4, R138 ;  /* 0x00000004026c7825 */ /* 0x000fc800078e028a */
[C---:B------:R-:W-:Y:S02]  /*14900*/  IMAD.WIDE R138, R2.reuse, 0x4, R190 ;  /* 0x00000004028a7825 */ /* 0x040fe400078e02be */
[----:B------:R-:W4:Y:S02]  /*14910*/  LDL.LU.64 R190, [R1+0x9e8] ;  /* 0x0009e80001be7983 */ /* 0x000f240000300a00 */
[----:B------:R-:W-:-:S04]  /*14920*/  IMAD.WIDE R124, R2, 0x4, R146 ;  /* 0x00000004027c7825 */ /* 0x000fc800078e0292 */
[C---:B------:R-:W-:Y:S02]  /*14930*/  IMAD.WIDE R146, R2.reuse, 0x4, R206 ;  /* 0x0000000402927825 */ /* 0x040fe400078e02ce */
[----:B------:R-:W3:Y:S02]  /*14940*/  LDL.LU.64 R206, [R1+0x9e0] ;  /* 0x0009e00001ce7983 */ /* 0x000ee40000300a00 */
[----:B------:R-:W-:-:S04]  /*14950*/  IMAD.WIDE R132, R2, 0x4, R152 ;  /* 0x0000000402847825 */ /* 0x000fc800078e0298 */
[----:B------:R-:W-:-:S04]  /*14960*/  IMAD.WIDE R134, R2, 0x4, R154 ;  /* 0x0000000402867825 */ /* 0x000fc800078e029a */
[----:B------:R-:W-:-:S04]  /*14970*/  IMAD.WIDE R154, R2, 0x4, R196 ;  /* 0x00000004029a7825 */ /* 0x000fc800078e02c4 */
[C---:B--2---:R-:W-:Y:S02]  /*14980*/  IMAD.WIDE R152, R2.reuse, 0x4, R198 ;  /* 0x0000000402987825 */ /* 0x044fe400078e02c6 */
[----:B------:R-:W2:Y:S04]  /*14990*/  LDL.LU.64 R198, [R1+0x9d8] ;  /* 0x0009d80001c67983 */ /* 0x000ea80000300a00 */
[----:B------:R-:W2:Y:S01]  /*149a0*/  LDL.LU.64 R196, [R1+0x9d0] ;  /* 0x0009d00001c47983 */ /* 0x000ea20000300a00 */
[----:B------:R-:W-:-:S04]  /*149b0*/  IMAD.WIDE R118, R2, 0x4, R142 ;  /* 0x0000000402767825 */ /* 0x000fc800078e028e */
[----:B------:R-:W-:-:S04]  /*149c0*/  IMAD.WIDE R120, R2, 0x4, R144 ;  /* 0x0000000402787825 */ /* 0x000fc800078e0290 */
[----:B------:R-:W-:-:S04]  /*149d0*/  IMAD.WIDE R142, R2, 0x4, R160 ;  /* 0x00000004028e7825 */ /* 0x000fc800078e02a0 */
[----:B------:R-:W-:-:S04]  /*149e0*/  IMAD.WIDE R116, R2, 0x4, R140 ;  /* 0x0000000402747825 */ /* 0x000fc800078e028c */
[----:B------:R-:W-:-:S04]  /*149f0*/  IMAD.WIDE R136, R2, 0x4, R156 ;  /* 0x0000000402887825 */ /* 0x000fc800078e029c */
[----:B------:R-:W-:-:S04]  /*14a00*/  IMAD.WIDE R144, R2, 0x4, R162 ;  /* 0x0000000402907825 */ /* 0x000fc800078e02a2 */
[C---:B----4-:R-:W-:Y:S02]  /*14a10*/  IMAD.WIDE R160, R2.reuse, 0x4, R190 ;  /* 0x0000000402a07825 */ /* 0x050fe400078e02be */
[----:B------:R-:W4:Y:S02]  /*14a20*/  LDL.LU.64 R190, [R1+0x9c8] ;  /* 0x0009c80001be7983 */ /* 0x000f240000300a00 */
[----:B------:R-:W-:-:S04]  /*14a30*/  IMAD.WIDE R128, R2, 0x4, R150 ;  /* 0x0000000402807825 */ /* 0x000fc800078e0296 */
[----:B------:R-:W-:-:S04]  /*14a40*/  IMAD.WIDE R140, R2, 0x4, R158 ;  /* 0x00000004028c7825 */ /* 0x000fc800078e029e */
[----:B------:R-:W-:-:S04]  /*14a50*/  IMAD.WIDE R156, R2, 0x4, R168 ;  /* 0x00000004029c7825 */ /* 0x000fc800078e02a8 */
[C---:B------:R-:W-:Y:S02]  /*14a60*/  IMAD.WIDE R162, R2.reuse, 0x4, R182 ;  /* 0x0000000402a27825 */ /* 0x040fe400078e02b6 */
[----:B------:R-:W4:Y:S02]  /*14a70*/  LDL.LU.64 R182, [R1+0x9c0] ;  /* 0x0009c00001b67983 */ /* 0x000f240000300a00 */
[----:B------:R-:W-:-:S04]  /*14a80*/  IMAD.WIDE R126, R2, 0x4, R148 ;  /* 0x00000004027e7825 */ /* 0x000fc800078e0294 */
[----:B------:R-:W-:-:S04]  /*14a90*/  IMAD.WIDE R150, R2, 0x4, R166 ;  /* 0x0000000402967825 */ /* 0x000fc800078e02a6 */
[----:B------:R-:W-:-:S04]  /*14aa0*/  IMAD.WIDE R158, R2, 0x4, R170 ;  /* 0x00000004029e7825 */ /* 0x000fc800078e02aa */
[C---:B---3--:R-:W-:Y:S02]  /*14ab0*/  IMAD.WIDE R168, R2.reuse, 0x4, R204 ;  /* 0x0000000402a87825 */ /* 0x048fe400078e02cc */
[----:B------:R-:W3:Y:S02]  /*14ac0*/  LDL.LU.64 R204, [R1+0x9b8] ;  /* 0x0009b80001cc7983 */ /* 0x000ee40000300a00 */
[----:B------:R-:W-:-:S04]  /*14ad0*/  IMAD.WIDE R148, R2, 0x4, R164 ;  /* 0x0000000402947825 */ /* 0x000fc800078e02a4 */
[----:B------:R-:W-:-:S04]  /*14ae0*/  IMAD.WIDE R166, R2, 0x4, R174 ;  /* 0x0000000402a67825 */ /* 0x000fc800078e02ae */
[C---:B------:R-:W-:Y:S02]  /*14af0*/  IMAD.WIDE R170, R2.reuse, 0x4, R180 ;  /* 0x0000000402aa7825 */ /* 0x040fe400078e02b4 */
[----:B------:R-:W4:Y:S02]  /*14b00*/  LDL.LU.64 R180, [R1+0x9b0] ;  /* 0x0009b00001b47983 */ /* 0x000f240000300a00 */
[----:B------:R-:W-:-:S04]  /*14b10*/  IMAD.WIDE R164, R2, 0x4, R172 ;  /* 0x0000000402a47825 */ /* 0x000fc800078e02ac */
[----:B------:R-:W-:-:S04]  /*14b20*/  IMAD.WIDE R172, R2, 0x4, R176 ;  /* 0x0000000402ac7825 */ /* 0x000fc800078e02b0 */
[----:B------:R-:W-:-:S04]  /*14b30*/  IMAD.WIDE R176, R2, 0x4, R188 ;  /* 0x0000000402b07825 */ /* 0x000fc800078e02bc */
[----:B------:R-:W-:-:S04]  /*14b40*/  IMAD.WIDE R112, R2, 0x4, R248 ;  /* 0x0000000402707825 */ /* 0x000fc800078e02f8 */
[----:B--2---:R-:W-:Y:S02]  /*14b50*/  IMAD.WIDE R174, R2, 0x4, R196 ;  /* 0x0000000402ae7825 */ /* 0x004fe400078e02c4 */
[----:B------:R-:W2:Y:S04]  /*14b60*/  LDL.LU.64 R196, [R1+0x9a8] ;  /* 0x0009a80001c47983 */ /* 0x000ea80000300a00 */
[----:B------:R-:W3:Y:S04]  /*14b70*/  LDL.LU.64 R242, [R1+0x210] ;  /* 0x0002100001f27983 */ /* 0x000ee80000300a00 */
[----:B------:R-:W2:Y:S04]  /*14b80*/  LDL.LU.64 R188, [R1+0x9a0] ;  /* 0x0009a00001bc7983 */ /* 0x000ea80000300a00 */
[----:B------:R-:W4:Y:S04]  /*14b90*/  LDL.LU.64 R76, [R1+0x220] ;  /* 0x00022000014c7983 */ /* 0x000f280000300a00 */
[----:B------:R-:W2:Y:S04]  /*14ba0*/  LDL.LU.64 R80, [R1+0x228] ;  /* 0x0002280001507983 */ /* 0x000ea80000300a00 */
[----:B------:R-:W4:Y:S04]  /*14bb0*/  LDL.LU.64 R248, [R1+0x238] ;  /* 0x0002380001f87983 */ /* 0x000f280000300a00 */
[----:B------:R-:W2:Y:S04]  /*14bc0*/  LDL.LU.64 R82, [R1+0x230] ;  /* 0x0002300001527983 */ /* 0x000ea80000300a00 */
[----:B------:R-:W2:Y:S04]  /*14bd0*/  LDL.LU.64 R90, [R1+0x240] ;  /* 0x00024000015a7983 */ /* 0x000ea80000300a00 */
[----:B------:R-:W2:Y:S01]  /*14be0*/  LDL.LU.64 R86, [R1+0x248] ;  /* 0x0002480001567983 */ /* 0x000ea20000300a00 */
[----:B------:R-:W-:-:S02]  /*14bf0*/  VIADD R22, R26, 0xffffff20 ;  /* 0xffffff201a167836 */ /* 0x000fc40000000000 */
[----:B------:R-:W1:Y:S02]  /*14c00*/  LDC R26, c[0x0][0x230] ;  /* 0x00008c00ff1a7b82 */ /* 0x000e640000000800 */
[----:B-1----:R-:W-:Y:S02]  /*14c10*/  VIADD R21, R24, 0xffffff02 ;  /* 0xffffff0218157836 */ /* 0x002fe40000000000 */
[----:B------:R-:W-:Y:S01]  /*14c20*/  VIADD R20, R25, 0xffffff01 ;  /* 0xffffff0119147836 */ /* 0x000fe20000000000 */
[----:B------:R-:W-:Y:S01]  /*14c30*/  ISETP.GE.U32.AND P1, PT, R22, 0x7ffffee1, PT ;  /* 0x7ffffee11600780c */ /* 0x000fe20003f26070 */
[----:B------:R-:W2:Y:S01]  /*14c40*/  LDL.LU.64 R236, [R1+0x258] ;  /* 0x0002580001ec7983 */ /* 0x000ea20000300a00 */
[----:B------:R-:W-:Y:S02]  /*14c50*/  ISETP.GE.U32.AND P2, PT, R9, 0x7ffffec4, PT ;  /* 0x7ffffec40900780c */ /* 0x000fe40003f46070 */
[----:B------:R-:W-:Y:S02]  /*14c60*/  ISETP.GE.U32.AND P3, PT, R21, 0x7ffffec3, PT ;  /* 0x7ffffec31500780c */ /* 0x000fe40003f66070 */
[----:B------:R-:W-:Y:S01]  /*14c70*/  ISETP.GE.U32.AND P4, PT, R20, 0x7ffffec2, PT ;  /* 0x7ffffec21400780c */ /* 0x000fe20003f86070 */
[C---:B------:R-:W-:Y:S01]  /*14c80*/  VIADD R9, R13.reuse, 0x100000 ;  /* 0x001000000d097836 */ /* 0x040fe20000000000 */
[----:B------:R-:W2:Y:S01]  /*14c90*/  LDL.LU.64 R246, [R1+0x250] ;  /* 0x0002500001f67983 */ /* 0x000ea20000300a00 */
[----:B------:R-:W-:-:S02]  /*14ca0*/  VIADD R22, R13, 0x100000 ;  /* 0x001000000d167836 */ /* 0x000fc40000000000 */
[C---:B------:R-:W-:Y:S01]  /*14cb0*/  VIADD R21, R13.reuse, 0x100000 ;  /* 0x001000000d157836 */ /* 0x040fe20000000000 */
[----:B------:R-:W2:Y:S01]  /*14cc0*/  LDL.LU.64 R84, [R1+0x260] ;  /* 0x0002600001547983 */ /* 0x000ea20000300a00 */
[----:B------:R-:W-:-:S03]  /*14cd0*/  VIADD R20, R13, 0x100000 ;  /* 0x001000000d147836 */ /* 0x000fc60000000000 */
[----:B------:R-:W-:Y:S04]  /*14ce0*/  LDGSTS.E [R9+-0x77ff4], desc[UR16][R64.64], !P1 ;  /* 0x8800c00040097fae */ /* 0x000fe8000c921850 */
[----:B------:R-:W-:Y:S04]  /*14cf0*/  LDGSTS.E [R22+-0x74000], desc[UR16][R62.64], !P2 ;  /* 0x8c0000003e167fae */ /* 0x000fe8000d121850 */
[----:B------:R1:W-:Y:S04]  /*14d00*/  LDGSTS.E [R21+-0x73ffc], desc[UR16][R60.64], !P3 ;  /* 0x8c0040003c157fae */ /* 0x0003e8000d921850 */
[----:B------:R1:W-:Y:S04]  /*14d10*/  LDGSTS.E [R20+-0x73ff8], desc[UR16][R58.64], !P4 ;  /* 0x8c0080003a147fae */ /* 0x0003e8000e121850 */
[----:B------:R-:W2:Y:S04]  /*14d20*/  LDL.LU.64 R96, [R1+0x268] ;  /* 0x0002680001607983 */ /* 0x000ea80000300a00 */
[----:B------:R-:W2:Y:S01]  /*14d30*/  LDL.LU.64 R232, [R1+0x278] ;  /* 0x0002780001e87983 */ /* 0x000ea20000300a00 */
[----:B-1----:R-:W-:Y:S01]  /*14d40*/  IADD3 R21, R27, -0x101, RZ ;  /* 0xfffffeff1b157810 */ /* 0x002fe20007ffe0ff */
[----:B------:R-:W-:-:S02]  /*14d50*/  VIADD R20, R26, 0xfffffefe ;  /* 0xfffffefe1a147836 */ /* 0x000fc40000000000 */
[----:B------:R-:W2:Y:S01]  /*14d60*/  LDL.LU.64 R228, [R1+0x270] ;  /* 0x0002700001e47983 */ /* 0x000ea20000300a00 */
[----:B------:R-:W-:Y:S02]  /*14d70*/  ISETP.GE.U32.AND P1, PT, R21, 0x7ffffec0, PT ;  /* 0x7ffffec01500780c */ /* 0x000fe40003f26070 */
[----:B------:R-:W-:Y:S01]  /*14d80*/  ISETP.GE.U32.AND P2, PT, R20, 0x7ffffebf, PT ;  /* 0x7ffffebf1400780c */ /* 0x000fe20003f46070 */
[----:B------:R-:W2:Y:S01]  /*14d90*/  LDL.LU.64 R78, [R1+0x280] ;  /* 0x00028000014e7983 */ /* 0x000ea20000300a00 */
[----:B------:R-:W-:-:S03]  /*14da0*/  IMAD.WIDE R20, R2, 0x4, R230 ;  /* 0x0000000402147825 */ /* 0x000fc600078e02e6 */
[----:B------:R-:W2:Y:S01]  /*14db0*/  LDL.LU.64 R94, [R1+0x288] ;  /* 0x00028800015e7983 */ /* 0x000ea20000300a00 */
[----:B------:R-:W-:-:S04]  /*14dc0*/  IMAD.WIDE R24, R2, 0x4, R240 ;  /* 0x0000000402187825 */ /* 0x000fc800078e02f0 */
[C---:B---3--:R-:W-:Y:S02]  /*14dd0*/  IMAD.WIDE R230, R2.reuse, 0x4, R242 ;  /* 0x0000000402e67825 */ /* 0x048fe400078e02f2 */
[----:B------:R-:W3:Y:S02]  /*14de0*/  LDL.LU.64 R242, [R1+0x298] ;  /* 0x0002980001f27983 */ /* 0x000ee40000300a00 */
[C---:B----4-:R-:W-:Y:S02]  /*14df0*/  IMAD.WIDE R240, R2.reuse, 0x4, R248 ;  /* 0x0000000402f07825 */ /* 0x050fe400078e02f8 */
[----:B------:R-:W4:Y:S02]  /*14e00*/  LDL.LU.64 R248, [R1+0x290] ;  /* 0x0002900001f87983 */ /* 0x000f240000300a00 */
[C---:B--2---:R-:W-:Y:S02]  /*14e10*/  IMAD.WIDE R14, R2.reuse, 0x4, R90 ;  /* 0x00000004020e7825 */ /* 0x044fe400078e025a */
[----:B------:R-:W2:Y:S02]  /*14e20*/  LDL.LU.64 R90, [R1+0x2a0] ;  /* 0x0002a000015a7983 */ /* 0x000ea40000300a00 */
[----:B------:R-:W-:-:S02]  /*14e30*/  IMAD.WIDE R92, R2, 0x4, R86 ;  /* 0x00000004025c7825 */ /* 0x000fc400078e0256 */
[----:B------:R-:W4:Y:S02]  /*14e40*/  LDL.LU.64 R86, [R1+0x2a8] ;  /* 0x0002a80001567983 */ /* 0x000f240000300a00 */
[----:B------:R-:W-:-:S04]  /*14e50*/  IMAD.WIDE R26, R2, 0x4, R238 ;  /* 0x00000004021a7825 */ /* 0x000fc800078e02ee */
[----:B------:R-:W-:-:S04]  /*14e60*/  IMAD.WIDE R238, R2, 0x4, R80 ;  /* 0x0000000402ee7825 */ /* 0x000fc800078e0250 */
[----:B------:R-:W-:-:S04]  /*14e70*/  IMAD.WIDE R80, R2, 0x4, R82 ;  /* 0x0000000402507825 */ /* 0x000fc800078e0252 */
[C---:B------:R-:W-:Y:S02]  /*14e80*/  IMAD.WIDE R66, R2.reuse, 0x4, R236 ;  /* 0x0000000402427825 */ /* 0x040fe400078e02ec */
[----:B------:R-:W4:Y:S02]  /*14e90*/  LDL.LU.64 R236, [R1+0x2b8] ;  /* 0x0002b80001ec7983 */ /* 0x000f240000300a00 */
[C---:B------:R-:W-:Y:S02]  /*14ea0*/  IMAD.WIDE R82, R2.reuse, 0x4, R246 ;  /* 0x0000000402527825 */ /* 0x040fe400078e02f6 */
[----:B------:R-:W-:Y:S02]  /*14eb0*/  STL.64 [R1], R80 ;  /* 0x0000005001007387 */ /* 0x000fe40000100a00 */
[----:B------:R-:W-:Y:S02]  /*14ec0*/  IMAD.WIDE R216, R2, 0x4, R84 ;  /* 0x0000000402d87825 */ /* 0x000fe400078e0254 */
[----:B------:R1:W-:Y:S01]  /*14ed0*/  STL.64 [R1+0x8], R14 ;  /* 0x0000080e01007387 */ /* 0x0003e20000100a00 */
[----:B------:R-:W-:-:S03]  /*14ee0*/  ISETP.GE.U32.AND P5, PT, R23, 0x7ffffec1, PT ;  /* 0x7ffffec11700780c */ /* 0x000fc60003fa6070 */
[----:B------:R-:W4:Y:S04]  /*14ef0*/  LDL.LU.64 R246, [R1+0x2b0] ;  /* 0x0002b00001f67983 */ /* 0x000f280000300a00 */
[----:B------:R-:W-:Y:S04]  /*14f00*/  STL.64 [R1+0x10], R92 ;  /* 0x0000105c01007387 */ /* 0x000fe80000100a00 */
[----:B------:R-:W-:Y:S01]  /*14f10*/  STL.64 [R1+0x18], R66 ;  /* 0x0000184201007387 */ /* 0x000fe20000100a00 */
[----:B------:R-:W-:Y:S01]  /*14f20*/  IMAD.WIDE R88, R2, 0x4, R96 ;  /* 0x0000000402587825 */ /* 0x000fe200078e0260 */
[----:B------:R-:W-:-:S02]  /*14f30*/  ISETP.GE.AND P6, PT, R7, R23, PT ;  /* 0x000000170700720c */ /* 0x000fc40003fc6270 */
[----:B------:R4:W-:Y:S01]  /*14f40*/  LDGSTS.E [R9+-0x73ff4], desc[UR16][R54.64], !P5 ;  /* 0x8c00c00036097fae */ /* 0x0009e2000e921850 */
[----:B------:R-:W-:-:S03]  /*14f50*/  IMAD.WIDE R68, R2, 0x4, R232 ;  /* 0x0000000402447825 */ /* 0x000fc600078e02e8 */
[----:B------:R-:W4:Y:S01]  /*14f60*/  LDL.LU.64 R232, [R1+0x2c0] ;  /* 0x0002c00001e87983 */ /* 0x000f220000300a00 */
[----:B------:R-:W-:-:S03]  /*14f70*/  IMAD.WIDE R84, R2, 0x4, R228 ;  /* 0x0000000402547825 */ /* 0x000fc600078e02e4 */
[----:B------:R-:W4:Y:S01]  /*14f80*/  LDL.LU.64 R96, [R1+0x2d0] ;  /* 0x0002d00001607983 */ /* 0x000f220000300a00 */
[----:B------:R-:W-:-:S03]  /*14f90*/  IMAD.WIDE R220, R2, 0x4, R78 ;  /* 0x0000000402dc7825 */ /* 0x000fc600078e024e */
[----:B------:R1:W-:Y:S04]  /*14fa0*/  STL.64 [R1+0x28], R216 ;  /* 0x000028d801007387 */ /* 0x0003e80000100a00 */
[----:B------:R-:W-:Y:S01]  /*14fb0*/  STL.64 [R1+0x20], R82 ;  /* 0x0000205201007387 */ /* 0x000fe20000100a00 */
[----:B------:R-:W-:-:S03]  /*14fc0*/  IMAD.WIDE R6, R2, 0x4, R94 ;  /* 0x0000000402067825 */ /* 0x000fc600078e025e */
[----:B------:R-:W4:Y:S04]  /*14fd0*/  LDL.LU.64 R228, [R1+0x2e0] ;  /* 0x0002e00001e47983 */ /* 0x000f280000300a00 */
[----:B------:R-:W-:Y:S04]  /*14fe0*/  STL.64 [R1+0x30], R88 ;  /* 0x0000305801007387 */ /* 0x000fe80000100a00 */
[----:B------:R-:W-:Y:S01]  /*14ff0*/  STL.64 [R1+0x38], R68 ;  /* 0x0000384401007387 */ /* 0x000fe20000100a00 */
[----:B---3--:R-:W-:-:S03]  /*15000*/  IMAD.WIDE R70, R2, 0x4, R242 ;  /* 0x0000000402467825 */ /* 0x008fc600078e02f2 */
[----:B------:R-:W0:Y:S04]  /*15010*/  LDGDEPBAR ;  /* 0x00000000000079af */ /* 0x000e280000000000 */
[----:B------:R-:W3:Y:S04]  /*15020*/  LDL.LU.64 R242, [R1+0x2d8] ;  /* 0x0002d80001f27983 */ /* 0x000ee80000300a00 */
[----:B------:R1:W-:Y:S04]  /*15030*/  STL.64 [R1+0x48], R220 ;  /* 0x000048dc01007387 */ /* 0x0003e80000100a00 */
[----:B------:R-:W-:Y:S04]  /*15040*/  STL.64 [R1+0x40], R84 ;  /* 0x0000405401007387 */ /* 0x000fe80000100a00 */
[----:B------:R-:W3:Y:S04]  /*15050*/  LDL.LU.64 R94, [R1+0x2e8] ;  /* 0x0002e800015e7983 */ /* 0x000ee80000300a00 */
[----:B------:R-:W-:Y:S01]  /*15060*/  STL.64 [R1+0x50], R6 ;  /* 0x0000500601007387 */ /* 0x000fe20000100a00 */
[----:B--2---:R-:W-:-:S03]  /*15070*/  IMAD.WIDE R10, R2, 0x4, R90 ;  /* 0x00000004020a7825 */ /* 0x004fc600078e025a */
[----:B------:R-:W2:Y:S01]  /*15080*/  LDL.LU.64 R90, [R1+0x2f0] ;  /* 0x0002f000015a7983 */ /* 0x000ea20000300a00 */
[----:B----4-:R-:W-:-:S03]  /*15090*/  IMAD.WIDE R54, R2, 0x4, R86 ;  /* 0x0000000402367825 */ /* 0x010fc600078e0256 */
[----:B------:R-:W-:Y:S04]  /*150a0*/  STL.64 [R1+0x58], R70 ;  /* 0x0000584601007387 */ /* 0x000fe80000100a00 */
[----:B------:R-:W4:Y:S01]  /*150b0*/  LDL.LU.64 R86, [R1+0x300] ;  /* 0x0003000001567983 */ /* 0x000f220000300a00 */
[----:B------:R-:W-:-:S04]  /*150c0*/  IMAD.WIDE R248, R2, 0x4, R248 ;  /* 0x0000000402f87825 */ /* 0x000fc800078e02f8 */
[----:B------:R-:W-:-:S04]  /*150d0*/  IMAD.WIDE R22, R2, 0x4, R234 ;  /* 0x0000000402167825 */ /* 0x000fc800078e02ea */
[C---:B------:R-:W-:Y:S02]  /*150e0*/  IMAD.WIDE R72, R2.reuse, 0x4, R236 ;  /* 0x0000000402487825 */ /* 0x040fe400078e02ec */
[----:B------:R-:W4:Y:S04]  /*150f0*/  LDL.LU.64 R236, [R1+0x2f8] ;  /* 0x0002f80001ec7983 */ /* 0x000f280000300a00 */
[----:B------:R1:W-:Y:S01]  /*15100*/  STL.64 [R1+0x68], R10 ;  /* 0x0000680a01007387 */ /* 0x0003e20000100a00 */
[----:B------:R-:W-:-:S03]  /*15110*/  IMAD.WIDE R234, R2, 0x4, R76 ;  /* 0x0000000402ea7825 */ /* 0x000fc600078e024c */
[----:B------:R-:W-:Y:S04]  /*15120*/  STL.64 [R1+0x60], R248 ;  /* 0x000060f801007387 */ /* 0x000fe80000100a00 */
[----:B------:R-:W4:Y:S04]  /*15130*/  LDL.LU.64 R46, [R1+0x308] ;  /* 0x00030800012e7983 */ /* 0x000f280000300a00 */
[----:B------:R-:W4:Y:S04]  /*15140*/  LDL.LU.64 R60, [R1+0x318] ;  /* 0x00031800013c7983 */ /* 0x000f280000300a00 */
[----:B------:R-:W4:Y:S01]  /*15150*/  LDL.LU.64 R76, [R1+0x330] ;  /* 0x00033000014c7983 */ /* 0x000f220000300a00 */
[----:B------:R-:W-:-:S03]  /*15160*/  IMAD.WIDE R246, R2, 0x4, R246 ;  /* 0x0000000402f67825 */ /* 0x000fc600078e02f6 */
[----:B------:R-:W-:Y:S01]  /*15170*/  STL.64 [R1+0x70], R54 ;  /* 0x0000703601007387 */ /* 0x000fe20000100a00 */
[----:B------:R-:W-:-:S03]  /*15180*/  IMAD.WIDE R210, R2, 0x4, R232 ;  /* 0x0000000402d27825 */ /* 0x000fc600078e02e8 */
[----:B------:R-:W4:Y:S04]  /*15190*/  LDL.LU.64 R232, [R1+0x328] ;  /* 0x0003280001e87983 */ /* 0x000f280000300a00 */
[----:B------:R-:W-:Y:S01]  /*151a0*/  STL.64 [R1+0x78], R72 ;  /* 0x0000784801007387 */ /* 0x000fe20000100a00 */
[----:B------:R-:W-:-:S03]  /*151b0*/  IMAD.WIDE R58, R2, 0x4, R96 ;  /* 0x00000004023a7825 */ /* 0x000fc600078e0260 */
[----:B------:R-:W4:Y:S04]  /*151c0*/  LDL.LU.64 R50, [R1+0x340] ;  /* 0x0003400001327983 */ /* 0x000f280000300a00 */
[----:B------:R-:W4:Y:S01]  /*151d0*/  LDL.LU.64 R62, [R1+0x350] ;  /* 0x00035000013e7983 */ /* 0x000f220000300a00 */
[----:B------:R-:W-:-:S03]  /*151e0*/  VIADD R9, R250, 0x100000 ;  /* 0x00100000fa097836 */ /* 0x000fc60000000000 */
[----:B------:R-:W4:Y:S01]  /*151f0*/  LDL.LU.64 R78, [R1+0x368] ;  /* 0x00036800014e7983 */ /* 0x000f220000300a00 */
[----:B------:R-:W-:-:S03]  /*15200*/  IMAD.WIDE R244, R2, 0x4, R228 ;  /* 0x0000000402f47825 */ /* 0x000fc600078e02e4 */
[----:B------:R-:W4:Y:S04]  /*15210*/  LDL.LU.64 R96, [R1+0x360] ;  /* 0x0003600001607983 */ /* 0x000f280000300a00 */
[----:B------:R1:W-:Y:S04]  /*15220*/  STL.64 [R1+0x88], R210 ;  /* 0x000088d201007387 */ /* 0x0003e80000100a00 */
[----:B------:R-:W-:Y:S04]  /*15230*/  STL.64 [R1+0x80], R246 ;  /* 0x000080f601007387 */ /* 0x000fe80000100a00 */
[----:B------:R-:W4:Y:S04]  /*15240*/  LDL.LU.64 R250, [R1+0x398] ;  /* 0x0003980001fa7983 */ /* 0x000f280000300a00 */
[----:B------:R-:W4:Y:S04]  /*15250*/  LDL.LU.64 R64, [R1+0x3a8] ;  /* 0x0003a80001407983 */ /* 0x000f280000300a00 */
[----:B------:R-:W4:Y:S04]  /*15260*/  LDL.LU.64 R228, [R1+0x490] ;  /* 0x0004900001e47983 */ /* 0x000f280000300a00 */
[----:B------:R-:W-:Y:S01]  /*15270*/  STL.64 [R1+0x90], R58 ;  /* 0x0000903a01007387 */ /* 0x000fe20000100a00 */
[----:B---3--:R-:W-:-:S03]  /*15280*/  IMAD.WIDE R214, R2, 0x4, R94 ;  /* 0x0000000402d67825 */ /* 0x008fc600078e025e */
[----:B------:R-:W3:Y:S04]  /*15290*/  LDL.LU.64 R94, [R1+0x488] ;  /* 0x00048800015e7983 */ /* 0x000ee80000300a00 */
[----:B------:R-:W-:Y:S01]  /*152a0*/  STL.64 [R1+0x98], R244 ;  /* 0x000098f401007387 */ /* 0x000fe20000100a00 */
[----:B--2---:R-:W-:-:S03]  /*152b0*/  IMAD.WIDE R12, R2, 0x4, R90 ;  /* 0x00000004020c7825 */ /* 0x004fc600078e025a */
[----:B------:R-:W2:Y:S01]  /*152c0*/  LDL.LU.64 R90, [R1+0x480] ;  /* 0x00048000015a7983 */ /* 0x000ea20000300a00 */
[----:B----4-:R-:W-:-:S03]  /*152d0*/  IMAD.WIDE R74, R2, 0x4, R86 ;  /* 0x00000004024a7825 */ /* 0x010fc600078e0256 */
[----:B------:R-:W4:Y:S01]  /*152e0*/  LDL.LU.64 R86, [R1+0x478] ;  /* 0x0004780001567983 */ /* 0x000f220000300a00 */
[----:B------:R-:W-:-:S04]  /*152f0*/  IMAD.WIDE R52, R2, 0x4, R52 ;  /* 0x0000000402347825 */ /* 0x000fc800078e0234 */
[C---:B------:R-:W-:Y:S01]  /*15300*/  IMAD.WIDE R212, R2.reuse, 0x4, R212 ;  /* 0x0000000402d47825 */ /* 0x040fe200078e02d4 */
[----:B------:R-:W-:Y:S03]  /*15310*/  LDGSTS.E [R8+0x30000], desc[UR16][R52.64], P0 ;  /* 0x3000000034087fae */ /* 0x000fe60008121850 */
        /* <DEDUP_REMOVED lines=9> */
[----:B------:R1:W-:Y:S03]  /*153b0*/  STL.64 [R1+0xa8], R214 ;  /* 0x0000a8d601007387 */ /* 0x0003e60000100a00 */
[C---:B------:R-:W-:Y:S01]  /*153c0*/  IMAD.WIDE R46, R2.reuse, 0x4, R46 ;  /* 0x00000004022e7825 */ /* 0x040fe200078e022e */
[----:B------:R-:W-:Y:S03]  /*153d0*/  LDGSTS.E [R8+0x31400], desc[UR16][R28.64], P0 ;  /* 0x314000001c087fae */ /* 0x000fe60008121850 */
[C---:B------:R-:W-:Y:S01]  /*153e0*/  IMAD.WIDE R236, R2.reuse, 0x4, R236 ;  /* 0x0000000402ec7825 */ /* 0x040fe200078e02ec */
[----:B------:R-:W-:Y:S03]  /*153f0*/  STL.64 [R1+0xa0], R242 ;  /* 0x0000a0f201007387 */ /* 0x000fe60000100a00 */
[C---:B------:R-:W-:Y:S01]  /*15400*/  IMAD.WIDE R60, R2.reuse, 0x4, R60 ;  /* 0x00000004023c7825 */ /* 0x040fe200078e023c */
[----:B------:R-:W-:Y:S03]  /*15410*/  LDGSTS.E [R8+0x31800], desc[UR16][R36.64], P0 ;  /* 0x3180000024087fae */ /* 0x000fe60008121850 */
[C---:B------:R-:W-:Y:S01]  /*15420*/  IMAD.WIDE R76, R2.reuse, 0x4, R76 ;  /* 0x00000004024c7825 */ /* 0x040fe200078e024c */
[----:B------:R-:W-:Y:S03]  /*15430*/  STL.64 [R1+0xb0], R12 ;  /* 0x0000b00c01007387 */ /* 0x000fe60000100a00 */
[C---:B------:R-:W-:Y:S01]  /*15440*/  IMAD.WIDE R50, R2.reuse, 0x4, R50 ;  /* 0x0000000402327825 */ /* 0x040fe200078e0232 */
[----:B------:R-:W-:Y:S03]  /*15450*/  LDGSTS.E [R8+0x31c00], desc[UR16][R44.64], P0 ;  /* 0x31c000002c087fae */ /* 0x000fe60008121850 */
[C---:B------:R-:W-:Y:S01]  /*15460*/  IMAD.WIDE R232, R2.reuse, 0x4, R232 ;  /* 0x0000000402e87825 */ /* 0x040fe200078e02e8 */
[----:B------:R-:W-:Y:S04]  /*15470*/  STL.64 [R1+0xb8], R74 ;  /* 0x0000b84a01007387 */ /* 0x000fe80000100a00 */
[----:B------:R-:W-:Y:S01]  /*15480*/  LDGSTS.E [R8+0x32000], desc[UR16][R100.64], P0 ;  /* 0x3200000064087fae */ /* 0x000fe20008121850 */
[----:B------:R-:W-:-:S03]  /*15490*/  IMAD.WIDE R62, R2, 0x4, R62 ;  /* 0x00000004023e7825 */ /* 0x000fc600078e023e */
[----:B------:R1:W-:Y:S01]  /*154a0*/  STL.64 [R1+0xc8], R46 ;  /* 0x0000c82e01007387 */ /* 0x0003e20000100a00 */
[----:B------:R-:W-:-:S03]  /*154b0*/  IMAD.WIDE R78, R2, 0x4, R78 ;  /* 0x00000004024e7825 */ /* 0x000fc600078e024e */
[----:B------:R-:W-:Y:S01]  /*154c0*/  LDGSTS.E [R8+0x32400], desc[UR16][R108.64], P0 ;  /* 0x324000006c087fae */ /* 0x000fe20008121850 */
[----:B------:R-:W-:-:S03]  /*154d0*/  IMAD.WIDE R180, R2, 0x4, R180 ;  /* 0x0000000402b47825 */ /* 0x000fc600078e02b4 */
[----:B------:R-:W-:Y:S01]  /*154e0*/  STL.64 [R1+0xc0], R236 ;  /* 0x0000c0ec01007387 */ /* 0x000fe20000100a00 */
        /* <DEDUP_REMOVED lines=11> */
[----:B------:R1:W-:Y:S01]  /*155a0*/  STL.64 [R1+0xf8], R50 ;  /* 0x0000f83201007387 */ /* 0x0003e20000100a00 */
[----:B------:R-:W-:-:S03]  /*155b0*/  IMAD.WIDE R204, R2, 0x4, R204 ;  /* 0x0000000402cc7825 */ /* 0x000fc600078e02cc */
        /* <DEDUP_REMOVED lines=9> */
[----:B------:R-:W-:Y:S04]  /*15650*/  STL.64 [R1+0x110], R96 ;  /* 0x0001106001007387 */ /* 0x000fe80000100a00 */
[----:B------:R-:W-:Y:S04]  /*15660*/  LDGSTS.E [R8+0x34800], desc[UR16][R180.64], P0 ;  /* 0x34800000b4087fae */ /* 0x000fe80008121850 */
[----:B------:R1:W-:Y:S04]  /*15670*/  STL.64 [R1+0x120], R64 ;  /* 0x0001204001007387 */ /* 0x0003e80000100a00 */
[----:B------:R-:W-:Y:S04]  /*15680*/  LDGSTS.E [R8+0x34c00], desc[UR16][R188.64], P0 ;  /* 0x34c00000bc087fae */ /* 0x000fe80008121850 */
[----:B------:R1:W-:Y:S04]  /*15690*/  STL.64 [R1+0x128], R228 ;  /* 0x000128e401007387 */ /* 0x0003e80000100a00 */
        /* <DEDUP_REMOVED lines=13> */
[----:B---3--:R-:W-:-:S05]  /*15770*/  IMAD.WIDE R94, R2, 0x4, R94 ;  /* 0x00000004025e7825 */ /* 0x008fca00078e025e */
[----:B------:R-:W-:Y:S01]  /*15780*/  STL.64 [R1+0x130], R94 ;  /* 0x0001305e01007387 */ /* 0x000fe20000100a00 */
[----:B--2---:R-:W-:-:S04]  /*15790*/  IMAD.WIDE R90, R4, 0x4, R90 ;  /* 0x00000004045a7825 */ /* 0x004fc800078e025a */
[----:B----4-:R-:W-:Y:S01]  /*157a0*/  IMAD.WIDE R86, R4, 0x4, R86 ;  /* 0x0000000404567825 */ /* 0x010fe200078e0256 */
[----:B------:R-:W-:Y:S04]  /*157b0*/  STL.64 [R1+0x140], R90 ;  /* 0x0001405a01007387 */ /* 0x000fe80000100a00 */
[----:B------:R2:W-:Y:S04]  /*157c0*/  STL.64 [R1+0x148], R86 ;  /* 0x0001485601007387 */ /* 0x0005e80000100a00 */
[----:B-1----:R-:W3:Y:S04]  /*157d0*/  LDL.LU.64 R14, [R1+0x998] ;  /* 0x00099800010e7983 */ /* 0x002ee80000300a00 */
[----:B------:R-:W4:Y:S04]  /*157e0*/  LDL.LU.64 R216, [R1+0x990] ;  /* 0x0009900001d87983 */ /* 0x000f280000300a00 */
[----:B------:R-:W2:Y:S04]  /*157f0*/  LDL.LU.64 R220, [R1+0x988] ;  /* 0x0009880001dc7983 */ /* 0x000ea80000300a00 */
[----:B------:R-:W3:Y:S04]  /*15800*/  LDL.LU.64 R10, [R1+0x980] ;  /* 0x00098000010a7983 */ /* 0x000ee80000300a00 */
[----:B------:R-:W4:Y:S04]  /*15810*/  LDL.LU.64 R210, [R1+0x978] ;  /* 0x0009780001d27983 */ /* 0x000f280000300a00 */
[----:B------:R-:W2:Y:S04]  /*15820*/  LDL.LU.64 R214, [R1+0x970] ;  /* 0x0009700001d67983 */ /* 0x000ea80000300a00 */
[----:B------:R-:W3:Y:S04]  /*15830*/  LDL.LU.64 R46, [R1+0x968] ;  /* 0x00096800012e7983 */ /* 0x000ee80000300a00 */
[----:B------:R-:W4:Y:S01]  /*15840*/  LDL.LU.64 R50, [R1+0x960] ;  /* 0x0009600001327983 */ /* 0x000f220000300a00 */
[----:B------:R-:W-:-:S03]  /*15850*/  IMAD.WIDE R38, R2, 0x4, R38 ;  /* 0x0000000402267825 */ /* 0x000fc600078e0226 */
[----:B------:R-:W2:Y:S01]  /*15860*/  LDL.LU.64 R250, [R1+0x958] ;  /* 0x0009580001fa7983 */ /* 0x000ea20000300a00 */
[----:B------:R-:W-:-:S04]  /*15870*/  IMAD.WIDE R48, R2, 0x4, R48 ;  /* 0x0000000402307825 */ /* 0x000fc800078e0230 */
        /* <DEDUP_REMOVED lines=18> */
[----:B------:R-:W-:Y:S01]  /*159a0*/  IMAD.WIDE R202, R2, 0x4, R202 ;  /* 0x0000000402ca7825 */ /* 0x000fe200078e02ca */
        /* <DEDUP_REMOVED lines=25> */
[----:B------:R-:W-:Y:S04]  /*15b40*/  LDGSTS.E [R5+0x36500], desc[UR16][R6.64], P0 ;  /* 0x3650000006057fae */ /* 0x000fe80008121850 */
[----:B------:R-:W-:Y:S04]  /*15b50*/  LDGSTS.E [R5+0x36900], desc[UR16][R54.64], P0 ;  /* 0x3690000036057fae */ /* 0x000fe80008121850 */
[----:B------:R-:W-:Y:S01]  /*15b60*/  LDGSTS.E [R5+0x36d00], desc[UR16][R58.64], P0 ;  /* 0x36d000003a057fae */ /* 0x000fe20008121850 */
[----:B------:R-:W-:Y:S01]  /*15b70*/  VIADD R252, R252, 0xfffffefd ;  /* 0xfffffefdfcfc7836 */ /* 0x000fe20000000000 */
[----:B-1----:R-:W1:Y:S02]  /*15b80*/  LDC R88, c[0x0][0x230] ;  /* 0x00008c00ff587b82 */ /* 0x002e640000000800 */
[----:B------:R4:W-:Y:S04]  /*15b90*/  LDGSTS.E [R5+0x37100], desc[UR16][R12.64], P0 ;  /* 0x371000000c057fae */ /* 0x0009e80008121850 */
[----:B------:R-:W-:Y:S04]  /*15ba0*/  LDGSTS.E [R5+0x37500], desc[UR16][R60.64], P0 ;  /* 0x375000003c057fae */ /* 0x000fe80008121850 */
[----:B------:R-:W-:Y:S04]  /*15bb0*/  LDGSTS.E [R5+0x37900], desc[UR16][R62.64], P0 ;  /* 0x379000003e057fae */ /* 0x000fe80008121850 */
[----:B------:R-:W-:Y:S01]  /*15bc0*/  LDGSTS.E [R5+0x37d00], desc[UR16][R64.64], P0 ;  /* 0x37d0000040057fae */ /* 0x000fe20008121850 */
[----:B----4-:R-:W4:Y:S03]  /*15bd0*/  LDC R12, c[0x0][0x230] ;  /* 0x00008c00ff0c7b82 */ /* 0x010f260000000800 */
[----:B---3--:R-:W-:Y:S04]  /*15be0*/  LDGSTS.E [R3+0x30200], desc[UR16][R46.64], P0 ;  /* 0x302000002e037fae */ /* 0x008fe80008121850 */
        /* <DEDUP_REMOVED lines=34> */
[----:B------:R-:W-:Y:S04]  /*15e10*/  LDGSTS.E [R0+0x30f00], desc[UR16][R18.64], P0 ;  /* 0x30f0000012007fae */ /* 0x000fe80008121850 */
[----:B------:R-:W-:Y:S04]  /*15e20*/  LDGSTS.E [R0+0x31300], desc[UR16][R26.64], P0 ;  /* 0x313000001a007fae */ /* 0x000fe80008121850 */
[----:B------:R-:W2:Y:S04]  /*15e30*/  LDL.LU.64 R92, [R1+0x950] ;  /* 0x00095000015c7983 */ /* 0x000ea80000300a00 */
[----:B------:R-:W-:Y:S04]  /*15e40*/  LDGSTS.E [R0+0x31700], desc[UR16][R34.64], P0 ;  /* 0x3170000022007fae */ /* 0x000fe80008121850 */
[----:B------:R-:W3:Y:S04]  /*15e50*/  LDL.LU R89, [R1+0x948] ;  /* 0x0009480001597983 */ /* 0x000ee80000300800 */
[----:B------:R-:W-:Y:S04]  /*15e60*/  LDGSTS.E [R0+0x31b00], desc[UR16][R42.64], P0 ;  /* 0x31b000002a007fae */ /* 0x000fe80008121850 */
[----:B------:R-:W4:Y:S04]  /*15e70*/  LDL.LU.64 R6, [R1+0x940] ;  /* 0x0009400001067983 */ /* 0x000f280000300a00 */
[----:B------:R-:W-:Y:S04]  /*15e80*/  LDGSTS.E [R0+0x31f00], desc[UR16][R98.64], P0 ;  /* 0x31f0000062007fae */ /* 0x000fe80008121850 */
[----:B------:R-:W3:Y:S04]  /*15e90*/  LDL.LU.64 R54, [R1+0x938] ;  /* 0x0009380001367983 */ /* 0x000ee80000300a00 */
[----:B------:R-:W-:Y:S04]  /*15ea0*/  LDGSTS.E [R0+0x32300], desc[UR16][R106.64], P0 ;  /* 0x323000006a007fae */ /* 0x000fe80008121850 */
[----:B------:R-:W3:Y:S04]  /*15eb0*/  LDL.LU.64 R58, [R1+0x930] ;  /* 0x00093000013a7983 */ /* 0x000ee80000300a00 */
[----:B------:R-:W-:Y:S04]  /*15ec0*/  LDGSTS.E [R0+0x32700], desc[UR16][R114.64], P0 ;  /* 0x3270000072007fae */ /* 0x000fe80008121850 */
[----:B------:R-:W3:Y:S04]  /*15ed0*/  LDL.LU R13, [R1+0x928] ;  /* 0x00092800010d7983 */ /* 0x000ee80000300800 */
[----:B------:R-:W-:Y:S04]  /*15ee0*/  LDGSTS.E [R0+0x32b00], desc[UR16][R122.64], P0 ;  /* 0x32b000007a007fae */ /* 0x000fe80008121850 */
[----:B------:R-:W3:Y:S04]  /*15ef0*/  LDL.LU.64 R60, [R1+0x920] ;  /* 0x00092000013c7983 */ /* 0x000ee80000300a00 */
        /* <DEDUP_REMOVED lines=23> */
[----:B------:R-:W-:Y:S04]  /*16070*/  LDGSTS.E [R0+0x35f00], desc[UR16][R82.64], P0 ;  /* 0x35f0000052007fae */ /* 0x000fe80008121850 */
[----:B------:R-:W-:Y:S04]  /*16080*/  LDGSTS.E [R0+0x36300], desc[UR16][R84.64], P0 ;  /* 0x3630000054007fae */ /* 0x000fe80008121850 */
[----:B------:R-:W3:Y:S04]  /*16090*/  LDL.LU.64 R80, [R1+0x8c8] ;  /* 0x0008c80001507983 */ /* 0x000ee80000300a00 */
[----:B------:R-:W3:Y:S04]  /*160a0*/  LDL.LU.64 R82, [R1+0x8c0] ;  /* 0x0008c00001527983 */ /* 0x000ee80000300a00 */
        /* <DEDUP_REMOVED lines=12> */
[----:B------:R-:W-:Y:S04]  /*16170*/  LDGSTS.E [R0+0x37f00], desc[UR16][R94.64], P0 ;  /* 0x37f000005e007fae */ /* 0x000fe80008121850 */
[----:B------:R-:W0:Y:S01]  /*16180*/  LDGDEPBAR ;  /* 0x00000000000079af */ /* 0x000e220000000000 */
[----:B------:R-:W-:Y:S01]  /*16190*/  BAR.SYNC.DEFER_BLOCKING 0x0 ;  /* 0x0000000000007b1d */ /* 0x000fe20000010000 */
[----:B------:R-:W-:-:S05]  /*161a0*/  ISETP.GE.U32.AND P0, PT, R252, 0x7ffffebe, PT ;  /* 0x7ffffebefc00780c */ /* 0x000fca0003f06070 */
[----:B------:R-:W-:Y:S01]  /*161b0*/  @!PT LDS RZ, [RZ] ;  /* 0x00000000fffff984 */ /* 0x000fe20000000800 */
[----:B------:R-:W-:Y:S01]  /*161c0*/  @!PT LDS RZ, [RZ] ;  /* 0x00000000fffff984 */ /* 0x000fe20000000800 */
[----:B------:R-:W-:Y:S01]  /*161d0*/  @!PT LDS RZ, [RZ] ;  /* 0x00000000fffff984 */ /* 0x000fe20000000800 */
[----:B------:R-:W-:Y:S04]  /*161e0*/  LDGSTS.E [R251+-0x70000], desc[UR16][R90.64], !P1 ;  /* 0x900000005afb7fae */ /* 0x000fe8000c921850 */
[----:B------:R1:W-:Y:S02]  /*161f0*/  LDGSTS.E [R9+-0x6fffc], desc[UR16][R86.64], !P2 ;  /* 0x9000400056097fae */ /* 0x0003e4000d121850 */
[----:B-1----:R-:W-:Y:S01]  /*16200*/  VIADD R9, R250, 0x100000 ;  /* 0x00100000fa097836 */ /* 0x002fe20000000000 */
[----:B------:R-:W1:Y:S08]  /*16210*/  LDC R87, c[0x0][0x230] ;  /* 0x00008c00ff577b82 */ /* 0x000e700000000800 */
[----:B------:R-:W1:Y:S01]  /*16220*/  LDC R86, c[0x0][0x230] ;  /* 0x00008c00ff567b82 */ /* 0x000e620000000800 */
[----:B--2---:R-:W-:Y:S01]  /*16230*/  VIADD R252, R93, 0xfffffede ;  /* 0xfffffede5dfc7836 */ /* 0x004fe20000000000 */
[----:B----4-:R-:W-:Y:S01]  /*16240*/  IADD3 R251, R6, -0x104, RZ ;  /* 0xfffffefc06fb7810 */ /* 0x010fe20007ffe0ff */
[----:B---3--:R-:W-:-:S04]  /*16250*/  IMAD.WIDE R90, R4, 0x4, R228 ;  /* 0x00000004045a7825 */ /* 0x008fc800078e02e4 */
[C---:B------:R-:W-:Y:S01]  /*16260*/  IMAD.WIDE R246, R4.reuse, 0x4, R246 ;  /* 0x0000000404f67825 */ /* 0x040fe200078e02f6 */
[----:B------:R2:W-:Y:S03]  /*16270*/  STL.64 [R1+0x150], R90 ;  /* 0x0001505a01007387 */ /* 0x0005e60000100a00 */
[----:B------:R-:W-:Y:S01]  /*16280*/  IMAD.WIDE R94, R4, 0x4, R236 ;  /* 0x00000004045e7825 */ /* 0x000fe200078e02ec */
[----:B------:R-:W-:Y:S03]  /*16290*/  LDGSTS.E [R9+-0x6fff8], desc[UR16][R90.64], !P0 ;  /* 0x900080005a097fae */ /* 0x000fe6000c121850 */
[----:B------:R-:W-:Y:S01]  /*162a0*/  VIADD R89, R89, 0xfffffedf ;  /* 0xfffffedf59597836 */ /* 0x000fe20000000000 */
[----:B------:R-:W-:Y:S01]  /*162b0*/  ISETP.GE.U32.AND P2, PT, R252, 0x7ffffe9f, PT ;  /* 0x7ffffe9ffc00780c */ /* 0x000fe20003f46070 */
[----:B------:R-:W-:Y:S01]  /*162c0*/  IMAD.WIDE R228, R4, 0x4, R242 ;  /* 0x0000000404e47825 */ /* 0x000fe200078e02f2 */
[----:B------:R-:W3:Y:S01]  /*162d0*/  LDC R6, c[0x0][0x230] ;  /* 0x00008c00ff067b82 */ /* 0x000ee20000000800 */
[----:B------:R-:W4:Y:S01]  /*162e0*/  LDL.LU.64 R242, [R1+0x3f0] ;  /* 0x0003f00001f27983 */ /* 0x000f220000300a00 */
[----:B------:R-:W-:-:S03]  /*162f0*/  ISETP.GE.U32.AND P1, PT, R251, 0x7ffffebd, PT ;  /* 0x7ffffebdfb00780c */ /* 0x000fc60003f26070 */
[----:B------:R1:W-:Y:S01]  /*16300*/  STL.64 [R1+0x158], R246 ;  /* 0x000158f601007387 */ /* 0x0003e20000100a00 */
[----:B------:R-:W-:-:S03]  /*16310*/  VIADD R251, R92, 0xfffffedd ;  /* 0xfffffedd5cfb7836 */ /* 0x000fc60000000000 */
[----:B--2---:R-:W2:Y:S01]  /*16320*/  LDL.LU.64 R90, [R1+0x460] ;  /* 0x00046000015a7983 */ /* 0x004ea20000300a00 */
[----:B------:R-:W-:-:S03]  /*16330*/  IMAD.WIDE R92, R4, 0x4, R232 ;  /* 0x00000004045c7825 */ /* 0x000fc600078e02e8 */
[----:B------:R-:W-:Y:S04]  /*16340*/  STL.64 [R1+0x168], R228 ;  /* 0x000168e401007387 */ /* 0x000fe80000100a00 */
[----:B------:R-:W2:Y:S04]  /*16350*/  LDL.LU.64 R236, [R1+0x458] ;  /* 0x0004580001ec7983 */ /* 0x000ea80000300a00 */
[----:B------:R1:W-:Y:S04]  /*16360*/  STL.64 [R1+0x170], R94 ;  /* 0x0001705e01007387 */ /* 0x0003e80000100a00 */
[----:B------:R-:W2:Y:S04]  /*16370*/  LDL.LU.64 R232, [R1+0x450] ;  /* 0x0004500001e87983 */ /* 0x000ea80000300a00 */
[----:B------:R-:W2:Y:S01]  /*16380*/  LDL.LU.64 R96, [R1+0x448] ;  /* 0x0004480001607983 */ /* 0x000ea20000300a00 */
[----:B------:R-:W-:-:S02]  /*16390*/  ISETP.GE.U32.AND P0, PT, R89, 0x7ffffea0, PT ;  /* 0x7ffffea05900780c */ /* 0x000fc40003f06070 */
[----:B------:R-:W-:Y:S02]  /*163a0*/  ISETP.GE.U32.AND P3, PT, R251, 0x7ffffe9e, PT ;  /* 0x7ffffe9efb00780c */ /* 0x000fe40003f66070 */
[C---:B------:R-:W-:Y:S01]  /*163b0*/  IADD3 R89, R250.reuse, 0x100000, RZ ;  /* 0x00100000fa597810 */ /* 0x040fe20007ffe0ff */
[C---:B------:R-:W-:Y:S02]  /*163c0*/  VIADD R252, R250.reuse, 0x100000 ;  /* 0x00100000fafc7836 */ /* 0x040fe40000000000 */
[----:B------:R-:W-:Y:S01]  /*163d0*/  VIADD R251, R250, 0x100000 ;  /* 0x00100000fafb7836 */ /* 0x000fe20000000000 */
[----:B------:R4:W-:Y:S01]  /*163e0*/  STL.64 [R1+0x178], R92 ;  /* 0x0001785c01007387 */ /* 0x0009e20000100a00 */
[----:B------:R-:W-:-:S03]  /*163f0*/  VIADD R88, R88, 0xfffffedc ;  /* 0xfffffedc58587836 */ /* 0x000fc60000000000 */
[----:B------:R1:W-:Y:S04]  /*16400*/  LDGSTS.E [R89+-0x6fff4], desc[UR16][R246.64], !P1 ;  /* 0x9000c000f6597fae */ /* 0x0003e8000c921850 */
[----:B------:R1:W-:Y:S01]  /*16410*/  LDGSTS.E [R252+-0x6c000], desc[UR16][R228.64], !P0 ;  /* 0x94000000e4fc7fae */ /* 0x0003e2000c121850 */
[----:B------:R-:W-:Y:S01]  /*16420*/  ISETP.GE.U32.AND P4, PT, R88, 0x7ffffe9d, PT ;  /* 0x7ffffe9d5800780c */ /* 0x000fe20003f86070 */
[----:B---3--:R-:W-:Y:S01]  /*16430*/  VIADD R6, R6, 0xfffffefb ;  /* 0xfffffefb06067836 */ /* 0x008fe20000000000 */
[----:B------:R-:W3:Y:S01]  /*16440*/  LDC R88, c[0x0][0x230] ;  /* 0x00008c00ff587b82 */ /* 0x000ee20000000800 */
[----:B------:R1:W-:Y:S04]  /*16450*/  LDGSTS.E [R251+-0x6bffc], desc[UR16][R94.64], !P2 ;  /* 0x940040005efb7fae */ /* 0x0003e8000d121850 */
[----:B-1----:R-:W3:Y:S03]  /*16460*/  LDL.LU.64 R246, [R1+0x3e8] ;  /* 0x0003e80001f67983 */ /* 0x002ee60000300a00 */
[----:B------:R-:W1:Y:S01]  /*16470*/  LDC R89, c[0x0][0x230] ;  /* 0x00008c00ff597b82 */ /* 0x000e620000000800 */
[----:B------:R1:W-:Y:S01]  /*16480*/  LDGSTS.E [R9+-0x6bff8], desc[UR16][R92.64], !P3 ;  /* 0x940080005c097fae */ /* 0x0003e2000d921850 */
[----:B------:R-:W-:Y:S01]  /*16490*/  IADD3 R252, R87, -0x106, RZ ;  /* 0xfffffefa57fc7810 */ /* 0x000fe20007ffe0ff */
[----:B------:R-:W-:-:S05]  /*164a0*/  VIADD R251, R86, 0xfffffef9 ;  /* 0xfffffef956fb7836 */ /* 0x000fca0000000000 */
[----:B------:R-:W3:Y:S01]  /*164b0*/  LDC R95, c[0x0][0x230] ;  /* 0x00008c00ff5f7b82 */ /* 0x000ee20000000800 */
[----:B-1----:R-:W-:Y:S02]  /*164c0*/  VIADD R9, R12, 0xfffffef8 ;  /* 0xfffffef80c097836 */ /* 0x002fe40000000000 */
[----:B------:R-:W-:-:S05]  /*164d0*/  VIADD R12, R250, 0x100000 ;  /* 0x00100000fa0c7836 */ /* 0x000fca0000000000 */
[----:B------:R-:W1:Y:S01]  /*164e0*/  LDC R94, c[0x0][0x230] ;  /* 0x00008c00ff5e7b82 */ /* 0x000e620000000800 */
[----:B------:R-:W-:Y:S02]  /*164f0*/  ISETP.GE.U32.AND P0, PT, R6, 0x7ffffebc, PT ;  /* 0x7ffffebc0600780c */ /* 0x000fe40003f06070 */
[----:B------:R-:W-:Y:S02]  /*16500*/  ISETP.GE.U32.AND P1, PT, R252, 0x7ffffebb, PT ;  /* 0x7ffffebbfc00780c */ /* 0x000fe40003f26070 */
[----:B------:R-:W-:Y:S02]  /*16510*/  ISETP.GE.U32.AND P2, PT, R251, 0x7ffffeba, PT ;  /* 0x7ffffebafb00780c */ /* 0x000fe40003f46070 */
[----:B------:R-:W-:Y:S01]  /*16520*/  ISETP.GE.U32.AND P3, PT, R9, 0x7ffffeb9, PT ;  /* 0x7ffffeb90900780c */ /* 0x000fe20003f66070 */
[C---:B------:R-:W-:Y:S01]  /*16530*/  VIADD R6, R249.reuse, 0x100000 ;  /* 0x00100000f9067836 */ /* 0x040fe20000000000 */
[C---:B------:R-:W-:Y:S01]  /*16540*/  IADD3 R252, R249.reuse, 0x100000, RZ ;  /* 0x00100000f9fc7810 */ /* 0x040fe20007ffe0ff */
[C---:B------:R-:W-:Y:S01]  /*16550*/  VIADD R251, R249.reuse, 0x100000 ;  /* 0x00100000f9fb7836 */ /* 0x040fe20000000000 */
[----:B------:R-:W1:Y:S01]  /*16560*/  LDC R228, c[0x0][0x230] ;  /* 0x00008c00ffe47b82 */ /* 0x000e620000000800 */
[----:B------:R-:W-:-:S02]  /*16570*/  VIADD R9, R249, 0x100000 ;  /* 0x00100000f9097836 */ /* 0x000fc40000000000 */
[C---:B----4-:R-:W-:Y:S02]  /*16580*/  IMAD.WIDE R92, R4.reuse, 0x4, R242 ;  /* 0x00000004045c7825 */ /* 0x050fe400078e02f2 */
[----:B------:R-:W4:Y:S02]  /*16590*/  LDL.LU.64 R242, [R1+0x3e0] ;  /* 0x0003e00001f27983 */ /* 0x000f240000300a00 */
[C---:B--2---:R-:W-:Y:S02]  /*165a0*/  IMAD.WIDE R86, R4.reuse, 0x4, R90 ;  /* 0x0000000404567825 */ /* 0x044fe400078e025a */
[----:B------:R2:W-:Y:S02]  /*165b0*/  STL.64 [R1+0x180], R92 ;  /* 0x0001805c01007387 */ /* 0x0005e40000100a00 */
[C---:B------:R-:W-:Y:S02]  /*165c0*/  IMAD.WIDE R236, R4.reuse, 0x4, R236 ;  /* 0x0000000404ec7825 */ /* 0x040fe400078e02ec */
[----:B------:R1:W-:Y:S04]  /*165d0*/  STL.64 [R1+0x188], R86 ;  /* 0x0001885601007387 */ /* 0x0003e80000100a00 */
[----:B------:R1:W-:Y:S01]  /*165e0*/  STL.64 [R1+0x190], R236 ;  /* 0x000190ec01007387 */ /* 0x0003e20000100a00 */
[----:B------:R-:W-:-:S03]  /*165f0*/  IMAD.WIDE R232, R4, 0x4, R232 ;  /* 0x0000000404e87825 */ /* 0x000fc600078e02e8 */
[----:B------:R2:W-:Y:S01]  /*16600*/  LDGSTS.E [R12+-0x6bff4], desc[UR16][R92.64], !P4 ;  /* 0x9400c0005c0c7fae */ /* 0x0005e2000e121850 */
[----:B------:R-:W-:-:S03]  /*16610*/  IMAD.WIDE R90, R4, 0x4, R96 ;  /* 0x00000004045a7825 */ /* 0x000fc600078e0260 */
[----:B------:R1:W-:Y:S04]  /*16620*/  LDGSTS.E [R6+-0x70000], desc[UR16][R86.64], !P0 ;  /* 0x9000000056067fae */ /* 0x0003e8000c121850 */
[----:B------:R-:W4:Y:S04]  /*16630*/  LDL.LU.64 R96, [R1+0x3d8] ;  /* 0x0003d80001607983 */ /* 0x000f280000300a00 */
[----:B------:R-:W-:Y:S01]  /*16640*/  STL.64 [R1+0x198], R232 ;  /* 0x000198e801007387 */ /* 0x000fe20000100a00 */
[----:B---3--:R-:W-:Y:S01]  /*16650*/  VIADD R88, R88, 0xfffffedb ;  /* 0xfffffedb58587836 */ /* 0x008fe20000000000 */
[----:B--2---:R-:W2:Y:S02]  /*16660*/  LDC R12, c[0x0][0x230] ;  /* 0x00008c00ff0c7b82 */ /* 0x004ea40000000800 */
[----:B------:R-:W3:Y:S04]  /*16670*/  LDL.LU.64 R92, [R1+0x3d0] ;  /* 0x0003d000015c7983 */ /* 0x000ee80000300a00 */
[----:B------:R-:W-:Y:S02]  /*16680*/  LDGSTS.E [R252+-0x6fffc], desc[UR16][R236.64], !P1 ;  /* 0x90004000ecfc7fae */ /* 0x000fe4000c921850 */
[----:B-1----:R-:W1:Y:S02]  /*16690*/  LDC R6, c[0x0][0x230] ;  /* 0x00008c00ff067b82 */ /* 0x002e640000000800 */
[----:B------:R2:W-:Y:S04]  /*166a0*/  STL.64 [R1+0x1a0], R90 ;  /* 0x0001a05a01007387 */ /* 0x0005e80000100a00 */
[----:B------:R2:W-:Y:S04]  /*166b0*/  LDGSTS.E [R251+-0x6fff8], desc[UR16][R232.64], !P2 ;  /* 0x90008000e8fb7fae */ /* 0x0005e8000d121850 */
[----:B------:R-:W3:Y:S04]  /*166c0*/  LDL.LU.64 R86, [R1+0x8a8] ;  /* 0x0008a80001567983 */ /* 0x000ee80000300a00 */
[----:B------:R2:W-:Y:S02]  /*166d0*/  LDGSTS.E [R9+-0x6fff4], desc[UR16][R90.64], !P3 ;  /* 0x9000c0005a097fae */ /* 0x0005e4000d921850 */
[----:B--2---:R-:W-:-:S02]  /*166e0*/  IADD3 R251, R95, -0x127, RZ ;  /* 0xfffffed95ffb7810 */ /* 0x004fc40007ffe0ff */
[----:B------:R-:W2:Y:S01]  /*166f0*/  LDL.LU.64 R236, [R1+0x440] ;  /* 0x0004400001ec7983 */ /* 0x000ea20000300a00 */
[----:B------:R-:W-:Y:S01]  /*16700*/  VIADD R9, R94, 0xfffffed8 ;  /* 0xfffffed85e097836 */ /* 0x000fe20000000000 */
[----:B------:R-:W1:Y:S02]  /*16710*/  LDC R91, c[0x0][0x230] ;  /* 0x00008c00ff5b7b82 */ /* 0x000e640000000800 */
[----:B------:R-:W2:Y:S01]  /*16720*/  LDL.LU.64 R94, [R1+0x438] ;  /* 0x00043800015e7983 */ /* 0x000ea20000300a00 */
[----:B------:R-:W-:-:S04]  /*16730*/  IMAD.WIDE R246, R4, 0x4, R246 ;  /* 0x0000000404f67825 */ /* 0x000fc800078e02f6 */
[----:B------:R-:W-:Y:S01]  /*16740*/  VIADD R252, R228, 0xfffffeda ;  /* 0xfffffedae4fc7836 */ /* 0x000fe20000000000 */
[----:B------:R4:W-:Y:S01]  /*16750*/  STL.64 [R1+0x1a8], R246 ;  /* 0x0001a8f601007387 */ /* 0x0009e20000100a00 */
[----:B------:R-:W-:Y:S01]  /*16760*/  ISETP.GE.U32.AND P0, PT, R88, 0x7ffffe9c, PT ;  /* 0x7ffffe9c5800780c */ /* 0x000fe20003f06070 */
[----:B------:R-:W-:Y:S01]  /*16770*/  VIADD R232, R249, 0x100000 ;  /* 0x00100000f9e87836 */ /* 0x000fe20000000000 */
[----:B------:R-:W-:Y:S01]  /*16780*/  ISETP.GE.U32.AND P2, PT, R251, 0x7ffffe9a, PT ;  /* 0x7ffffe9afb00780c */ /* 0x000fe20003f46070 */
[----:B------:R-:W2:Y:S01]  /*16790*/  LDC R90, c[0x0][0x230] ;  /* 0x00008c00ff5a7b82 */ /* 0x000ea20000000800 */
[----:B------:R-:W-:Y:S01]  /*167a0*/  ISETP.GE.U32.AND P1, PT, R252, 0x7ffffe9b, PT ;  /* 0x7ffffe9bfc00780c */ /* 0x000fe20003f26070 */
[C---:B------:R-:W-:Y:S02]  /*167b0*/  VIADD R252, R249.reuse, 0x100000 ;  /* 0x00100000f9fc7836 */ /* 0x040fe40000000000 */
[----:B------:R-:W-:Y:S01]  /*167c0*/  VIADD R251, R249, 0x100000 ;  /* 0x00100000f9fb7836 */ /* 0x000fe20000000000 */
[----:B------:R-:W-:-:S03]  /*167d0*/  ISETP.GE.U32.AND P3, PT, R9, 0x7ffffe99, PT ;  /* 0x7ffffe990900780c */ /* 0x000fc60003f66070 */
[----:B------:R-:W2:Y:S02]  /*167e0*/  LDC R88, c[0x0][0x230] ;  /* 0x00008c00ff587b82 */ /* 0x000ea40000000800 */
[----:B------:R-:W-:Y:S01]  /*167f0*/  LDGSTS.E [R232+-0x6c000], desc[UR16][R246.64], !P0 ;  /* 0x94000000f6e87fae */ /* 0x000fe2000c121850 */
[----:B------:R-:W-:Y:S01]  /*16800*/  IADD3 R9, R249, 0x100000, RZ ;  /* 0x00100000f9097810 */ /* 0x000fe20007ffe0ff */
[C---:B----4-:R-:W-:Y:S02]  /*16810*/  IMAD.WIDE R228, R4.reuse, 0x4, R242 ;  /* 0x0000000404e47825 */ /* 0x050fe400078e02f2 */
[----:B------:R-:W4:Y:S04]  /*16820*/  LDL.LU.64 R242, [R1+0x430] ;  /* 0x0004300001f27983 */ /* 0x000f280000300a00 */
[----:B------:R-:W-:Y:S04]  /*16830*/  STL.64 [R1+0x1b0], R228 ;  /* 0x0001b0e401007387 */ /* 0x000fe80000100a00 */
[----:B------:R-:W4:Y:S04]  /*16840*/  LDL.LU.64 R246, [R1+0x8a0] ;  /* 0x0008a00001f67983 */ /* 0x000f280000300a00 */
[----:B------:R1:W-:Y:S01]  /*16850*/  LDGSTS.E [R252+-0x6bffc], desc[UR16][R228.64], !P1 ;  /* 0x94004000e4fc7fae */ /* 0x0003e2000c921850 */
[----:B------:R-:W-:-:S04]  /*16860*/  IMAD.WIDE R96, R4, 0x4, R96 ;  /* 0x0000000404607825 */ /* 0x000fc800078e0260 */
[----:B---3--:R-:W-:Y:S01]  /*16870*/  IMAD.WIDE R92, R4, 0x4, R92 ;  /* 0x00000004045c7825 */ /* 0x008fe200078e025c */
[----:B------:R3:W-:Y:S04]  /*16880*/  STL.64 [R1+0x1b8], R96 ;  /* 0x0001b86001007387 */ /* 0x0007e80000100a00 */
[----:B------:R2:W-:Y:S01]  /*16890*/  STL.64 [R1+0x1c0], R92 ;  /* 0x0001c05c01007387 */ /* 0x0005e20000100a00 */
[----:B-1----:R-:W-:Y:S02]  /*168a0*/  VIADD R252, R91, 0xfffffef7 ;  /* 0xfffffef75bfc7836 */ /* 0x002fe40000000000 */
[----:B------:R-:W1:Y:S01]  /*168b0*/  LDC R91, c[0x0][0x230] ;  /* 0x00008c00ff5b7b82 */ /* 0x000e620000000800 */
[----:B------:R-:W-:Y:S02]  /*168c0*/  LDGSTS.E [R251+-0x6bff8], desc[UR16][R96.64], !P2 ;  /* 0x9400800060fb7fae */ /* 0x000fe4000d121850 */
[----:B------:R-:W-:Y:S01]  /*168d0*/  ISETP.GE.U32.AND P0, PT, R252, 0x7ffffeb8, PT ;  /* 0x7ffffeb8fc00780c */ /* 0x000fe20003f06070 */
[----:B------:R-:W-:Y:S01]  /*168e0*/  VIADD R252, R89, 0xfffffef5 ;  /* 0xfffffef559fc7836 */ /* 0x000fe20000000000 */
[----:B------:R2:W-:Y:S04]  /*168f0*/  LDGSTS.E [R9+-0x6bff4], desc[UR16][R92.64], !P3 ;  /* 0x9400c0005c097fae */ /* 0x0005e8000d921850 */
[----:B---3--:R-:W3:Y:S04]  /*16900*/  LDL.LU.64 R96, [R1+0x428] ;  /* 0x0004280001607983 */ /* 0x008ee80000300a00 */
[----:B------:R-:W3:Y:S01]  /*16910*/  LDL.LU.64 R228, [R1+0x3c8] ;  /* 0x0003c80001e47983 */ /* 0x000ee20000300a00 */
[----:B------:R-:W-:Y:S01]  /*16920*/  ISETP.GE.U32.AND P2, PT, R252, 0x7ffffeb6, PT ;  /* 0x7ffffeb6fc00780c */ /* 0x000fe20003f46070 */
[----:B--2---:R-:W-:Y:S01]  /*16930*/  IMAD.WIDE R236, R4, 0x4, R236 ;  /* 0x0000000404ec7825 */ /* 0x004fe200078e02ec */
[----:B------:R-:W2:Y:S01]  /*16940*/  LDC R92, c[0x0][0x230] ;  /* 0x00008c00ff5c7b82 */ /* 0x000ea20000000800 */
[----:B------:R-:W2:Y:S02]  /*16950*/  LDL.LU.64 R232, [R1+0x3c0] ;  /* 0x0003c00001e87983 */ /* 0x000ea40000300a00 */
[----:B------:R-:W-:-:S02]  /*16960*/  VIADD R252, R248, 0x100000 ;  /* 0x00100000f8fc7836 */ /* 0x000fc40000000000 */
[----:B------:R-:W-:Y:S01]  /*16970*/  IMAD.WIDE R94, R4, 0x4, R94 ;  /* 0x00000004045e7825 */ /* 0x000fe200078e025e */
[----:B------:R1:W-:Y:S04]  /*16980*/  STL.64 [R1+0x1c8], R236 ;  /* 0x0001c8ec01007387 */ /* 0x0003e80000100a00 */
[----:B------:R3:W-:Y:S04]  /*16990*/  LDGSTS.E [R252+-0x70000], desc[UR16][R236.64], !P0 ;  /* 0x90000000ecfc7fae */ /* 0x0007e8000c121850 */
[----:B------:R2:W-:Y:S04]  /*169a0*/  STL.64 [R1+0x1d0], R94 ;  /* 0x0001d05e01007387 */ /* 0x0005e80000100a00 */
[----:B-1----:R-:W2:Y:S01]  /*169b0*/  LDL.LU.64 R236, [R1+0x3b8] ;  /* 0x0003b80001ec7983 */ /* 0x002ea20000300a00 */
[----:B------:R-:W-:-:S02]  /*169c0*/  VIADD R9, R90, 0xfffffef6 ;  /* 0xfffffef65a097836 */ /* 0x000fc40000000000 */
[----:B------:R-:W-:Y:S01]  /*169d0*/  VIADD R93, R88, 0xfffffed6 ;  /* 0xfffffed6585d7836 */ /* 0x000fe20000000000 */
[----:B------:R-:W1:Y:S02]  /*169e0*/  LDC R90, c[0x0][0x230] ;  /* 0x00008c00ff5a7b82 */ /* 0x000e640000000800 */
[----:B------:R-:W-:Y:S02]  /*169f0*/  ISETP.GE.U32.AND P1, PT, R9, 0x7ffffeb7, PT ;  /* 0x7ffffeb70900780c */ /* 0x000fe40003f26070 */
[----:B------:R-:W-:-:S04]  /*16a00*/  IADD3 R9, R6, -0x129, RZ ;  /* 0xfffffed706097810 */ /* 0x000fc80007ffe0ff */
[----:B------:R-:W1:Y:S01]  /*16a10*/  LDC R6, c[0x0][0x230] ;  /* 0x00008c00ff067b82 */ /* 0x000e620000000800 */
[----:B------:R-:W-:Y:S01]  /*16a20*/  VIADD R251, R12, 0xfffffef4 ;  /* 0xfffffef40cfb7836 */ /* 0x000fe20000000000 */
[----:B------:R-:W-:Y:S01]  /*16a30*/  ISETP.GE.U32.AND P4, PT, R9, 0x7ffffe98, PT ;  /* 0x7ffffe980900780c */ /* 0x000fe20003f86070 */
[----:B------:R-:W-:-:S03]  /*16a40*/  VIADD R9, R248, 0x100000 ;  /* 0x00100000f8097836 */ /* 0x000fc60000000000 */
[----:B------:R-:W-:Y:S01]  /*16a50*/  ISETP.GE.U32.AND P3, PT, R251, 0x7ffffeb5, PT ;  /* 0x7ffffeb5fb00780c */ /* 0x000fe20003f66070 */
[----:B------:R-:W-:Y:S02]  /*16a60*/  VIADD R251, R248, 0x100000 ;  /* 0x00100000f8fb7836 */ /* 0x000fe40000000000 */
[----:B----4-:R-:W-:-:S03]  /*16a70*/  IMAD.WIDE R88, R4, 0x4, R242 ;  /* 0x0000000404587825 */ /* 0x010fc600078e02f2 */
[----:B------:R4:W-:Y:S01]  /*16a80*/  LDGSTS.E [R251+-0x6fffc], desc[UR16][R94.64], !P1 ;  /* 0x900040005efb7fae */ /* 0x0009e2000c921850 */
[----:B---3--:R-:W-:-:S03]  /*16a90*/  IMAD.WIDE R96, R4, 0x4, R96 ;  /* 0x0000000404607825 */ /* 0x008fc600078e0260 */
[----:B------:R3:W-:Y:S01]  /*16aa0*/  STL.64 [R1+0x1d8], R88 ;  /* 0x0001d85801007387 */ /* 0x0007e20000100a00 */
[----:B--2---:R-:W-:-:S03]  /*16ab0*/  IMAD.WIDE R236, R4, 0x4, R236 ;  /* 0x0000000404ec7825 */ /* 0x004fc600078e02ec */
[----:B------:R-:W2:Y:S01]  /*16ac0*/  LDL.LU.64 R242, [R1+0x3b0] ;  /* 0x0003b00001f27983 */ /* 0x000ea20000300a00 */
[----:B------:R-:W-:Y:S01]  /*16ad0*/  ISETP.GE.U32.AND P0, PT, R93, 0x7ffffe97, PT ;  /* 0x7ffffe975d00780c */ /* 0x000fe20003f06070 */
[----:B------:R-:W1:Y:S02]  /*16ae0*/  LDC R12, c[0x0][0x230] ;  /* 0x00008c00ff0c7b82 */ /* 0x000e640000000800 */
[----:B------:R3:W-:Y:S01]  /*16af0*/  LDGSTS.E [R9+-0x6fff8], desc[UR16][R88.64], !P2 ;  /* 0x9000800058097fae */ /* 0x0007e2000d121850 */
[----:B----4-:R-:W-:-:S03]  /*16b00*/  IMAD.WIDE R94, R4, 0x4, R232 ;  /* 0x00000004045e7825 */ /* 0x010fc600078e02e8 */
[----:B------:R-:W-:Y:S01]  /*16b10*/  LDGSTS.E [R252+-0x6fff4], desc[UR16][R96.64], !P3 ;  /* 0x9000c00060fc7fae */ /* 0x000fe2000d921850 */
[----:B------:R-:W-:Y:S01]  /*16b20*/  VIADD R91, R91, 0xfffffef3 ;  /* 0xfffffef35b5b7836 */ /* 0x000fe20000000000 */
[----:B------:R-:W4:Y:S01]  /*16b30*/  LDC R93, c[0x0][0x230] ;  /* 0x00008c00ff5d7b82 */ /* 0x000f220000000800 */
[----:B---3--:R-:W-:Y:S01]  /*16b40*/  IMAD.WIDE R88, R4, 0x4, R228 ;  /* 0x0000000404587825 */ /* 0x008fe200078e02e4 */
[----:B------:R-:W-:Y:S04]  /*16b50*/  STL.64 [R1+0x1e0], R96 ;  /* 0x0001e06001007387 */ /* 0x000fe80000100a00 */
[----:B------:R1:W-:Y:S04]  /*16b60*/  LDGSTS.E [R251+-0x6c000], desc[UR16][R88.64], !P4 ;  /* 0x9400000058fb7fae */ /* 0x0003e8000e121850 */
[----:B------:R3:W-:Y:S04]  /*16b70*/  STL.64 [R1+0x1e8], R88 ;  /* 0x0001e85801007387 */ /* 0x0007e80000100a00 */
[----:B------:R3:W-:Y:S01]  /*16b80*/  STL.64 [R1+0x1f0], R94 ;  /* 0x0001f05e01007387 */ /* 0x0007e20000100a00 */
[----:B-1----:R-:W-:Y:S01]  /*16b90*/  VIADD R251, R6, 0xfffffed4 ;  /* 0xfffffed406fb7836 */ /* 0x002fe20000000000 */
[----:B------:R-:W-:-:S02]  /*16ba0*/  IADD3 R252, R90, -0x12b, RZ ;  /* 0xfffffed55afc7810 */ /* 0x000fc40007ffe0ff */
[----:B------:R1:W-:Y:S01]  /*16bb0*/  LDGSTS.E [R9+-0x6bffc], desc[UR16][R94.64], !P0 ;  /* 0x940040005e097fae */ /* 0x0003e2000c121850 */
[----:B------:R-:W-:Y:S01]  /*16bc0*/  VIADD R12, R12, 0xfffffef2 ;  /* 0xfffffef20c0c7836 */ /* 0x000fe20000000000 */
[----:B------:R-:W4:Y:S01]  /*16bd0*/  LDC R6, c[0x0][0x230] ;  /* 0x00008c00ff067b82 */ /* 0x000f220000000800 */
[----:B------:R-:W-:Y:S01]  /*16be0*/  ISETP.GE.U32.AND P4, PT, R251, 0x7ffffe95, PT ;  /* 0x7ffffe95fb00780c */ /* 0x000fe20003f86070 */
[----:B---3--:R-:W3:Y:S01]  /*16bf0*/  LDL.LU.64 R88, [R1+0x420] ;  /* 0x0004200001587983 */ /* 0x008ee20000300a00 */
[----:B------:R-:W-:-:S03]  /*16c00*/  IADD3 R251, R248, 0x100000, RZ ;  /* 0x00100000f8fb7810 */ /* 0x000fc60007ffe0ff */
[----:B------:R-:W3:Y:S02]  /*16c10*/  LDL.LU.64 R96, [R1+0x410] ;  /* 0x0004100001607983 */ /* 0x000ee40000300a00 */
[----:B------:R-:W3:Y:S02]  /*16c20*/  LDC R90, c[0x0][0x230] ;  /* 0x00008c00ff5a7b82 */ /* 0x000ee40000000800 */
[----:B------:R1:W-:Y:S01]  /*16c30*/  STL.64 [R1+0x800], R248 ;  /* 0x000800f801007387 */ /* 0x0003e20000100a00 */
[----:B------:R-:W-:-:S05]  /*16c40*/  ISETP.GE.U32.AND P3, PT, R252, 0x7ffffe96, PT ;  /* 0x7ffffe96fc00780c */ /* 0x000fca0003f66070 */
[----:B-1----:R-:W1:Y:S01]  /*16c50*/  LDC R94, c[0x0][0x230] ;  /* 0x00008c00ff5e7b82 */ /* 0x002e620000000800 */
[----:B------:R-:W3:Y:S04]  /*16c60*/  LDL.LU.64 R248, [R1+0x418] ;  /* 0x0004180001f87983 */ /* 0x000ee80000300a00 */
[----:B------:R2:W-:Y:S04]  /*16c70*/  STL.64 [R1+0x1f8], R236 ;  /* 0x0001f8ec01007387 */ /* 0x0005e80000100a00 */
[----:B------:R-:W3:Y:S04]  /*16c80*/  LDL.LU.64 R232, [R1+0x3a0] ;  /* 0x0003a00001e87983 */ /* 0x000ee80000300a00 */
[----:B------:R4:W-:Y:S01]  /*16c90*/  LDGSTS.E [R251+-0x6bff8], desc[UR16][R236.64], !P3 ;  /* 0x94008000ecfb7fae */ /* 0x0009e2000d921850 */
[----:B------:R-:W-:Y:S01]  /*16ca0*/  VIADD R252, R92, 0xfffffef1 ;  /* 0xfffffef15cfc7836 */ /* 0x000fe20000000000 */
[----:B------:R-:W-:-:S02]  /*16cb0*/  ISETP.GE.U32.AND P0, PT, R91, 0x7ffffeb4, PT ;  /* 0x7ffffeb45b00780c */ /* 0x000fc40003f06070 */
[----:B------:R-:W-:Y:S01]  /*16cc0*/  ISETP.GE.U32.AND P1, PT, R12, 0x7ffffeb3, PT ;  /* 0x7ffffeb30c00780c */ /* 0x000fe20003f26070 */
[----:B--2---:R-:W-:Y:S01]  /*16cd0*/  IMAD.WIDE R228, R4, 0x4, R242 ;  /* 0x0000000404e47825 */ /* 0x004fe200078e02f2 */
[----:B------:R-:W-:Y:S01]  /*16ce0*/  ISETP.GE.U32.AND P2, PT, R252, 0x7ffffeb2, PT ;  /* 0x7ffffeb2fc00780c */ /* 0x000fe20003f46070 */
[----:B------:R-:W2:Y:S03]  /*16cf0*/  LDC R91, c[0x0][0x230] ;  /* 0x00008c00ff5b7b82 */ /* 0x000ea60000000800 */
[----:B------:R1:W-:Y:S04]  /*16d00*/  STL.64 [R1+0x200], R228 ;  /* 0x000200e401007387 */ /* 0x0003e80000100a00 */
[----:B------:R-:W2:Y:S01]  /*16d10*/  LDL.LU.64 R236, [R1+0x388] ;  /* 0x0003880001ec7983 */ /* 0x000ea20000300a00 */
[C---:B----4-:R-:W-:Y:S01]  /*16d20*/  VIADD R251, R247.reuse, 0x100000 ;  /* 0x00100000f7fb7836 */ /* 0x050fe20000000000 */
[----:B------:R-:W4:Y:S02]  /*16d30*/  LDC R92, c[0x0][0x230] ;  /* 0x00008c00ff5c7b82 */ /* 0x000f240000000800 */
[----:B------:R1:W-:Y:S04]  /*16d40*/  LDGSTS.E [R9+-0x6bff4], desc[UR16][R228.64], !P4 ;  /* 0x9400c000e4097fae */ /* 0x0003e8000e121850 */
[----:B------:R-:W4:Y:S01]  /*16d50*/  LDL.LU.64 R242, [R1+0x380] ;  /* 0x0003800001f27983 */ /* 0x000f220000300a00 */
[----:B------:R-:W-:Y:S01]  /*16d60*/  VIADD R6, R6, 0xfffffef0 ;  /* 0xfffffef006067836 */ /* 0x000fe20000000000 */
[----:B------:R-:W4:Y:S02]  /*16d70*/  LDC R12, c[0x0][0x230] ;  /* 0x00008c00ff0c7b82 */ /* 0x000f240000000800 */
[----:B-1----:R-:W4:Y:S01]  /*16d80*/  LDL.LU.64 R228, [R1+0x378] ;  /* 0x0003780001e47983 */ /* 0x002f220000300a00 */
[----:B------:R-:W-:-:S02]  /*16d90*/  VIADD R252, R247, 0x100000 ;  /* 0x00100000f7fc7836 */ /* 0x000fc40000000000 */
[----:B------:R-:W-:Y:S02]  /*16da0*/  VIADD R9, R247, 0x100000 ;  /* 0x00100000f7097836 */ /* 0x000fe40000000000 */
[----:B---3--:R-:W-:-:S04]  /*16db0*/  IMAD.WIDE R88, R4, 0x4, R88 ;  /* 0x0000000404587825 */ /* 0x008fc800078e0258 */
[C---:B------:R-:W-:Y:S01]  /*16dc0*/  IMAD.WIDE R96, R4.reuse, 0x4, R96 ;  /* 0x0000000404607825 */ /* 0x040fe200078e0260 */
[----:B------:R1:W-:Y:S04]  /*16dd0*/  STL.64 [R1+0x208], R88 ;  /* 0x0002085801007387 */ /* 0x0003e80000100a00 */
[----:B------:R3:W-:Y:S01]  /*16de0*/  LDGSTS.E [R252+-0x70000], desc[UR16][R88.64], !P0 ;  /* 0x9000000058fc7fae */ /* 0x0007e2000c121850 */
[----:B------:R-:W-:Y:S01]  /*16df0*/  IMAD.WIDE R248, R4, 0x4, R248 ;  /* 0x0000000404f87825 */ /* 0x000fe200078e02f8 */
[----:B---3--:R-:W-:-:S04]  /*16e00*/  IADD3 R252, R94, -0x12d, RZ ;  /* 0xfffffed35efc7810 */ /* 0x008fc80007ffe0ff */
[----:B------:R3:W-:Y:S04]  /*16e10*/  STL.64 [R1+0x210], R248 ;  /* 0x000210f801007387 */ /* 0x0007e80000100a00 */
[----:B-1----:R-:W4:Y:S04]  /*16e20*/  LDL.LU.64 R88, [R1+0x898] ;  /* 0x0008980001587983 */ /* 0x002f280000300a00 */
[----:B------:R1:W-:Y:S04]  /*16e30*/  STL.64 [R1+0x350], R96 ;  /* 0x0003506001007387 */ /* 0x0003e80000100a00 */
[----:B------:R-:W4:Y:S04]  /*16e40*/  LDL.LU.64 R94, [R1+0x370] ;  /* 0x00037000015e7983 */ /* 0x000f280000300a00 */
[----:B------:R3:W-:Y:S04]  /*16e50*/  LDGSTS.E [R251+-0x6fffc], desc[UR16][R248.64], !P1 ;  /* 0x90004000f8fb7fae */ /* 0x0007e8000c921850 */
[----:B------:R1:W-:Y:S01]  /*16e60*/  LDGSTS.E [R9+-0x6fff8], desc[UR16][R96.64], !P2 ;  /* 0x9000800060097fae */ /* 0x0003e2000d121850 */
[----:B---3--:R-:W-:-:S03]  /*16e70*/  IMAD.WIDE R248, R4, 0x4, R232 ;  /* 0x0000000404f87825 */ /* 0x008fc600078e02e8 */
[----:B-1----:R-:W3:Y:S04]  /*16e80*/  LDL.LU.64 R96, [R1+0x390] ;  /* 0x0003900001607983 */ /* 0x002ee80000300a00 */
[----:B------:R-:W3:Y:S01]  /*16e90*/  LDL.LU.64 R232, [R1+0x358] ;  /* 0x0003580001e87983 */ /* 0x000ee20000300a00 */
[----:B------:R-:W-:Y:S01]  /*16ea0*/  VIADD R251, R93, 0xfffffed2 ;  /* 0xfffffed25dfb7836 */ /* 0x000fe20000000000 */
[----:B------:R-:W-:Y:S02]  /*16eb0*/  ISETP.GE.U32.AND P0, PT, R6, 0x7ffffeb1, PT ;  /* 0x7ffffeb10600780c */ /* 0x000fe40003f06070 */
[----:B------:R-:W-:Y:S02]  /*16ec0*/  ISETP.GE.U32.AND P1, PT, R252, 0x7ffffe94, PT ;  /* 0x7ffffe94fc00780c */ /* 0x000fe40003f26070 */
[----:B------:R-:W-:Y:S01]  /*16ed0*/  ISETP.GE.U32.AND P2, PT, R251, 0x7ffffe93, PT ;  /* 0x7ffffe93fb00780c */ /* 0x000fe20003f46070 */
[C---:B------:R-:W-:Y:S01]  /*16ee0*/  VIADD R93, R247.reuse, 0x100000 ;  /* 0x00100000f75d7836 */ /* 0x040fe20000000000 */
[----:B------:R-:W-:Y:S01]  /*16ef0*/  STL.64 [R1+0x328], R248 ;  /* 0x000328f801007387 */ /* 0x000fe20000100a00 */
[----:B------:R-:W-:-:S02]  /*16f00*/  VIADD R252, R247, 0x100000 ;  /* 0x00100000f7fc7836 */ /* 0x000fc40000000000 */
[----:B------:R-:W-:Y:S01]  /*16f10*/  VIADD R9, R90, 0xfffffed1 ;  /* 0xfffffed15a097836 */ /* 0x000fe20000000000 */
[----:B------:R-:W-:Y:S01]  /*16f20*/  IADD3 R251, R247, 0x100000, RZ ;  /* 0x00100000f7fb7810 */ /* 0x000fe20007ffe0ff */
[----:B------:R-:W1:Y:S02]  /*16f30*/  LDC R90, c[0x0][0x230] ;  /* 0x00008c00ff5a7b82 */ /* 0x000e640000000800 */
[----:B------:R-:W-:Y:S01]  /*16f40*/  LDGSTS.E [R93+-0x6fff4], desc[UR16][R248.64], !P0 ;  /* 0x9000c000f85d7fae */ /* 0x000fe2000c121850 */
[----:B------:R-:W-:Y:S01]  /*16f50*/  ISETP.GE.U32.AND P3, PT, R9, 0x7ffffe92, PT ;  /* 0x7ffffe920900780c */ /* 0x000fe20003f66070 */
[----:B------:R-:W-:-:S04]  /*16f60*/  VIADD R9, R247, 0x100000 ;  /* 0x00100000f7097836 */ /* 0x000fc80000000000 */
[----:B------:R-:W1:Y:S01]  /*16f70*/  LDC R6, c[0x0][0x230] ;  /* 0x00008c00ff067b82 */ /* 0x000e620000000800 */
[----:B--2---:R-:W-:-:S04]  /*16f80*/  IMAD.WIDE R236, R4, 0x4, R236 ;  /* 0x0000000404ec7825 */ /* 0x004fc800078e02ec */
[C---:B----4-:R-:W-:Y:S01]  /*16f90*/  IMAD.WIDE R242, R4.reuse, 0x4, R242 ;  /* 0x0000000404f27825 */ /* 0x050fe200078e02f2 */
[----:B------:R2:W-:Y:S03]  /*16fa0*/  STL.64 [R1+0x218], R236 ;  /* 0x000218ec01007387 */ /* 0x0005e60000100a00 */
[----:B------:R-:W-:Y:S01]  /*16fb0*/  IMAD.WIDE R228, R4, 0x4, R228 ;  /* 0x0000000404e47825 */ /* 0x000fe200078e02e4 */
[----:B------:R4:W-:Y:S04]  /*16fc0*/  STL.64 [R1+0x220], R242 ;  /* 0x000220f201007387 */ /* 0x0009e80000100a00 */
[----:B------:R-:W-:Y:S04]  /*16fd0*/  LDGSTS.E [R252+-0x6c000], desc[UR16][R236.64], !P1 ;  /* 0x94000000ecfc7fae */ /* 0x000fe8000c921850 */
[----:B------:R1:W-:Y:S04]  /*16fe0*/  STL.64 [R1+0x228], R228 ;  /* 0x000228e401007387 */ /* 0x0003e80000100a00 */
[----:B------:R1:W-:Y:S04]  /*16ff0*/  LDGSTS.E [R251+-0x6bffc], desc[UR16][R242.64], !P2 ;  /* 0x94004000f2fb7fae */ /* 0x0003e8000d121850 */
[----:B--2---:R-:W2:Y:S04]  /*17000*/  LDL.LU.64 R236, [R1+0x348] ;  /* 0x0003480001ec7983 */ /* 0x004ea80000300a00 */
[----:B------:R-:W2:Y:S04]  /*17010*/  LDL.LU.64 R248, [R1+0x338] ;  /* 0x0003380001f87983 */ /* 0x000ea80000300a00 */
[----:B----4-:R-:W4:Y:S01]  /*17020*/  LDL.LU.64 R242, [R1+0x320] ;  /* 0x0003200001f27983 */ /* 0x010f220000300a00 */
[----:B-1----:R-:W-:-:S03]  /*17030*/  IADD3 R251, R91, -0x113, RZ ;  /* 0xfffffeed5bfb7810 */ /* 0x002fc60007ffe0ff */
[----:B------:R1:W-:Y:S01]  /*17040*/  LDGSTS.E [R9+-0x6bff8], desc[UR16][R228.64], !P3 ;  /* 0x94008000e4097fae */ /* 0x0003e2000d921850 */
[----:B------:R-:W-:Y:S02]  /*17050*/  VIADD R252, R92, 0xfffffeee ;  /* 0xfffffeee5cfc7836 */ /* 0x000fe40000000000 */
[----:B-1----:R-:W-:Y:S02]  /*17060*/  VIADD R9, R90, 0xfffffeec ;  /* 0xfffffeec5a097836 */ /* 0x002fe40000000000 */
[----:B------:R-:W-:Y:S02]  /*17070*/  VIADD R12, R12, 0xfffffed0 ;  /* 0xfffffed00c0c7836 */ /* 0x000fe40000000000 */
[----:B------:R-:W-:Y:S01]  /*17080*/  VIADD R6, R6, 0xfffffeef ;  /* 0xfffffeef06067836 */ /* 0x000fe20000000000 */
[----:B------:R-:W-:Y:S01]  /*17090*/  ISETP.GE.U32.AND P2, PT, R251, 0x7ffffeae, PT ;  /* 0x7ffffeaefb00780c */ /* 0x000fe20003f46070 */
[----:B------:R-:W1:Y:S01]  /*170a0*/  LDC R229, c[0x0][0x230] ;  /* 0x00008c00ffe57b82 */ /* 0x000e620000000800 */
[----:B------:R-:W-:-:S04]  /*170b0*/  IMAD.WIDE R90, R4, 0x4, R94 ;  /* 0x00000004045a7825 */ /* 0x000fc800078e025e */
[C---:B---3--:R-:W-:Y:S02]  /*170c0*/  IMAD.WIDE R92, R4.reuse, 0x4, R96 ;  /* 0x00000004045c7825 */ /* 0x048fe400078e0260 */
[----:B------:R-:W3:Y:S02]  /*170d0*/  LDL.LU.64 R96, [R1+0x310] ;  /* 0x0003100001607983 */ /* 0x000ee40000300a00 */
[----:B------:R-:W-:Y:S02]  /*170e0*/  IMAD.WIDE R94, R4, 0x4, R232 ;  /* 0x00000004045e7825 */ /* 0x000fe400078e02e8 */
[----:B------:R1:W-:Y:S04]  /*170f0*/  STL.64 [R1+0x230], R90 ;  /* 0x0002305a01007387 */ /* 0x0003e80000100a00 */
[----:B------:R-:W3:Y:S01]  /*17100*/  LDL.LU.64 R232, [R1+0x2c8] ;  /* 0x0002c80001e87983 */ /* 0x000ee20000300a00 */
[----:B------:R-:W-:-:S02]  /*17110*/  ISETP.GE.U32.AND P4, PT, R12, 0x7ffffe91, PT ;  /* 0x7ffffe910c00780c */ /* 0x000fc40003f86070 */
[----:B------:R-:W-:Y:S01]  /*17120*/  ISETP.GE.U32.AND P0, PT, R6, 0x7ffffeb0, PT ;  /* 0x7ffffeb00600780c */ /* 0x000fe20003f06070 */
[----:B------:R-:W-:Y:S01]  /*17130*/  VIADD R228, R247, 0x100000 ;  /* 0x00100000f7e47836 */ /* 0x000fe20000000000 */
[----:B------:R-:W-:Y:S01]  /*17140*/  ISETP.GE.U32.AND P1, PT, R252, 0x7ffffeaf, PT ;  /* 0x7ffffeaffc00780c */ /* 0x000fe20003f26070 */
[C---:B------:R-:W-:Y:S01]  /*17150*/  VIADD R252, R246.reuse, 0x100000 ;  /* 0x00100000f6fc7836 */ /* 0x040fe20000000000 */
[----:B------:R-:W1:Y:S07]  /*17160*/  LDC R12, c[0x0][0x230] ;  /* 0x00008c00ff0c7b82 */ /* 0x000e6e0000000800 */
[----:B------:R-:W-:Y:S01]  /*17170*/  LDGSTS.E [R228+-0x6bff4], desc[UR16][R90.64], !P4 ;  /* 0x9400c0005ae47fae */ /* 0x000fe2000e121850 */
[C---:B------:R-:W-:Y:S01]  /*17180*/  VIADD R251, R246.reuse, 0x100000 ;  /* 0x00100000f6fb7836 */ /* 0x040fe20000000000 */
[----:B------:R-:W-:Y:S01]  /*17190*/  ISETP.GE.U32.AND P3, PT, R9, 0x7ffffead, PT ;  /* 0x7ffffead0900780c */ /* 0x000fe20003f66070 */
[----:B------:R-:W1:Y:S01]  /*171a0*/  LDC R6, c[0x0][0x230] ;  /* 0x00008c00ff067b82 */ /* 0x000e620000000800 */
[----:B------:R1:W-:Y:S04]  /*171b0*/  LDGSTS.E [R252+-0x70000], desc[UR16][R92.64], !P0 ;  /* 0x900000005cfc7fae */ /* 0x0003e8000c121850 */
[----:B------:R1:W-:Y:S03]  /*171c0*/  LDGSTS.E [R251+-0x6fffc], desc[UR16][R94.64], !P1 ;  /* 0x900040005efb7fae */ /* 0x0003e6000c921850 */
[----:B-1----:R-:W1:Y:S01]  /*171d0*/  LDC R252, c[0x0][0x230] ;  /* 0x00008c00fffc7b82 */ /* 0x002e620000000800 */
[----:B------:R1:W-:Y:S01]  /*171e0*/  STL.64 [R1+0x388], R92 ;  /* 0x0003885c01007387 */ /* 0x0003e20000100a00 */
[----:B------:R-:W-:-:S03]  /*171f0*/  IADD3 R9, R246, 0x100000, RZ ;  /* 0x00100000f6097810 */ /* 0x000fc60007ffe0ff */
[----:B------:R1:W-:Y:S04]  /*17200*/  STL.64 [R1+0x378], R94 ;  /* 0x0003785e01007387 */ /* 0x0003e80000100a00 */
[----:B------:R-:W3:Y:S04]  /*17210*/  LDL.LU.64 R90, [R1+0x890] ;  /* 0x00089000015a7983 */ /* 0x000ee80000300a00 */
[----:B------:R-:W3:Y:S04]  /*17220*/  LDL.LU R228, [R1+0x888] ;  /* 0x0008880001e47983 */ /* 0x000ee80000300800 */
[----:B-1----:R-:W3:Y:S04]  /*17230*/  LDL.LU.64 R92, [R1+0x880] ;  /* 0x00088000015c7983 */ /* 0x002ee80000300a00 */
[----:B------:R-:W3:Y:S01]  /*17240*/  LDL.LU.64 R94, [R1+0x878] ;  /* 0x00087800015e7983 */ /* 0x000ee20000300a00 */
[----:B------:R-:W-:-:S02]  /*17250*/  VIADD R251, R252, 0xfffffecf ;  /* 0xfffffecffcfb7836 */ /* 0x000fc40000000000 */
[----:B------:R-:W1:Y:S03]  /*17260*/  LDC R252, c[0x0][0x230] ;  /* 0x00008c00fffc7b82 */ /* 0x000e660000000800 */
[----:B------:R-:W-:Y:S01]  /*17270*/  ISETP.GE.U32.AND P0, PT, R251, 0x7ffffe90, PT ;  /* 0x7ffffe90fb00780c */ /* 0x000fe20003f06070 */
[----:B------:R-:W-:-:S04]  /*17280*/  VIADD R251, R12, 0xfffffecd ;  /* 0xfffffecd0cfb7836 */ /* 0x000fc80000000000 */
[----:B------:R-:W3:Y:S01]  /*17290*/  LDC R12, c[0x0][0x230] ;  /* 0x00008c00ff0c7b82 */ /* 0x000ee20000000800 */
[----:B-1----:R-:W-:-:S05]  /*172a0*/  VIADD R252, R252, 0xfffffece ;  /* 0xfffffecefcfc7836 */ /* 0x002fca0000000000 */
[----:B------:R-:W-:Y:S02]  /*172b0*/  ISETP.GE.U32.AND P1, PT, R252, 0x7ffffe8f, PT ;  /* 0x7ffffe8ffc00780c */ /* 0x000fe40003f26070 */
[----:B------:R-:W-:Y:S02]  /*172c0*/  IADD3 R252, R6, -0x115, RZ ;  /* 0xfffffeeb06fc7810 */ /* 0x000fe40007ffe0ff */
[----:B------:R-:W1:Y:S01]  /*172d0*/  LDC R6, c[0x0][0x230] ;  /* 0x00008c00ff067b82 */ /* 0x000e620000000800 */
[----:B--2---:R-:W-:-:S04]  /*172e0*/  IMAD.WIDE R236, R4, 0x4, R236 ;  /* 0x0000000404ec7825 */ /* 0x004fc800078e02ec */
[C---:B------:R-:W-:Y:S01]  /*172f0*/  IMAD.WIDE R248, R4.reuse, 0x4, R248 ;  /* 0x0000000404f87825 */ /* 0x040fe200078e02f8 */
[----:B------:R2:W-:Y:S03]  /*17300*/  STL.64 [R1+0x370], R236 ;  /* 0x000370ec01007387 */ /* 0x0005e60000100a00 */
[----:B----4-:R-:W-:Y:S01]  /*17310*/  IMAD.WIDE R242, R4, 0x4, R242 ;  /* 0x0000000404f27825 */ /* 0x010fe200078e02f2 */
[----:B------:R-:W-:Y:S04]  /*17320*/  LDGSTS.E [R9+-0x6fff8], desc[UR16][R236.64], !P2 ;  /* 0x90008000ec097fae */ /* 0x000fe8000d121850 */
[----:B------:R4:W-:Y:S04]  /*17330*/  LDGSTS.E [R9+-0x6fff4], desc[UR16][R248.64], !P3 ;  /* 0x9000c000f8097fae */ /* 0x0009e8000d921850 */
[----:B------:R1:W-:Y:S04]  /*17340*/  LDGSTS.E [R9+-0x6c000], desc[UR16][R242.64], !P0 ;  /* 0x94000000f2097fae */ /* 0x0003e8000c121850 */
[----:B--2---:R-:W2:Y:S04]  /*17350*/  LDL.LU.64 R236, [R1+0x870] ;  /* 0x0008700001ec7983 */ /* 0x004ea80000300a00 */
[----:B------:R4:W-:Y:S04]  /*17360*/  STL.64 [R1+0x360], R248 ;  /* 0x000360f801007387 */ /* 0x0009e80000100a00 */
[----:B------:R1:W-:Y:S01]  /*17370*/  STL.64 [R1+0x330], R242 ;  /* 0x000330f201007387 */ /* 0x0003e20000100a00 */
[----:B------:R-:W-:-:S02]  /*17380*/  ISETP.GE.U32.AND P2, PT, R251, 0x7ffffe8e, PT ;  /* 0x7ffffe8efb00780c */ /* 0x000fc40003f46070 */
[----:B------:R-:W-:Y:S01]  /*17390*/  ISETP.GE.U32.AND P0, PT, R252, 0x7ffffeac, PT ;  /* 0x7ffffeacfc00780c */ /* 0x000fe20003f06070 */
[----:B----4-:R-:W4:Y:S01]  /*173a0*/  LDC R249, c[0x0][0x230] ;  /* 0x00008c00fff97b82 */ /* 0x010f220000000800 */
[----:B-1----:R-:W4:Y:S01]  /*173b0*/  LDL.LU.64 R242, [R1+0x868] ;  /* 0x0008680001f27983 */ /* 0x002f220000300a00 */
[----:B------:R-:W-:Y:S02]  /*173c0*/  VIADD R251, R229, 0xfffffecc ;  /* 0xfffffecce5fb7836 */ /* 0x000fe40000000000 */
[C---:B------:R-:W-:Y:S01]  /*173d0*/  VIADD R229, R246.reuse, 0x100000 ;  /* 0x00100000f6e57836 */ /* 0x040fe20000000000 */
[----:B------:R-:W-:Y:S01]  /*173e0*/  STL.64 [R1+0x808], R246 ;  /* 0x000808f601007387 */ /* 0x000fe20000100a00 */
[----:B------:R-:W-:Y:S02]  /*173f0*/  VIADD R252, R246, 0x100000 ;  /* 0x00100000f6fc7836 */ /* 0x000fe40000000000 */
[----:B------:R-:W1:Y:S01]  /*17400*/  LDC R248, c[0x0][0x230] ;  /* 0x00008c00fff87b82 */ /* 0x000e620000000800 */
[----:B---3--:R-:W-:-:S04]  /*17410*/  IMAD.WIDE R96, R4, 0x4, R96 ;  /* 0x0000000404607825 */ /* 0x008fc800078e0260 */
[----:B------:R-:W-:Y:S01]  /*17420*/  IMAD.WIDE R232, R4, 0x4, R232 ;  /* 0x0000000404e87825 */ /* 0x000fe200078e02e8 */
[----:B------:R3:W-:Y:S04]  /*17430*/  STL.64 [R1+0x248], R96 ;  /* 0x0002486001007387 */ /* 0x0007e80000100a00 */
[----:B------:R1:W-:Y:S04]  /*17440*/  STL.64 [R1+0x240], R232 ;  /* 0x000240e801007387 */ /* 0x0003e80000100a00 */
[----:B------:R-:W-:Y:S04]  /*17450*/  LDGSTS.E [R229+-0x6bffc], desc[UR16][R96.64], !P1 ;  /* 0x9400400060e57fae */ /* 0x000fe8000c921850 */
[----:B------:R1:W-:Y:S04]  /*17460*/  LDGSTS.E [R252+-0x6bff8], desc[UR16][R232.64], !P2 ;  /* 0x94008000e8fc7fae */ /* 0x0003e8000d121850 */
[----:B---3--:R-:W3:Y:S04]  /*17470*/  LDL.LU.64 R96, [R1+0x860] ;  /* 0x0008600001607983 */ /* 0x008ee80000300a00 */
[----:B------:R-:W3:Y:S01]  /*17480*/  LDL.LU R229, [R1+0x858] ;  /* 0x0008580001e57983 */ /* 0x000ee20000300800 */
[----:B------:R-:W-:Y:S01]  /*17490*/  ISETP.GE.U32.AND P3, PT, R251, 0x7ffffe8d, PT ;  /* 0x7ffffe8dfb00780c */ /* 0x000fe20003f66070 */
[----:B------:R-:W-:Y:S01]  /*174a0*/  VIADD R9, R245, 0x100000 ;  /* 0x00100000f5097836 */ /* 0x000fe20000000000 */
[----:B-1----:R-:W1:Y:S01]  /*174b0*/  LDC R252, c[0x0][0x230] ;  /* 0x00008c00fffc7b82 */ /* 0x002e620000000800 */
[----:B------:R-:W3:Y:S01]  /*174c0*/  LDL.LU.64 R232, [R1+0x850] ;  /* 0x0008500001e87983 */ /* 0x000ee20000300a00 */
[----:B------:R-:W-:-:S02]  /*174d0*/  VIADD R251, R246, 0x100000 ;  /* 0x00100000f6fb7836 */ /* 0x000fc40000000000 */
        /* <DEDUP_REMOVED lines=8> */
[----:B--2---:R-:W-:Y:S01]  /*17560*/  IMAD.WIDE R246, R4, 0x4, R236 ;  /* 0x0000000404f67825 */ /* 0x004fe200078e02ec */
[----:B------:R-:W-:Y:S02]  /*17570*/  IADD3 R236, R12, -0x116, RZ ;  /* 0xfffffeea0cec7810 */ /* 0x000fe40007ffe0ff */
[----:B------:R-:W2:Y:S01]  /*17580*/  LDC R12, c[0x0][0x230] ;  /* 0x00008c00ff0c7b82 */ /* 0x000ea20000000800 */
[----:B----4-:R-:W-:Y:S02]  /*17590*/  VIADD R237, R249, 0xfffffee9 ;  /* 0xfffffee9f9ed7836 */ /* 0x010fe40000000000 */
[----:B------:R-:W-:-:S05]  /*175a0*/  IMAD.WIDE R242, R4, 0x4, R242 ;  /* 0x0000000404f27825 */ /* 0x000fca00078e02f2 */
[----:B------:R4:W-:Y:S04]  /*175b0*/  LDGSTS.E [R251+-0x6bff4], desc[UR16][R242.64], !P3 ;  /* 0x9400c000f2fb7fae */ /* 0x0009e8000d921850 */
[----:B------:R1:W-:Y:S01]  /*175c0*/  STL.64 [R1+0x238], R242 ;  /* 0x000238f201007387 */ /* 0x0003e20000100a00 */
[----:B----4-:R-:W4:Y:S03]  /*175d0*/  LDC R251, c[0x0][0x230] ;  /* 0x00008c00fffb7b82 */ /* 0x010f260000000800 */
[----:B------:R2:W-:Y:S04]  /*175e0*/  STL.64 [R1+0x3c0], R246 ;  /* 0x0003c0f601007387 */ /* 0x0005e80000100a00 */
[----:B------:R2:W-:Y:S01]  /*175f0*/  LDGSTS.E [R9+-0x70000], desc[UR16][R246.64], !P0 ;  /* 0x90000000f6097fae */ /* 0x0005e2000c121850 */
[----:B-1----:R-:W1:Y:S01]  /*17600*/  LDC R243, c[0x0][0x230] ;  /* 0x00008c00fff37b82 */ /* 0x002e620000000800 */
[----:B------:R-:W-:Y:S01]  /*17610*/  ISETP.GE.U32.AND P0, PT, R236, 0x7ffffeab, PT ;  /* 0x7ffffeabec00780c */ /* 0x000fe20003f06070 */
[----:B------:R-:W-:-:S06]  /*17620*/  VIADD R236, R248, 0xfffffee8 ;  /* 0xfffffee8f8ec7836 */ /* 0x000fcc0000000000 */
[----:B--2---:R-:W2:Y:S01]  /*17630*/  LDC R246, c[0x0][0x230] ;  /* 0x00008c00fff67b82 */ /* 0x004ea20000000800 */
[----:B------:R-:W-:Y:S01]  /*17640*/  VIADD R9, R6, 0xfffffecb ;  /* 0xfffffecb06097836 */ /* 0x000fe20000000000 */
[----:B------:R-:W-:Y:S02]  /*17650*/  ISETP.GE.U32.AND P1, PT, R237, 0x7ffffeaa, PT ;  /* 0x7ffffeaaed00780c */ /* 0x000fe40003f26070 */
[----:B------:R-:W-:-:S04]  /*17660*/  ISETP.GE.U32.AND P2, PT, R236, 0x7ffffea9, PT ;  /* 0x7ffffea9ec00780c */ /* 0x000fc80003f46070 */
[----:B------:R-:W2:Y:S01]  /*17670*/  LDC R6, c[0x0][0x230] ;  /* 0x00008c00ff067b82 */ /* 0x000ea20000000800 */
[----:B------:R-:W-:Y:S01]  /*17680*/  ISETP.GE.U32.AND P3, PT, R9, 0x7ffffe8c, PT ;  /* 0x7ffffe8c0900780c */ /* 0x000fe20003f66070 */
[C---:B------:R-:W-:Y:S01]  /*17690*/  VIADD R242, R245.reuse, 0x100000 ;  /* 0x00100000f5f27836 */ /* 0x040fe20000000000 */
[C---:B------:R-:W-:Y:S01]  /*176a0*/  IADD3 R237, R245.reuse, 0x100000, RZ ;  /* 0x00100000f5ed7810 */ /* 0x040fe20007ffe0ff */
[----:B------:R-:W-:Y:S02]  /*176b0*/  VIADD R236, R245, 0x100000 ;  /* 0x00100000f5ec7836 */ /* 0x000fe40000000000 */
[----:B---3--:R-:W-:-:S04]  /*176c0*/  IMAD.WIDE R228, R4, 0x4, R228 ;  /* 0x0000000404e47825 */ /* 0x008fc800078e02e4 */
[----:B------:R-:W-:-:S04]  /*176d0*/  IMAD.WIDE R232, R4, 0x4, R232 ;  /* 0x0000000404e87825 */ /* 0x000fc800078e02e8 */
[C---:B------:R-:W-:Y:S01]  /*176e0*/  IMAD.WIDE R96, R4.reuse, 0x4, R96 ;  /* 0x0000000404607825 */ /* 0x040fe200078e0260 */
[----:B------:R3:W-:Y:S03]  /*176f0*/  LDGSTS.E [R242+-0x6fffc], desc[UR16][R232.64], !P0 ;  /* 0x90004000e8f27fae */ /* 0x0007e6000c121850 */
[----:B------:R-:W-:Y:S01]  /*17700*/  VIADD R9, R245, 0x100000 ;  /* 0x00100000f5097836 */ /* 0x000fe20000000000 */
[----:B------:R2:W-:Y:S01]  /*17710*/  LDGSTS.E [R237+-0x6fff8], desc[UR16][R228.64], !P1 ;  /* 0x90008000e4ed7fae */ /* 0x0005e2000c921850 */
[----:B------:R-:W-:-:S03]  /*17720*/  IMAD.WIDE R248, R4, 0x4, R94 ;  /* 0x0000000404f87825 */ /* 0x000fc600078e025e */
[----:B------:R-:W-:Y:S01]  /*17730*/  LDGSTS.E [R236+-0x6fff4], desc[UR16][R96.64], !P2 ;  /* 0x9000c00060ec7fae */ /* 0x000fe2000d121850 */
[----:B----4-:R-:W-:Y:S02]  /*17740*/  VIADD R95, R251, 0xfffffeca ;  /* 0xfffffecafb5f7836 */ /* 0x010fe40000000000 */
[----:B-1----:R-:W-:Y:S01]  /*17750*/  VIADD R94, R243, 0xfffffec9 ;  /* 0xfffffec9f35e7836 */ /* 0x002fe20000000000 */
[----:B------:R1:W-:Y:S01]  /*17760*/  LDGSTS.E [R9+-0x6c000], desc[UR16][R248.64], !P3 ;  /* 0x94000000f8097fae */ /* 0x0003e2000d921850 */
[----:B------:R-:W-:Y:S01]  /*17770*/  IMAD.WIDE R72, R4, 0x4, R72 ;  /* 0x0000000404487825 */ /* 0x000fe200078e0248 */
[----:B------:R-:W-:Y:S01]  /*17780*/  ISETP.GE.U32.AND P3, PT, R95, 0x7ffffe8b, PT ;  /* 0x7ffffe8b5f00780c */ /* 0x000fe20003f66070 */
[----:B---3--:R-:W3:Y:S02]  /*17790*/  LDC R242, c[0x0][0x230] ;  /* 0x00008c00fff27b82 */ /* 0x008ee40000000800 */
[----:B------:R-:W-:Y:S01]  /*177a0*/  VIADD R95, R12, 0xfffffee7 ;  /* 0xfffffee70c5f7836 */ /* 0x000fe20000000000 */
[----:B------:R-:W-:Y:S01]  /*177b0*/  ISETP.GE.U32.AND P4, PT, R94, 0x7ffffe8a, PT ;  /* 0x7ffffe8a5e00780c */ /* 0x000fe20003f86070 */
[----:B------:R4:W-:Y:S01]  /*177c0*/  STL.64 [R1+0x3b0], R232 ;  /* 0x0003b0e801007387 */ /* 0x0009e20000100a00 */
[----:B------:R-:W-:-:S03]  /*177d0*/  IMAD.WIDE R70, R4, 0x4, R70 ;  /* 0x0000000404467825 */ /* 0x000fc600078e0246 */
[----:B--2---:R-:W2:Y:S01]  /*177e0*/  LDC R237, c[0x0][0x230] ;  /* 0x00008c00ffed7b82 */ /* 0x004ea20000000800 */
[----:B-1----:R-:W-:Y:S01]  /*177f0*/  IADD3 R9, R246, -0x138, RZ ;  /* 0xfffffec8f6097810 */ /* 0x002fe20007ffe0ff */
[----:B------:R-:W-:Y:S01]  /*17800*/  STL.64 [R1+0x3a8], R228 ;  /* 0x0003a8e401007387 */ /* 0x000fe20000100a00 */
[----:B------:R-:W-:Y:S02]  /*17810*/  ISETP.GE.U32.AND P0, PT, R95, 0x7ffffea8, PT ;  /* 0x7ffffea85f00780c */ /* 0x000fe40003f06070 */
[----:B------:R-:W-:Y:S01]  /*17820*/  ISETP.GE.U32.AND P5, PT, R9, 0x7ffffe89, PT ;  /* 0x7ffffe890900780c */ /* 0x000fe20003fa6070 */
[----:B------:R1:W-:Y:S01]  /*17830*/  STL.64 [R1+0x390], R96 ;  /* 0x0003906001007387 */ /* 0x0003e20000100a00 */
[----:B------:R-:W-:Y:S01]  /*17840*/  VIADD R9, R6, 0xfffffee6 ;  /* 0xfffffee606097836 */ /* 0x000fe20000000000 */
[C---:B------:R-:W-:Y:S01]  /*17850*/  IADD3 R95, R245.reuse, 0x100000, RZ ;  /* 0x00100000f55f7810 */ /* 0x040fe20007ffe0ff */
[----:B------:R-:W-:Y:S01]  /*17860*/  VIADD R94, R245, 0x100000 ;  /* 0x00100000f55e7836 */ /* 0x000fe20000000000 */
[----:B----4-:R-:W4:Y:S02]  /*17870*/  LDC R232, c[0x0][0x230] ;  /* 0x00008c00ffe87b82 */ /* 0x010f240000000800 */
[----:B------:R-:W-:Y:S01]  /*17880*/  ISETP.GE.U32.AND P1, PT, R9, 0x7ffffea7, PT ;  /* 0x7ffffea70900780c */ /* 0x000fe20003f26070 */
[----:B-1----:R-:W-:-:S05]  /*17890*/  VIADD R97, R252, 0xfffffee5 ;  /* 0xfffffee5fc617836 */ /* 0x002fca0000000000 */
[----:B------:R-:W1:Y:S01]  /*178a0*/  LDC R229, c[0x0][0x230] ;  /* 0x00008c00ffe57b82 */ /* 0x000e620000000800 */
[----:B------:R-:W-:Y:S01]  /*178b0*/  VIADD R96, R245, 0x100000 ;  /* 0x00100000f5607836 */ /* 0x000fe20000000000 */
[----:B------:R-:W-:Y:S01]  /*178c0*/  STL.64 [R1+0x268], R248 ;  /* 0x000268f801007387 */ /* 0x000fe20000100a00 */
[----:B------:R-:W-:Y:S01]  /*178d0*/  VIADD R9, R244, 0x100000 ;  /* 0x00100000f4097836 */ /* 0x000fe20000000000 */
[----:B------:R-:W-:Y:S02]  /*178e0*/  ISETP.GE.U32.AND P2, PT, R97, 0x7ffffea6, PT ;  /* 0x7ffffea66100780c */ /* 0x000fe40003f46070 */
[----:B------:R-:W-:Y:S02]  /*178f0*/  STL.64 [R1+0x260], R92 ;  /* 0x0002605c01007387 */ /* 0x000fe40000100a00 */
[----:B------:R-:W3:Y:S02]  /*17900*/  LDC R228, c[0x0][0x230] ;  /* 0x00008c00ffe47b82 */ /* 0x000ee40000000800 */
[----:B------:R-:W-:Y:S04]  /*17910*/  LDGSTS.E [R96+-0x6bffc], desc[UR16][R92.64], !P3 ;  /* 0x940040005c607fae */ /* 0x000fe8000d921850 */
[----:B------:R2:W-:Y:S02]  /*17920*/  STL.64 [R1+0x258], R90 ;  /* 0x0002585a01007387 */ /* 0x0005e40000100a00 */
[----:B------:R-:W4:Y:S02]  /*17930*/  LDC R233, c[0x0][0x230] ;  /* 0x00008c00ffe97b82 */ /* 0x000f240000000800 */
[----:B------:R2:W-:Y:S04]  /*17940*/  LDGSTS.E [R95+-0x6bff8], desc[UR16][R90.64], !P4 ;  /* 0x940080005a5f7fae */ /* 0x0005e8000e121850 */
[----:B------:R2:W-:Y:S01]  /*17950*/  STL.64 [R1+0x250], R88 ;  /* 0x0002505801007387 */ /* 0x0005e20000100a00 */
[C---:B------:R-:W-:Y:S01]  /*17960*/  IMAD.WIDE R68, R4.reuse, 0x4, R68 ;  /* 0x0000000404447825 */ /* 0x040fe200078e0244 */
[----:B------:R-:W4:Y:S02]  /*17970*/  LDC R243, c[0x0][0x230] ;  /* 0x00008c00fff37b82 */ /* 0x000f240000000800 */
[----:B------:R2:W-:Y:S04]  /*17980*/  LDGSTS.E [R94+-0x6bff4], desc[UR16][R88.64], !P5 ;  /* 0x9400c000585e7fae */ /* 0x0005e8000e921850 */
[----:B------:R1:W-:Y:S01]  /*17990*/  STL.64 [R1+0x3c8], R86 ;  /* 0x0003c85601007387 */ /* 0x0003e20000100a00 */
[----:B--2---:R-:W-:Y:S01]  /*179a0*/  IMAD.WIDE R90, R4, 0x4, R82 ;  /* 0x00000004045a7825 */ /* 0x004fe200078e0252 */
[----:B------:R-:W2:Y:S02]  /*179b0*/  LDC R252, c[0x0][0x230] ;  /* 0x00008c00fffc7b82 */ /* 0x000ea40000000800 */
[----:B------:R1:W-:Y:S04]  /*179c0*/  LDGSTS.E [R9+-0x70000], desc[UR16][R86.64], !P0 ;  /* 0x9000000056097fae */ /* 0x0003e8000c121850 */
[----:B------:R3:W-:Y:S02]  /*179d0*/  STL.64 [R1+0x3b8], R84 ;  /* 0x0003b85401007387 */ /* 0x0007e40000100a00 */
[----:B------:R-:W2:Y:S01]  /*179e0*/  LDC R88, c[0x0][0x230] ;  /* 0x00008c00ff587b82 */ /* 0x000ea20000000800 */
[----:B-1----:R-:W-:Y:S01]  /*179f0*/  VIADD R86, R244, 0x100000 ;  /* 0x00100000f4567836 */ /* 0x002fe20000000000 */
[----:B------:R1:W-:Y:S01]  /*17a00*/  STL.64 [R1+0x3a0], R90 ;  /* 0x0003a05a01007387 */ /* 0x0003e20000100a00 */
[----:B------:R-:W-:Y:S01]  /*17a10*/  IADD3 R82, R229, -0x139, RZ ;  /* 0xfffffec7e5527810 */ /* 0x000fe20007ffe0ff */
[----:B---3--:R-:W-:-:S04]  /*17a20*/  VIADD R83, R228, 0xfffffee4 ;  /* 0xfffffee4e4537836 */ /* 0x008fc80000000000 */
[----:B------:R-:W3:Y:S01]  /*17a30*/  LDC R87, c[0x0][0x230] ;  /* 0x00008c00ff577b82 */ /* 0x000ee20000000800 */
[----:B------:R1:W-:Y:S04]  /*17a40*/  LDGSTS.E [R86+-0x6fffc], desc[UR16][R84.64], !P1 ;  /* 0x9000400054567fae */ /* 0x0003e8000c921850 */
[----:B------:R4:W-:Y:S03]  /*17a50*/  LDGSTS.E [R9+-0x6fff8], desc[UR16][R90.64], !P2 ;  /* 0x900080005a097fae */ /* 0x0009e6000d121850 */
[----:B------:R-:W3:Y:S01]  /*17a60*/  LDC R89, c[0x0][0x230] ;  /* 0x00008c00ff597b82 */ /* 0x000ee20000000800 */
[----:B------:R-:W-:Y:S04]  /*17a70*/  STL.64 [R1+0x398], R80 ;  /* 0x0003985001007387 */ /* 0x000fe80000100a00 */
[----:B------:R3:W-:Y:S03]  /*17a80*/  STL.64 [R1+0x308], R78 ;  /* 0x0003084e01007387 */ /* 0x0007e60000100a00 */
[----:B-1----:R-:W1:Y:S01]  /*17a90*/  LDC R85, c[0x0][0x230] ;  /* 0x00008c00ff557b82 */ /* 0x002e620000000800 */
[----:B----4-:R-:W-:Y:S01]  /*17aa0*/  IMAD.WIDE R90, R4, 0x4, R74 ;  /* 0x00000004045a7825 */ /* 0x010fe200078e024a */
[----:B------:R1:W-:Y:S04]  /*17ab0*/  STL.64 [R1+0x288], R76 ;  /* 0x0002884c01007387 */ /* 0x0003e80000100a00 */
[----:B------:R-:W-:Y:S02]  /*17ac0*/  STL.64 [R1+0x278], R90 ;  /* 0x0002785a01007387 */ /* 0x000fe40000100a00 */
[----:B------:R-:W4:Y:S02]  /*17ad0*/  LDC R86, c[0x0][0x230] ;  /* 0x00008c00ff567b82 */ /* 0x000f240000000800 */
[----:B------:R-:W3:Y:S01]  /*17ae0*/  LDL R12, [R1+0x788] ;  /* 0x00078800010c7983 */ /* 0x000ee20000100800 */
[----:B------:R-:W-:Y:S01]  /*17af0*/  ISETP.GE.U32.AND P1, PT, R82, 0x7ffffe88, PT ;  /* 0x7ffffe885200780c */ /* 0x000fe20003f26070 */
[----:B------:R-:W-:Y:S01]  /*17b00*/  VIADD R82, R232, 0xfffffec6 ;  /* 0xfffffec6e8527836 */ /* 0x000fe20000000000 */
[----:B------:R-:W-:Y:S01]  /*17b10*/  ISETP.GE.U32.AND P0, PT, R83, 0x7ffffea5, PT ;  /* 0x7ffffea55300780c */ /* 0x000fe20003f06070 */
[----:B------:R-:W-:-:S02]  /*17b20*/  VIADD R9, R233, 0xfffffec5 ;  /* 0xfffffec5e9097836 */ /* 0x000fc40000000000 */
[----:B------:R-:W-:Y:S01]  /*17b30*/  VIADD R84, R244, 0x100000 ;  /* 0x00100000f4547836 */ /* 0x000fe20000000000 */
[----:B------:R-:W-:Y:S01]  /*17b40*/  ISETP.GE.U32.AND P2, PT, R82, 0x7ffffe87, PT ;  /* 0x7ffffe875200780c */ /* 0x000fe20003f46070 */
[----:B------:R-:W-:Y:S01]  /*17b50*/  VIADD R83, R244, 0x100000 ;  /* 0x00100000f4537836 */ /* 0x000fe20000000000 */
[----:B------:R-:W-:Y:S01]  /*17b60*/  ISETP.GE.U32.AND P3, PT, R9, 0x7ffffe86, PT ;  /* 0x7ffffe860900780c */ /* 0x000fe20003f66070 */
[----:B--2---:R-:W-:Y:S01]  /*17b70*/  VIADD R74, R88, 0xfffffec4 ;  /* 0xfffffec4584a7836 */ /* 0x004fe20000000000 */
[C---:B------:R-:W-:Y:S01]  /*17b80*/  IADD3 R82, R244.reuse, 0x100000, RZ ;  /* 0x00100000f4527810 */ /* 0x040fe20007ffe0ff */
[----:B------:R-:W-:Y:S02]  /*17b90*/  VIADD R9, R244, 0x100000 ;  /* 0x00100000f4097836 */ /* 0x000fe40000000000 */
[----:B----4-:R-:W-:Y:S02]  /*17ba0*/  VIADD R75, R86, 0xfffffee2 ;  /* 0xfffffee2564b7836 */ /* 0x010fe40000000000 */
[----:B------:R-:W-:Y:S01]  /*17bb0*/  LDGSTS.E [R84+-0x6fff4], desc[UR16][R80.64], !P0 ;  /* 0x9000c00050547fae */ /* 0x000fe2000c121850 */
[----:B------:R-:W-:Y:S01]  /*17bc0*/  IMAD.WIDE R66, R4, 0x4, R66 ;  /* 0x0000000404427825 */ /* 0x000fe200078e0242 */
[----:B------:R-:W2:Y:S02]  /*17bd0*/  LDC R232, c[0x0][0x230] ;  /* 0x00008c00ffe87b82 */ /* 0x000ea40000000800 */
[----:B------:R4:W-:Y:S01]  /*17be0*/  LDGSTS.E [R83+-0x6c000], desc[UR16][R78.64], !P1 ;  /* 0x940000004e537fae */ /* 0x0009e2000c921850 */
[----:B------:R-:W-:-:S03]  /*17bf0*/  ISETP.GE.U32.AND P4, PT, R74, 0x7ffffe85, PT ;  /* 0x7ffffe854a00780c */ /* 0x000fc60003f86070 */
[----:B------:R1:W-:Y:S01]  /*17c00*/  LDGSTS.E [R82+-0x6bffc], desc[UR16][R76.64], !P2 ;  /* 0x940040004c527fae */ /* 0x0003e2000d121850 */
[----:B------:R-:W-:Y:S01]  /*17c10*/  IMAD.WIDE R64, R4, 0x4, R64 ;  /* 0x0000000404407825 */ /* 0x000fe200078e0240 */
[----:B------:R-:W2:Y:S01]  /*17c20*/  LDC R233, c[0x0][0x230] ;  /* 0x00008c00ffe97b82 */ /* 0x000ea20000000800 */
[----:B---3--:R-:W-:Y:S01]  /*17c30*/  IADD3 R74, R87, -0x11f, RZ ;  /* 0xfffffee1574a7810 */ /* 0x008fe20007ffe0ff */
[----:B------:R3:W-:Y:S06]  /*17c40*/  LDGSTS.E [R9+-0x6bff8], desc[UR16][R90.64], !P3 ;  /* 0x940080005a097fae */ /* 0x0007ec000d921850 */
[----:B----4-:R-:W4:Y:S01]  /*17c50*/  LDC R78, c[0x0][0x230] ;  /* 0x00008c00ff4e7b82 */ /* 0x010f220000000800 */
[----:B-1----:R-:W-:-:S07]  /*17c60*/  VIADD R76, R85, 0xfffffee3 ;  /* 0xfffffee3554c7836 */ /* 0x002fce0000000000 */
[----:B------:R-:W1:Y:S01]  /*17c70*/  LDC R79, c[0x0][0x230] ;  /* 0x00008c00ff4f7b82 */ /* 0x000e620000000800 */
[----:B---3--:R-:W-:Y:S01]  /*17c80*/  VIADD R9, R89, 0xfffffee0 ;  /* 0xfffffee059097836 */ /* 0x008fe20000000000 */
[----:B------:R-:W-:-:S06]  /*17c90*/  ISETP.GE.U32.AND P0, PT, R76, 0x7ffffea4, PT ;  /* 0x7ffffea44c00780c */ /* 0x000fcc0003f06070 */
[----:B------:R-:W3:Y:S01]  /*17ca0*/  LDC R80, c[0x0][0x230] ;  /* 0x00008c00ff507b82 */ /* 0x000ee20000000800 */
[----:B------:R-:W-:Y:S02]  /*17cb0*/  ISETP.GE.U32.AND P1, PT, R75, 0x7ffffea3, PT ;  /* 0x7ffffea34b00780c */ /* 0x000fe40003f26070 */
[----:B------:R-:W-:Y:S02]  /*17cc0*/  ISETP.GE.U32.AND P2, PT, R74, 0x7ffffea2, PT ;  /* 0x7ffffea24a00780c */ /* 0x000fe40003f46070 */
[----:B------:R-:W-:-:S03]  /*17cd0*/  ISETP.GE.U32.AND P3, PT, R9, 0x7ffffea1, PT ;  /* 0x7ffffea10900780c */ /* 0x000fc60003f66070 */
[----:B------:R-:W2:Y:S01]  /*17ce0*/  LDC R81, c[0x0][0x230] ;  /* 0x00008c00ff517b82 */ /* 0x000ea20000000800 */
[----:B------:R-:W-:Y:S02]  /*17cf0*/  VIADD R77, R244, 0x100000 ;  /* 0x00100000f44d7836 */ /* 0x000fe40000000000 */
[C---:B------:R-:W-:Y:S01]  /*17d00*/  VIADD R76, R13.reuse, 0x100000 ;  /* 0x001000000d4c7836 */ /* 0x040fe20000000000 */
[C---:B------:R-:W-:Y:S01]  /*17d10*/  IADD3 R74, R13.reuse, 0x100000, RZ ;  /* 0x001000000d4a7810 */ /* 0x040fe20007ffe0ff */
[C---:B------:R-:W-:Y:S01]  /*17d20*/  VIADD R75, R13.reuse, 0x100000 ;  /* 0x001000000d4b7836 */ /* 0x040fe20000000000 */
[----:B------:R-:W-:Y:S01]  /*17d30*/  STL.64 [R1+0x7f8], R244 ;  /* 0x0007f8f401007387 */ /* 0x000fe20000100a00 */
[----:B------:R-:W-:-:S03]  /*17d40*/  VIADD R9, R13, 0x100000 ;  /* 0x001000000d097836 */ /* 0x000fc60000000000 */
[----:B------:R-:W-:Y:S04]  /*17d50*/  STL.64 [R1+0x270], R72 ;  /* 0x0002704801007387 */ /* 0x000fe80000100a00 */
[----:B------:R-:W-:Y:S04]  /*17d60*/  LDGSTS.E [R77+-0x6bff4], desc[UR16][R72.64], !P4 ;  /* 0x9400c000484d7fae */ /* 0x000fe8000e121850 */
[----:B------:R-:W-:Y:S04]  /*17d70*/  STL.64 [R1+0x380], R70 ;  /* 0x0003804601007387 */ /* 0x000fe80000100a00 */
[----:B------:R-:W-:Y:S04]  /*17d80*/  LDGSTS.E [R76+-0x70000], desc[UR16][R70.64], !P0 ;  /* 0x90000000464c7fae */ /* 0x000fe8000c121850 */
[----:B------:R4:W-:Y:S04]  /*17d90*/  STL.64 [R1+0x368], R68 ;  /* 0x0003684401007387 */ /* 0x0009e80000100a00 */
[----:B------:R4:W-:Y:S04]  /*17da0*/  LDGSTS.E [R75+-0x6fffc], desc[UR16][R68.64], !P1 ;  /* 0x90004000444b7fae */ /* 0x0009e8000c921850 */
[----:B------:R1:W-:Y:S04]  /*17db0*/  STL.64 [R1+0x358], R66 ;  /* 0x0003584201007387 */ /* 0x0003e80000100a00 */
[----:B------:R1:W-:Y:S04]  /*17dc0*/  LDGSTS.E [R74+-0x6fff8], desc[UR16][R66.64], !P2 ;  /* 0x90008000424a7fae */ /* 0x0003e8000d121850 */
[----:B------:R2:W-:Y:S01]  /*17dd0*/  STL.64 [R1+0x340], R64 ;  /* 0x0003404001007387 */ /* 0x0005e20000100a00 */
[----:B------:R-:W-:Y:S01]  /*17de0*/  IMAD.WIDE R62, R4, 0x4, R62 ;  /* 0x00000004043e7825 */ /* 0x000fe200078e023e */
[----:B------:R-:W-:Y:S01]  /*17df0*/  IADD3 R228, R250, 0x100000, RZ ;  /* 0x00100000fae47810 */ /* 0x000fe20007ffe0ff */
[----:B----4-:R-:W4:Y:S01]  /*17e00*/  LDC R69, c[0x0][0x230] ;  /* 0x00008c00ff457b82 */ /* 0x010f220000000800 */
[----:B------:R2:W-:Y:S01]  /*17e10*/  LDGSTS.E [R9+-0x6fff4], desc[UR16][R64.64], !P3 ;  /* 0x9000c00040097fae */ /* 0x0005e2000d921850 */
[----:B-1----:R-:W-:-:S02]  /*17e20*/  VIADD R66, R78, 0xfffffec3 ;  /* 0xfffffec34e427836 */ /* 0x002fc40000000000 */
[----:B------:R-:W-:-:S04]  /*17e30*/  IMAD.WIDE R70, R4, 0x4, R60 ;  /* 0x0000000404467825 */ /* 0x000fc800078e023c */
[----:B------:R-:W1:Y:S01]  /*17e40*/  LDC R68, c[0x0][0x230] ;  /* 0x00008c00ff447b82 */ /* 0x000e620000000800 */
[----:B--2---:R-:W-:Y:S02]  /*17e50*/  VIADD R65, R79, 0xfffffec2 ;  /* 0xfffffec24f417836 */ /* 0x004fe40000000000 */
[----:B---3--:R-:W-:Y:S01]  /*17e60*/  VIADD R64, R80, 0xfffffec1 ;  /* 0xfffffec150407836 */ /* 0x008fe20000000000 */
[----:B------:R-:W-:Y:S01]  /*17e70*/  ISETP.GE.U32.AND P1, PT, R66, 0x7ffffe84, PT ;  /* 0x7ffffe844200780c */ /* 0x000fe20003f26070 */
[----:B------:R-:W-:Y:S01]  /*17e80*/  VIADD R232, R232, 0xfffffebc ;  /* 0xfffffebce8e87836 */ /* 0x000fe20000000000 */
[----:B------:R-:W-:Y:S01]  /*17e90*/  ISETP.GE.U32.AND P3, PT, R65, 0x7ffffe83, PT ;  /* 0x7ffffe834100780c */ /* 0x000fe20003f66070 */
[----:B------:R-:W-:Y:S01]  /*17ea0*/  VIADD R229, R250, 0x100000 ;  /* 0x00100000fae57836 */ /* 0x000fe20000000000 */
[----:B------:R-:W-:Y:S01]  /*17eb0*/  ISETP.GE.U32.AND P2, PT, R64, 0x7ffffe82, PT ;  /* 0x7ffffe824000780c */ /* 0x000fe20003f46070 */
[----:B------:R-:W-:Y:S01]  /*17ec0*/  IMAD.WIDE R52, R2, 0x4, R52 ;  /* 0x0000000402347825 */ /* 0x000fe200078e0234 */
[----:B------:R-:W-:Y:S01]  /*17ed0*/  IADD3 R9, R81, -0x140, RZ ;  /* 0xfffffec051097810 */ /* 0x000fe20007ffe0ff */
[----:B------:R-:W2:Y:S02]  /*17ee0*/  LDC R67, c[0x0][0x230] ;  /* 0x00008c00ff437b82 */ /* 0x000ea40000000800 */
[----:B------:R-:W-:Y:S01]  /*17ef0*/  VIADD R66, R13, 0x100000 ;  /* 0x001000000d427836 */ /* 0x000fe20000000000 */
[----:B------:R-:W-:Y:S01]  /*17f00*/  ISETP.GE.AND P5, PT, R7, R9, PT ;  /* 0x000000090700720c */ /* 0x000fe20003fa6270 */
[----:B------:R-:W-:Y:S01]  /*17f10*/  VIADD R65, R13, 0x100000 ;  /* 0x001000000d417836 */ /* 0x000fe20000000000 */
[----:B------:R-:W-:Y:S01]  /*17f20*/  ISETP.GE.U32.AND P0, PT, R9, 0x7ffffe81, PT ;  /* 0x7ffffe810900780c */ /* 0x000fe20003f06070 */
[----:B------:R-:W-:Y:S01]  /*17f30*/  VIADD R60, R13, 0x100000 ;  /* 0x001000000d3c7836 */ /* 0x000fe20000000000 */
[----:B------:R-:W-:Y:S01]  /*17f40*/  STL.64 [R1+0x300], R62 ;  /* 0x0003003e01007387 */ /* 0x000fe20000100a00 */
[----:B------:R-:W-:-:S03]  /*17f50*/  IMAD.WIDE R6, R4, 0x4, R58 ;  /* 0x0000000404067825 */ /* 0x000fc600078e023a */
[----:B------:R-:W-:Y:S04]  /*17f60*/  LDGSTS.E [R66+-0x6c000], desc[UR16][R62.64], !P1 ;  /* 0x940000003e427fae */ /* 0x000fe8000c921850 */
[----:B------:R-:W-:Y:S04]  /*17f70*/  STL.64 [R1+0x2e0], R70 ;  /* 0x0002e04601007387 */ /* 0x000fe80000100a00 */
[----:B------:R-:W-:Y:S04]  /*17f80*/  LDGSTS.E [R65+-0x6bffc], desc[UR16][R70.64], !P3 ;  /* 0x9400400046417fae */ /* 0x000fe8000d921850 */
[----:B------:R3:W-:Y:S04]  /*17f90*/  STL.64 [R1+0x2d8], R6 ;  /* 0x0002d80601007387 */ /* 0x0007e80000100a00 */
[----:B------:R3:W-:Y:S01]  /*17fa0*/  LDGSTS.E [R60+-0x6bff8], desc[UR16][R6.64], !P2 ;  /* 0x94008000063c7fae */ /* 0x0007e2000d121850 */
[----:B------:R-:W-:Y:S01]  /*17fb0*/  VIADD R58, R13, 0x100000 ;  /* 0x001000000d3a7836 */ /* 0x000fe20000000000 */
[----:B------:R-:W-:-:S02]  /*17fc0*/  SEL R9, RZ, 0x4, P6 ;  /* 0x00000004ff097807 */ /* 0x000fc40003000000 */
[----:B------:R-:W-:Y:S01]  /*17fd0*/  STL [R1+0x810], R13 ;  /* 0x0008100d01007387 */ /* 0x000fe20000100800 */
[----:B---3--:R-:W-:-:S05]  /*17fe0*/  IMAD.WIDE R6, R4, 0x4, R54 ;  /* 0x0000000404067825 */ /* 0x008fca00078e0236 */
[----:B------:R3:W-:Y:S04]  /*17ff0*/  STL.64 [R1+0x2c0], R6 ;  /* 0x0002c00601007387 */ /* 0x0007e80000100a00 */
[----:B------:R-:W-:Y:S04]  /*18000*/  STL [R1+0x814], R237 ;  /* 0x000814ed01007387 */ /* 0x000fe80000100800 */
[----:B------:R-:W-:Y:S04]  /*18010*/  STL.64 [R1+0x818], R242 ;  /* 0x000818f201007387 */ /* 0x000fe80000100a00 */
[----:B------:R3:W-:Y:S04]  /*18020*/  LDGSTS.E [R58+-0x6bff4], desc[UR16][R6.64], !P0 ;  /* 0x9400c000063a7fae */ /* 0x0007e8000c121850 */
[----:B------:R4:W-:Y:S04]  /*18030*/  STL.64 [R1+0x820], R232 ;  /* 0x000820e801007387 */ /* 0x0009e80000100a00 */
[----:B------:R-:W-:Y:S01]  /*18040*/  STL.64 [R1+0x828], R228 ;  /* 0x000828e401007387 */ /* 0x000fe20000100a00 */
[----:B---3--:R-:W-:-:S03]  /*18050*/  IMAD.WIDE R6, R2, 0x4, R46 ;  /* 0x0000000402067825 */ /* 0x008fc600078e022e */
[----:B------:R-:W-:Y:S01]  /*18060*/  STL [R1+0x830], R250 ;  /* 0x000830fa01007387 */ /* 0x000fe20000100800 */
[----:B------:R-:W-:-:S03]  /*18070*/  IMAD.WIDE R46, R2, 0x4, R212 ;  /* 0x00000004022e7825 */ /* 0x000fc600078e02d4 */
[----:B------:R-:W-:Y:S01]  /*18080*/  STL.64 [R1+0x3d8], R52 ;  /* 0x0003d83401007387 */ /* 0x000fe20000100a00 */
[----:B----4-:R-:W-:Y:S01]  /*18090*/  IMAD.WIDE R232, R2, 0x4, R214 ;  /* 0x0000000402e87825 */ /* 0x010fe200078e02d6 */
[C---:B------:R-:W-:Y:S02]  /*180a0*/  ISETP.GT.AND P4, PT, R12.reuse, 0x13f, PT ;  /* 0x0000013f0c00780c */ /* 0x040fe40003f84270 */
[----:B------:R-:W-:Y:S01]  /*180b0*/  ISETP.GT.AND P6, PT, R12, 0x17f, PT ;  /* 0x0000017f0c00780c */ /* 0x000fe20003fc4270 */
[C---:B------:R-:W-:Y:S01]  /*180c0*/  IMAD.WIDE R12, R2.reuse, 0x4, R50 ;  /* 0x00000004020c7825 */ /* 0x040fe200078e0232 */
[----:B------:R-:W-:Y:S01]  /*180d0*/  SEL R64, RZ, 0x4, P5 ;  /* 0x00000004ff407807 */ /* 0x000fe20002800000 */
[----:B------:R-:W0:Y:S04]  /*180e0*/  LDGDEPBAR ;  /* 0x00000000000079af */ /* 0x000e280000000000 */
[----:B------:R3:W-:Y:S04]  /*180f0*/  STL.64 [R1+0x408], R12 ;  /* 0x0004080c01007387 */ /* 0x0007e80000100a00 */
[----:B------:R4:W-:Y:S04]  /*18100*/  STL.64 [R1+0x470], R6 ;  /* 0x0004700601007387 */ /* 0x0009e80000100a00 */
[----:B------:R-:W-:Y:S01]  /*18110*/  STL.64 [R1+0x2a0], R46 ;  /* 0x0002a02e01007387 */ /* 0x000fe20000100a00 */
[----:B---3--:R-:W-:-:S03]  /*18120*/  IMAD.WIDE R12, R2, 0x4, R210 ;  /* 0x00000004020c7825 */ /* 0x008fc600078e02d2 */
[----:B------:R-:W-:Y:S01]  /*18130*/  STL.64 [R1+0x510], R232 ;  /* 0x000510e801007387 */ /* 0x000fe20000100a00 */
[----:B----4-:R-:W-:-:S03]  /*18140*/  IMAD.WIDE R6, R2, 0x4, R10 ;  /* 0x0000000402067825 */ /* 0x010fc600078e020a */
[----:B------:R-:W-:Y:S01]  /*18150*/  STL.64 [R1+0x3e8], R12 ;  /* 0x0003e80c01007387 */ /* 0x000fe20000100a00 */
[----:B------:R-:W-:-:S03]  /*18160*/  IMAD.WIDE R10, R2, 0x4, R218 ;  /* 0x00000004020a7825 */ /* 0x000fc600078e02da */
[----:B------:R3:W-:Y:S01]  /*18170*/  STL.64 [R1+0x838], R232 ;  /* 0x000838e801007387 */ /* 0x0007e20000100a00 */
[----:B------:R-:W-:-:S03]  /*18180*/  IMAD.WIDE R242, R2, 0x4, R220 ;  /* 0x0000000402f27825 */ /* 0x000fc600078e02dc */
[----:B------:R4:W-:Y:S04]  /*18190*/  STL.64 [R1+0x450], R6 ;  /* 0x0004500601007387 */ /* 0x0009e80000100a00 */
[----:B------:R-:W-:Y:S01]  /*181a0*/  STL.64 [R1+0x280], R10 ;  /* 0x0002800a01007387 */ /* 0x000fe20000100a00 */
[----:B---3--:R-:W-:-:S04]  /*181b0*/  IMAD.WIDE R232, R2, 0x4, R14 ;  /* 0x0000000402e87825 */ /* 0x008fc800078e020e */
[C---:B----4-:R-:W-:Y:S01]  /*181c0*/  IMAD.WIDE R6, R2.reuse, 0x4, R216 ;  /* 0x0000000402067825 */ /* 0x050fe200078e02d8 */
[----:B------:R-:W-:Y:S04]  /*181d0*/  STL.64 [R1+0x4f8], R242 ;  /* 0x0004f8f201007387 */ /* 0x000fe80000100a00 */
[----:B------:R3:W-:Y:S04]  /*181e0*/  STL.64 [R1+0x298], R6 ;  /* 0x0002980601007387 */ /* 0x0007e80000100a00 */
[----:B------:R-:W-:Y:S04]  /*181f0*/  STL.64 [R1+0x840], R242 ;  /* 0x000840f201007387 */ /* 0x000fe80000100a00 */
[----:B------:R-:W-:Y:S01]  /*18200*/  STL.64 [R1+0x418], R232 ;  /* 0x000418e801007387 */ /* 0x000fe20000100a00 */
[----:B---3--:R-:W-:-:S03]  /*18210*/  IMAD.WIDE R6, R2, 0x4, R224 ;  /* 0x0000000402067825 */ /* 0x008fc600078e02e0 */
[----:B------:R-:W-:Y:S04]  /*18220*/  STL.64 [R1+0x848], R232 ;  /* 0x000848e801007387 */ /* 0x000fe80000100a00 */
[----:B------:R3:W-:Y:S04]  /*18230*/  STL.64 [R1+0x160], R6 ;  /* 0x0001600601007387 */ /* 0x0007e80000100a00 */
[----:B------:R-:W4:Y:S04]  /*18240*/  LDL.LU.64 R78, [R1] ;  /* 0x00000000014e7983 */ /* 0x000f280000300a00 */
[----:B------:R-:W4:Y:S01]  /*18250*/  LDL.LU.64 R74, [R1+0x8] ;  /* 0x00000800014a7983 */ /* 0x000f220000300a00 */
[----:B---3--:R-:W-:-:S05]  /*18260*/  IMAD.WIDE R6, R2, 0x4, R222 ;  /* 0x0000000402067825 */ /* 0x008fca00078e02de */
[----:B------:R3:W-:Y:S04]  /*18270*/  STL.64 [R1+0x138], R6 ;  /* 0x0001380601007387 */ /* 0x0007e80000100a00 */
        /* <DEDUP_REMOVED lines=11> */
[----:B------:R-:W-:-:S04]  /*18330*/  SEL R9, R9, RZ, P4 ;  /* 0x000000ff09097207 */ /* 0x000fc80002000000 */
[----:B------:R-:W-:Y:S02]  /*18340*/  ISETP.NE.U32.AND P4, PT, R9, RZ, PT ;  /* 0x000000ff0900720c */ /* 0x000fe40003f85070 */
[----:B------:R-:W-:-:S04]  /*18350*/  SEL R9, R64, RZ, P6 ;  /* 0x000000ff40097207 */ /* 0x000fc80003000000 */
[----:B------:R-:W-:Y:S01]  /*18360*/  ISETP.NE.U32.AND P1, PT, R9, RZ, PT ;  /* 0x000000ff0900720c */ /* 0x000fe20003f25070 */
[----:B------:R-:W-:Y:S02]  /*18370*/  VIADD R9, R69, 0xfffffebd ;  /* 0xfffffebd45097836 */ /* 0x000fe40000000000 */
[----:B------:R-:W-:-:S03]  /*18380*/  IMAD.WIDE R236, R2, 0x4, R226 ;  /* 0x0000000402ec7825 */ /* 0x000fc600078e02e2 */
[----:B------:R-:W-:Y:S01]  /*18390*/  ISETP.GE.U32.AND P3, PT, R9, 0x7ffffe7e, PT ;  /* 0x7ffffe7e0900780c */ /* 0x000fe20003f66070 */
[----:B------:R-:W-:Y:S02]  /*183a0*/  VIADD R9, R250, 0x100000 ;  /* 0x00100000fa097836 */ /* 0x000fe40000000000 */
[C---:B------:R-:W-:Y:S01]  /*183b0*/  IMAD.WIDE R250, R2.reuse, 0x4, R16 ;  /* 0x0000000402fa7825 */ /* 0x040fe200078e0210 */
[----:B------:R-:W-:Y:S03]  /*183c0*/  STL.64 [R1+0x4d8], R236 ;  /* 0x0004d8ec01007387 */ /* 0x000fe60000100a00 */
[C---:B------:R-:W-:Y:S01]  /*183d0*/  IMAD.WIDE R232, R2.reuse, 0x4, R20 ;  /* 0x0000000402e87825 */ /* 0x040fe200078e0214 */
[----:B------:R-:W-:Y:S03]  /*183e0*/  STL.64 [R1+0x400], R250 ;  /* 0x000400fa01007387 */ /* 0x000fe60000100a00 */
[C---:B------:R-:W-:Y:S01]  /*183f0*/  IMAD.WIDE R12, R2.reuse, 0x4, R18 ;  /* 0x00000004020c7825 */ /* 0x040fe200078e0212 */
[----:B------:R4:W-:Y:S03]  /*18400*/  STL.64 [R1+0xe8], R232 ;  /* 0x0000e8e801007387 */ /* 0x0009e60000100a00 */
[C---:B------:R-:W-:Y:S01]  /*18410*/  IMAD.WIDE R242, R2.reuse, 0x4, R22 ;  /* 0x0000000402f27825 */ /* 0x040fe200078e0216 */
[----:B------:R-:W-:Y:S03]  /*18420*/  STL.64 [R1+0x4b8], R12 ;  /* 0x0004b80c01007387 */ /* 0x000fe60000100a00 */
[C---:B------:R-:W-:Y:S01]  /*18430*/  IMAD.WIDE R228, R2.reuse, 0x4, R24 ;  /* 0x0000000402e47825 */ /* 0x040fe200078e0218 */
[----:B------:R4:W-:Y:S03]  /*18440*/  STL.64 [R1+0xd8], R242 ;  /* 0x0000d8f201007387 */ /* 0x0009e60000100a00 */
[C---:B------:R-:W-:Y:S01]  /*18450*/  IMAD.WIDE R246, R2.reuse, 0x4, R26 ;  /* 0x0000000402f67825 */ /* 0x040fe200078e021a */
[----:B------:R-:W-:Y:S03]  /*18460*/  STL.64 [R1+0x3d0], R228 ;  /* 0x0003d0e401007387 */ /* 0x000fe60000100a00 */
[C---:B------:R-:W-:Y:S01]  /*18470*/  IMAD.WIDE R248, R2.reuse, 0x4, R34 ;  /* 0x0000000402f87825 */ /* 0x040fe200078e0222 */
[----:B------:R-:W-:Y:S03]  /*18480*/  STL.64 [R1+0x498], R246 ;  /* 0x000498f601007387 */ /* 0x000fe60000100a00 */
[----:B------:R-:W-:Y:S01]  /*18490*/  IMAD.WIDE R244, R2, 0x4, R42 ;  /* 0x0000000402f47825 */ /* 0x000fe200078e022a */
[----:B------:R-:W-:Y:S03]  /*184a0*/  STL.64 [R1+0x478], R248 ;  /* 0x000478f801007387 */ /* 0x000fe60000100a00 */
[----:B-1----:R-:W-:Y:S01]  /*184b0*/  VIADD R54, R68, 0xfffffebe ;  /* 0xfffffebe44367836 */ /* 0x002fe20000000000 */
[----:B------:R-:W-:Y:S01]  /*184c0*/  STL.64 [R1+0x458], R244 ;  /* 0x000458f401007387 */ /* 0x000fe20000100a00 */
[----:B--2---:R-:W-:-:S03]  /*184d0*/  IADD3 R55, R67, -0x141, RZ ;  /* 0xfffffebf43377810 */ /* 0x004fc60007ffe0ff */
[----:B------:R-:W2:Y:S01]  /*184e0*/  LDL.LU.64 R68, [R1+0x68] ;  /* 0x0000680001447983 */ /* 0x000ea20000300a00 */
[----:B------:R-:W-:Y:S02]  /*184f0*/  ISETP.GE.U32.AND P0, PT, R55, 0x7ffffe80, PT ;  /* 0x7ffffe803700780c */ /* 0x000fe40003f06070 */
[----:B------:R-:W-:Y:S01]  /*18500*/  ISETP.GE.U32.AND P2, PT, R54, 0x7ffffe7f, PT ;  /* 0x7ffffe7f3600780c */ /* 0x000fe20003f46070 */
[----:B---3--:R-:W-:-:S04]  /*18510*/  IMAD.WIDE R6, R2, 0x4, R98 ;  /* 0x0000000402067825 */ /* 0x008fc800078e0262 */
[----:B------:R-:W-:-:S04]  /*18520*/  IMAD.WIDE R22, R2, 0x4, R240 ;  /* 0x0000000402167825 */ /* 0x000fc800078e02f0 */
[----:B------:R-:W-:-:S04]  /*18530*/  IMAD.WIDE R20, R2, 0x4, R238 ;  /* 0x0000000402147825 */ /* 0x000fc800078e02ee */
[----:B------:R-:W-:-:S04]  /*18540*/  IMAD.WIDE R16, R2, 0x4, R234 ;  /* 0x0000000402107825 */ /* 0x000fc800078e02ea */
[----:B------:R-:W-:-:S04]  /*18550*/  IMAD.WIDE R14, R2, 0x4, R230 ;  /* 0x00000004020e7825 */ /* 0x000fc800078e02e6 */
[----:B----4-:R-:W-:-:S04]  /*18560*/  IMAD.WIDE R24, R2, 0x4, R78 ;  /* 0x0000000402187825 */ /* 0x010fc800078e024e */
[----:B------:R-:W-:-:S04]  /*18570*/  IMAD.WIDE R26, R2, 0x4, R74 ;  /* 0x00000004021a7825 */ /* 0x000fc800078e024a */
[----:B------:R-:W-:-:S04]  /*18580*/  IMAD.WIDE R34, R2, 0x4, R76 ;  /* 0x0000000402227825 */ /* 0x000fc800078e024c */
[C---:B------:R-:W-:Y:S02]  /*18590*/  IMAD.WIDE R42, R2.reuse, 0x4, R70 ;  /* 0x00000004022a7825 */ /* 0x040fe400078e0246 */
[----:B------:R-:W3:Y:S02]  /*185a0*/  LDL.LU.64 R70, [R1+0x70] ;  /* 0x0000700001467983 */ /* 0x000ee40000300a00 */
[C---:B------:R-:W-:Y:S02]  /*185b0*/  IMAD.WIDE R46, R2.reuse, 0x4, R72 ;  /* 0x00000004022e7825 */ /* 0x040fe400078e0248 */
[----:B------:R-:W4:Y:S04]  /*185c0*/  LDL.LU.64 R72, [R1+0x78] ;  /* 0x0000780001487983 */ /* 0x000f280000300a00 */
[----:B------:R-:W4:Y:S04]  /*185d0*/  LDL.LU.64 R74, [R1+0x80] ;  /* 0x00008000014a7983 */ /* 0x000f280000300a00 */
[----:B------:R-:W3:Y:S01]  /*185e0*/  LDL.LU.64 R76, [R1+0x88] ;  /* 0x00008800014c7983 */ /* 0x000ee20000300a00 */
[----:B------:R-:W-:-:S03]  /*185f0*/  IMAD.WIDE R52, R2, 0x4, R86 ;  /* 0x0000000402347825 */ /* 0x000fc600078e0256 */
        /* <DEDUP_REMOVED lines=29> */
[----:B------:R-:W2:Y:S04]  /*187d0*/  LDL.64 R240, [R1+0x3d8] ;  /* 0x0003d80001f07983 */ /* 0x000ea80000100a00 */
[----:B------:R-:W3:Y:S04]  /*187e0*/  LDL.64 R238, [R1+0x2a0] ;  /* 0x0002a00001ee7983 */ /* 0x000ee80000100a00 */
[----:B------:R-:W4:Y:S04]  /*187f0*/  LDL.64 R234, [R1+0x280] ;  /* 0x0002800001ea7983 */ /* 0x000f280000100a00 */
[----:B------:R-:W4:Y:S01]  /*18800*/  LDL.64 R230, [R1+0x160] ;  /* 0x0001600001e67983 */ /* 0x000f220000100a00 */
[----:B------:R-:W-:-:S04]  /*18810*/  IMAD.WIDE R28, R2, 0x4, R28 ;  /* 0x00000004021c7825 */ /* 0x000fc800078e021c */
[----:B------:R-:W-:-:S04]  /*18820*/  IMAD.WIDE R36, R2, 0x4, R36 ;  /* 0x0000000402247825 */ /* 0x000fc800078e0224 */
[C---:B------:R-:W-:Y:S01]  /*18830*/  IMAD.WIDE R44, R2.reuse, 0x4, R44 ;  /* 0x00000004022c7825 */ /* 0x040fe200078e022c */
[----:B--2---:R-:W-:Y:S04]  /*18840*/  LDGSTS.E [R8+0x40000], desc[UR16][R240.64], P4 ;  /* 0x40000000f0087fae */ /* 0x004fe8000a121850 */
[----:B---3--:R-:W-:Y:S04]  /*18850*/  LDGSTS.E [R8+0x40400], desc[UR16][R238.64], P4 ;  /* 0x40400000ee087fae */ /* 0x008fe8000a121850 */
[----:B----4-:R-:W-:Y:S04]  /*18860*/  LDGSTS.E [R8+0x40800], desc[UR16][R234.64], P4 ;  /* 0x40800000ea087fae */ /* 0x010fe8000a121850 */
[----:B------:R-:W-:Y:S04]  /*18870*/  LDGSTS.E [R8+0x40c00], desc[UR16][R230.64], P4 ;  /* 0x40c00000e6087fae */ /* 0x000fe8000a121850 */
[----:B------:R-:W-:Y:S01]  /*18880*/  LDGSTS.E [R8+0x41000], desc[UR16][R232.64], P4 ;  /* 0x41000000e8087fae */ /* 0x000fe2000a121850 */
[----:B------:R-:W-:-:S03]  /*18890*/  IMAD.WIDE R100, R2, 0x4, R100 ;  /* 0x0000000402647825 */ /* 0x000fc600078e0264 */
[----:B------:R-:W-:Y:S01]  /*188a0*/  LDGSTS.E [R8+0x41400], desc[UR16][R28.64], P4 ;  /* 0x414000001c087fae */ /* 0x000fe2000a121850 */
[----:B------:R-:W-:-:S03]  /*188b0*/  IMAD.WIDE R108, R2, 0x4, R108 ;  /* 0x00000004026c7825 */ /* 0x000fc600078e026c */
[----:B------:R-:W-:Y:S04]  /*188c0*/  LDGSTS.E [R8+0x41800], desc[UR16][R36.64], P4 ;  /* 0x4180000024087fae */ /* 0x000fe8000a121850 */
[----:B------:R-:W2:Y:S04]  /*188d0*/  LDL.LU.64 R232, [R1+0x848] ;  /* 0x0008480001e87983 */ /* 0x000ea80000300a00 */
[----:B------:R-:W3:Y:S04]  /*188e0*/  LDL.64 R240, [R1+0x408] ;  /* 0x0004080001f07983 */ /* 0x000ee80000100a00 */
[----:B------:R-:W4:Y:S04]  /*188f0*/  LDL.64 R238, [R1+0x3e8] ;  /* 0x0003e80001ee7983 */ /* 0x000f280000100a00 */
[----:B------:R-:W2:Y:S04]  /*18900*/  LDL.64 R234, [R1+0x298] ;  /* 0x0002980001ea7983 */ /* 0x000ea80000100a00 */
[----:B------:R-:W2:Y:S01]  /*18910*/  LDL.64 R230, [R1+0x138] ;  /* 0x0001380001e67983 */ /* 0x000ea20000100a00 */
        /* <DEDUP_REMOVED lines=43> */
[----:B------:R-:W-:Y:S04]  /*18bd0*/  STL.64 [R1+0x7e0], R28 ;  /* 0x0007e01c01007387 */ /* 0x000fe80000100a00 */
[----:B------:R-:W-:Y:S04]  /*18be0*/  STL.64 [R1+0x7e8], R36 ;  /* 0x0007e82401007387 */ /* 0x000fe80000100a00 */
[----:B---3--:R-:W-:Y:S04]  /*18bf0*/  LDGSTS.E [R5+0x40100], desc[UR16][R240.64], P4 ;  /* 0x40100000f0057fae */ /* 0x008fe8000a121850 */
[----:B----4-:R-:W-:Y:S04]  /*18c00*/  LDGSTS.E [R5+0x40500], desc[UR16][R238.64], P4 ;  /* 0x40500000ee057fae */ /* 0x010fe8000a121850 */
[----:B--2---:R-:W-:Y:S04]  /*18c10*/  LDGSTS.E [R5+0x40900], desc[UR16][R234.64], P4 ;  /* 0x40900000ea057fae */ /* 0x004fe8000a121850 */
[----:B------:R-:W-:Y:S04]  /*18c20*/  LDGSTS.E [R5+0x40d00], desc[UR16][R230.64], P4 ;  /* 0x40d00000e6057fae */ /* 0x000fe8000a121850 */
[----:B------:R-:W-:Y:S04]  /*18c30*/  LDGSTS.E [R5+0x41100], desc[UR16][R242.64], P4 ;  /* 0x41100000f2057fae */ /* 0x000fe8000a121850 */
[----:B------:R-:W2:Y:S04]  /*18c40*/  LDL.LU.64 R242, [R1+0x840] ;  /* 0x0008400001f27983 */ /* 0x000ea80000300a00 */
[----:B------:R-:W3:Y:S04]  /*18c50*/  LDL.64 R234, [R1+0x470] ;  /* 0x0004700001ea7983 */ /* 0x000ee80000100a00 */
[----:B------:R-:W4:Y:S01]  /*18c60*/  LDL.64 R230, [R1+0x450] ;  /* 0x0004500001e67983 */ /* 0x000f220000100a00 */
        /* <DEDUP_REMOVED lines=12> */
[----:B------:R1:W-:Y:S03]  /*18d30*/  LDGSTS.E [R5+0x42900], desc[UR16][R118.64], P4 ;  /* 0x4290000076057fae */ /* 0x0003e6000a121850 */
        /* <DEDUP_REMOVED lines=31> */
[----:B------:R-:W-:Y:S04]  /*18f30*/  STL.64 [R1+0x798], R30 ;  /* 0x0007981e01007387 */ /* 0x000fe80000100a00 */
[----:B------:R-:W-:Y:S04]  /*18f40*/  LDGSTS.E [R5+0x46900], desc[UR16][R70.64], P4 ;  /* 0x4690000046057fae */ /* 0x000fe8000a121850 */
        /* <DEDUP_REMOVED lines=11> */
[----:B------:R-:W-:Y:S01]  /*19000*/  STL.64 [R1+0x7d0], R134 ;  /* 0x0007d08601007387 */ /* 0x000fe20000100a00 */
[C---:B------:R-:W-:Y:S01]  /*19010*/  IMAD.WIDE R32, R2.reuse, 0x4, R32 ;  /* 0x0000000402207825 */ /* 0x040fe200078e0220 */
[----:B-1----:R-:W1:Y:S02]  /*19020*/  LDC R118, c[0x0][0x230] ;  /* 0x00008c00ff767b82 */ /* 0x002e640000000800 */
[----:B------:R-:W-:Y:S04]  /*19030*/  STL.64 [R1+0x7d8], R142 ;  /* 0x0007d88e01007387 */ /* 0x000fe80000100a00 */
[----:B---3--:R3:W-:Y:S04]  /*19040*/  LDGSTS.E [R3+0x40200], desc[UR16][R234.64], P4 ;  /* 0x40200000ea037fae */ /* 0x0087e8000a121850 */
[----:B----4-:R-:W-:Y:S04]  /*19050*/  LDGSTS.E [R3+0x40600], desc[UR16][R230.64], P4 ;  /* 0x40600000e6037fae */ /* 0x010fe8000a121850 */
[----:B------:R-:W-:Y:S01]  /*19060*/  LDGSTS.E [R3+0x40a00], desc[UR16][R232.64], P4 ;  /* 0x40a00000e8037fae */ /* 0x000fe2000a121850 */
[----:B------:R-:W-:-:S03]  /*19070*/  IMAD.WIDE R40, R2, 0x4, R40 ;  /* 0x0000000402287825 */ /* 0x000fc600078e0228 */
[----:B------:R4:W-:Y:S01]  /*19080*/  LDGSTS.E [R3+0x40e00], desc[UR16][R250.64], P4 ;  /* 0x40e00000fa037fae */ /* 0x0009e2000a121850 */
[C---:B------:R-:W-:Y:S01]  /*19090*/  IMAD.WIDE R56, R2.reuse, 0x4, R56 ;  /* 0x0000000402387825 */ /* 0x040fe200078e0238 */
[----:B---3--:R-:W3:Y:S02]  /*190a0*/  LDC R234, c[0x0][0x230] ;  /* 0x00008c00ffea7b82 */ /* 0x008ee40000000800 */
[----:B------:R-:W-:Y:S04]  /*190b0*/  LDGSTS.E [R3+0x41200], desc[UR16][R228.64], P4 ;  /* 0x41200000e4037fae */ /* 0x000fe8000a121850 */
[----:B------:R-:W2:Y:S01]  /*190c0*/  LDL.LU.64 R232, [R1+0x838] ;  /* 0x0008380001e87983 */ /* 0x000ea20000300a00 */
[C---:B------:R-:W-:Y:S01]  /*190d0*/  IMAD.WIDE R104, R2.reuse, 0x4, R104 ;  /* 0x0000000402687825 */ /* 0x040fe200078e0268 */
[----:B------:R-:W1:Y:S02]  /*190e0*/  LDC R235, c[0x0][0x230] ;  /* 0x00008c00ffeb7b82 */ /* 0x000e640000000800 */
[----:B------:R-:W-:Y:S01]  /*190f0*/  LDGSTS.E [R3+0x41600], desc[UR16][R32.64], P4 ;  /* 0x4160000020037fae */ /* 0x000fe2000a121850 */
[----:B------:R-:W-:-:S03]  /*19100*/  IMAD.WIDE R112, R2, 0x4, R112 ;  /* 0x0000000402707825 */ /* 0x000fc600078e0270 */
[----:B------:R-:W-:Y:S01]  /*19110*/  LDGSTS.E [R3+0x41a00], desc[UR16][R40.64], P4 ;  /* 0x41a0000028037fae */ /* 0x000fe2000a121850 */
[C---:B------:R-:W-:Y:S01]  /*19120*/  IMAD.WIDE R120, R2.reuse, 0x4, R120 ;  /* 0x0000000402787825 */ /* 0x040fe200078e0278 */
[----:B----4-:R-:W4:Y:S02]  /*19130*/  LDC R251, c[0x0][0x230] ;  /* 0x00008c00fffb7b82 */ /* 0x010f240000000800 */
        /* <DEDUP_REMOVED lines=43> */
[----:B------:R-:W4:Y:S04]  /*193f0*/  LDL.LU.64 R228, [R1+0x828] ;  /* 0x0008280001e47983 */ /* 0x000f280000300a00 */
[----:B--2---:R-:W-:Y:S04]  /*19400*/  LDGSTS.E [R0+0x40300], desc[UR16][R232.64], P4 ;  /* 0x40300000e8007fae */ /* 0x004fe8000a121850 */
[----:B------:R-:W-:Y:S04]  /*19410*/  LDGSTS.E [R0+0x40700], desc[UR16][R242.64], P4 ;  /* 0x40700000f2007fae */ /* 0x000fe8000a121850 */
[----:B------:R2:W-:Y:S04]  /*19420*/  LDGSTS.E [R0+0x40b00], desc[UR16][R236.64], P4 ;  /* 0x40b00000ec007fae */ /* 0x0005e8000a121850 */
[----:B------:R-:W4:Y:S04]  /*19430*/  LDL.LU.64 R232, [R1+0x820] ;  /* 0x0008200001e87983 */ /* 0x000f280000300a00 */
[----:B------:R-:W4:Y:S04]  /*19440*/  LDL.LU.64 R242, [R1+0x818] ;  /* 0x0008180001f27983 */ /* 0x000f280000300a00 */
[----:B------:R-:W4:Y:S01]  /*19450*/  LDL.LU R237, [R1+0x814] ;  /* 0x0008140001ed7983 */ /* 0x000f220000300800 */
[C---:B------:R-:W-:Y:S01]  /*19460*/  IMAD.WIDE R106, R2.reuse, 0x4, R106 ;  /* 0x00000004026a7825 */ /* 0x040fe200078e026a */
[----:B--2---:R-:W2:Y:S02]  /*19470*/  LDC R236, c[0x0][0x230] ;  /* 0x00008c00ffec7b82 */ /* 0x004ea40000000800 */
[----:B------:R1:W-:Y:S04]  /*19480*/  LDGSTS.E [R0+0x40f00], desc[UR16][R12.64], P4 ;  /* 0x40f000000c007fae */ /* 0x0003e8000a121850 */
[----:B------:R-:W-:Y:S04]  /*19490*/  LDGSTS.E [R0+0x41300], desc[UR16][R246.64], P4 ;  /* 0x41300000f6007fae */ /* 0x000fe8000a121850 */
[----:B------:R-:W-:Y:S04]  /*194a0*/  LDGSTS.E [R0+0x41700], desc[UR16][R248.64], P4 ;  /* 0x41700000f8007fae */ /* 0x000fe8000a121850 */
[----:B------:R-:W2:Y:S01]  /*194b0*/  LDL.LU R13, [R1+0x810] ;  /* 0x00081000010d7983 */ /* 0x000ea20000300800 */
[C---:B------:R-:W-:Y:S01]  /*194c0*/  IMAD.WIDE R114, R2.reuse, 0x4, R114 ;  /* 0x0000000402727825 */ /* 0x040fe200078e0272 */
[----:B-1----:R-:W1:Y:S02]  /*194d0*/  LDC R12, c[0x0][0x230] ;  /* 0x00008c00ff0c7b82 */ /* 0x002e640000000800 */
[----:B------:R-:W2:Y:S04]  /*194e0*/  LDL.LU.64 R246, [R1+0x808] ;  /* 0x0008080001f67983 */ /* 0x000ea80000300a00 */
[----:B------:R-:W2:Y:S04]  /*194f0*/  LDL.LU.64 R248, [R1+0x800] ;  /* 0x0008000001f87983 */ /* 0x000ea80000300a00 */
[----:B------:R-:W2:Y:S04]  /*19500*/  LDL.LU.64 R36, [R1+0x158] ;  /* 0x0001580001247983 */ /* 0x000ea80000300a00 */
[----:B------:R-:W2:Y:S04]  /*19510*/  LDL.LU.64 R28, [R1+0x168] ;  /* 0x00016800011c7983 */ /* 0x000ea80000300a00 */
[----:B------:R-:W2:Y:S04]  /*19520*/  LDL.LU.64 R240, [R1+0x170] ;  /* 0x0001700001f07983 */ /* 0x000ea80000300a00 */
[----:B------:R-:W2:Y:S04]  /*19530*/  LDL.LU.64 R238, [R1+0x178] ;  /* 0x0001780001ee7983 */ /* 0x000ea80000300a00 */
[----:B------:R-:W-:Y:S01]  /*19540*/  LDGSTS.E [R0+0x41b00], desc[UR16][R244.64], P4 ;  /* 0x41b00000f4007fae */ /* 0x000fe2000a121850 */
[----:B------:R-:W-:-:S03]  /*19550*/  IMAD.WIDE R122, R2, 0x4, R122 ;  /* 0x00000004027a7825 */ /* 0x000fc600078e027a */
[----:B------:R-:W-:Y:S01]  /*19560*/  LDGSTS.E [R0+0x41f00], desc[UR16][R6.64], P4 ;  /* 0x41f0000006007fae */ /* 0x000fe2000a121850 */
[----:B------:R-:W-:-:S03]  /*19570*/  IMAD.WIDE R130, R2, 0x4, R130 ;  /* 0x0000000402827825 */ /* 0x000fc600078e0282 */
[----:B------:R-:W-:Y:S04]  /*19580*/  LDGSTS.E [R0+0x42300], desc[UR16][R106.64], P4 ;  /* 0x423000006a007fae */ /* 0x000fe8000a121850 */
[----:B------:R-:W2:Y:S01]  /*19590*/  LDL.LU.64 R244, [R1+0x180] ;  /* 0x0001800001f47983 */ /* 0x000ea20000300a00 */
        /* <DEDUP_REMOVED lines=39> */
[C---:B------:R-:W-:Y:S01]  /*19810*/  IMAD.WIDE R10, R4.reuse, 0x4, R10 ;  /* 0x00000004040a7825 */ /* 0x040fe200078e020a */
[----:B------:R-:W-:Y:S03]  /*19820*/  BAR.SYNC.DEFER_BLOCKING 0x0 ;  /* 0x0000000000007b1d */ /* 0x000fe60000010000 */
[----:B------:R-:W-:-:S04]  /*19830*/  IMAD.WIDE R18, R4, 0x4, R18 ;  /* 0x0000000404127825 */ /* 0x000fc800078e0212 */
[----:B------:R-:W-:-:S04]  /*19840*/  IMAD.WIDE R226, R4, 0x4, R226 ;  /* 0x0000000404e27825 */ /* 0x000fc800078e02e2 */
[----:B---3--:R-:W-:Y:S01]  /*19850*/  VIADD R231, R250, 0x100000 ;  /* 0x00100000fae77836 */ /* 0x008fe20000000000 */
[----:B------:R-:W-:Y:S01]  /*19860*/  @!PT LDS RZ, [RZ] ;  /* 0x00000000fffff984 */ /* 0x000fe20000000800 */
[----:B------:R-:W-:Y:S01]  /*19870*/  @!PT LDS RZ, [RZ] ;  /* 0x00000000fffff984 */ /* 0x000fe20000000800 */
[----:B------:R-:W-:Y:S01]  /*19880*/  @!PT LDS RZ, [RZ] ;  /* 0x00000000fffff984 */ /* 0x000fe20000000800 */
[----:B----4-:R-:W-:Y:S04]  /*19890*/  LDGSTS.E [R229+-0x68000], desc[UR16][R10.64], !P0 ;  /* 0x980000000ae57fae */ /* 0x010fe8000c121850 */
[----:B------:R3:W-:Y:S04]  /*198a0*/  LDGSTS.E [R228+-0x67ffc], desc[UR16][R18.64], !P2 ;  /* 0x9800400012e47fae */ /* 0x0007e8000d121850 */
[----:B------:R4:W-:Y:S01]  /*198b0*/  LDGSTS.E [R9+-0x67ff8], desc[UR16][R226.64], !P3 ;  /* 0x98008000e2097fae */ /* 0x0009e2000d921850 */
[----:B------:R-:W-:Y:S01]  /*198c0*/  VIADD R230, R233, 0xfffffe9f ;  /* 0xfffffe9fe9e67836 */ /* 0x000fe20000000000 */
[----:B------:R-:W-:Y:S01]  /*198d0*/  ISETP.GE.U32.AND P0, PT, R232, 0x7ffffe7d, PT ;  /* 0x7ffffe7de800780c */ /* 0x000fe20003f06070 */
[----:B------:R-:W1:Y:S01]  /*198e0*/  LDC R233, c[0x0][0x230] ;  /* 0x00008c00ffe97b82 */ /* 0x000e620000000800 */
[----:B---3--:R-:W-:-:S02]  /*198f0*/  VIADD R228, R242, 0xfffffe9d ;  /* 0xfffffe9df2e47836 */ /* 0x008fc40000000000 */
[----:B------:R-:W-:Y:S01]  /*19900*/  VIADD R229, R237, 0xfffffe9e ;  /* 0xfffffe9eede57836 */ /* 0x000fe20000000000 */
[----:B------:R-:W-:-:S04]  /*19910*/  ISETP.GE.U32.AND P2, PT, R230, 0x7ffffe60, PT ;  /* 0x7ffffe60e600780c */ /* 0x000fc80003f46070 */
[----:B------:R-:W3:Y:S01]  /*19920*/  LDC R232, c[0x0][0x230] ;  /* 0x00008c00ffe87b82 */ /* 0x000ee20000000800 */
[----:B------:R-:W-:Y:S02]  /*19930*/  ISETP.GE.U32.AND P4, PT, R228, 0x7ffffe5e, PT ;  /* 0x7ffffe5ee400780c */ /* 0x000fe40003f86070 */
[----:B------:R-:W-:Y:S02]  /*19940*/  ISETP.GE.U32.AND P3, PT, R229, 0x7ffffe5f, PT ;  /* 0x7ffffe5fe500780c */ /* 0x000fe40003f66070 */
[----:B----4-:R-:W-:Y:S01]  /*19950*/  IADD3 R9, R243, -0x164, RZ ;  /* 0xfffffe9cf3097810 */ /* 0x010fe20007ffe0ff */
[C---:B------:R-:W-:Y:S02]  /*19960*/  VIADD R230, R250.reuse, 0x100000 ;  /* 0x00100000fae67836 */ /* 0x040fe40000000000 */
[----:B------:R-:W4:Y:S01]  /*19970*/  LDC R242, c[0x0][0x230] ;  /* 0x00008c00fff27b82 */ /* 0x000f220000000800 */
[----:B------:R-:W-:Y:S01]  /*19980*/  ISETP.GE.U32.AND P5, PT, R9, 0x7ffffe5d, PT ;  /* 0x7ffffe5d0900780c */ /* 0x000fe20003fa6070 */
[----:B------:R-:W-:-:S02]  /*19990*/  VIADD R9, R250, 0x100000 ;  /* 0x00100000fa097836 */ /* 0x000fc40000000000 */
[----:B--2---:R-:W-:-:S04]  /*199a0*/  IMAD.WIDE R228, R4, 0x4, R36 ;  /* 0x0000000404e47825 */ /* 0x004fc800078e0224 */
[----:B------:R-:W2:Y:S01]  /*199b0*/  LDC R243, c[0x0][0x230] ;  /* 0x00008c00fff37b82 */ /* 0x000ea20000000800 */
[C---:B------:R-:W-:Y:S01]  /*199c0*/  IMAD.WIDE R110, R4.reuse, 0x4, R28 ;  /* 0x00000004046e7825 */ /* 0x040fe200078e021c */
[----:B------:R-:W-:Y:S03]  /*199d0*/  LDGSTS.E [R9+-0x67ff4], desc[UR16][R228.64], !P0 ;  /* 0x9800c000e4097fae */ /* 0x000fe6000c121850 */
[C---:B------:R-:W-:Y:S01]  /*199e0*/  IMAD.WIDE R36, R4.reuse, 0x4, R240 ;  /* 0x0000000404247825 */ /* 0x040fe200078e02f0 */
[----:B------:R-:W-:Y:S03]  /*199f0*/  STL.64 [R1+0x290], R110 ;  /* 0x0002906e01007387 */ /* 0x000fe60000100a00 */
[C---:B------:R-:W-:Y:S01]  /*19a00*/  IMAD.WIDE R102, R4.reuse, 0x4, R238 ;  /* 0x0000000404667825 */ /* 0x040fe200078e02ee */
[----:B------:R1:W-:Y:S04]  /*19a10*/  STL.64 [R1+0x2a8], R36 ;  /* 0x0002a82401007387 */ /* 0x0003e80000100a00 */
[----:B------:R-:W4:Y:S04]  /*19a20*/  LDL.LU.64 R48, [R1+0x188] ;  /* 0x0001880001307983 */ /* 0x000f280000300a00 */
[----:B------:R-:W2:Y:S04]  /*19a30*/  LDL.LU.64 R38, [R1+0x190] ;  /* 0x0001900001267983 */ /* 0x000ea80000300a00 */
[----:B------:R-:W2:Y:S04]  /*19a40*/  LDL.LU.64 R30, [R1+0x198] ;  /* 0x00019800011e7983 */ /* 0x000ea80000300a00 */
[----:B------:R-:W-:Y:S04]  /*19a50*/  LDGSTS.E [R231+-0x64000], desc[UR16][R110.64], !P2 ;  /* 0x9c0000006ee77fae */ /* 0x000fe8000d121850 */
[----:B------:R3:W-:Y:S04]  /*19a60*/  STL.64 [R1+0x2b0], R102 ;  /* 0x0002b06601007387 */ /* 0x0007e80000100a00 */
[----:B------:R1:W-:Y:S04]  /*19a70*/  LDGSTS.E [R230+-0x63ffc], desc[UR16][R36.64], !P3 ;  /* 0x9c00400024e67fae */ /* 0x0003e8000d921850 */
[----:B------:R-:W2:Y:S04]  /*19a80*/  LDL.LU.64 R28, [R1+0x1a0] ;  /* 0x0001a000011c7983 */ /* 0x000ea80000300a00 */
[----:B------:R3:W-:Y:S01]  /*19a90*/  LDGSTS.E [R9+-0x63ff8], desc[UR16][R102.64], !P4 ;  /* 0x9c00800066097fae */ /* 0x0007e2000e121850 */
[----:B-1----:R-:W-:-:S03]  /*19aa0*/  IMAD.WIDE R36, R4, 0x4, R244 ;  /* 0x0000000404247825 */ /* 0x002fc600078e02f4 */
[----:B------:R-:W2:Y:S01]  /*19ab0*/  LDL.LU.64 R244, [R1+0x1a8] ;  /* 0x0001a80001f47983 */ /* 0x000ea20000300a00 */
[----:B------:R-:W-:Y:S01]  /*19ac0*/  VIADD R230, R234, 0xfffffeba ;  /* 0xfffffebaeae67836 */ /* 0x000fe20000000000 */
[----:B---3--:R-:W-:Y:S01]  /*19ad0*/  IADD3 R231, R232, -0x145, RZ ;  /* 0xfffffebbe8e77810 */ /* 0x008fe20007ffe0ff */
[----:B------:R-:W-:-:S03]  /*19ae0*/  VIADD R9, R236, 0xfffffeb9 ;  /* 0xfffffeb9ec097836 */ /* 0x000fc60000000000 */
[----:B------:R-:W-:Y:S01]  /*19af0*/  ISETP.GE.U32.AND P2, PT, R230, 0x7ffffe7b, PT ;  /* 0x7ffffe7be600780c */ /* 0x000fe20003f46070 */
[----:B------:R-:W-:Y:S02]  /*19b00*/  VIADD R250, R250, 0x100000 ;  /* 0x00100000fafa7836 */ /* 0x000fe40000000000 */
[----:B------:R-:W-:Y:S01]  /*19b10*/  VIADD R230, R233, 0xfffffeb8 ;  /* 0xfffffeb8e9e67836 */ /* 0x000fe20000000000 */
[----:B------:R-:W-:Y:S01]  /*19b20*/  ISETP.GE.U32.AND P3, PT, R9, 0x7ffffe7a, PT ;  /* 0x7ffffe7a0900780c */ /* 0x000fe20003f66070 */
[----:B------:R-:W-:Y:S01]  /*19b30*/  VIADD R9, R235, 0xfffffe9b ;  /* 0xfffffe9beb097836 */ /* 0x000fe20000000000 */
[----:B------:R-:W-:Y:S01]  /*19b40*/  ISETP.GE.U32.AND P0, PT, R231, 0x7ffffe7c, PT ;  /* 0x7ffffe7ce700780c */ /* 0x000fe20003f06070 */
[----:B------:R1:W-:Y:S01]  /*19b50*/  LDGSTS.E [R250+-0x63ff4], desc[UR16][R36.64], !P5 ;  /* 0x9c00c00024fa7fae */ /* 0x0003e2000e921850 */
[----:B------:R-:W-:Y:S02]  /*19b60*/  ISETP.GE.U32.AND P4, PT, R230, 0x7ffffe79, PT ;  /* 0x7ffffe79e600780c */ /* 0x000fe40003f86070 */
[----:B------:R-:W-:Y:S01]  /*19b70*/  ISETP.GE.U32.AND P5, PT, R9, 0x7ffffe5c, PT ;  /* 0x7ffffe5c0900780c */ /* 0x000fe20003fa6070 */
[----:B------:R3:W-:Y:S01]  /*19b80*/  STL.64 [R1+0x2b8], R36 ;  /* 0x0002b82401007387 */ /* 0x0007e20000100a00 */
[----:B------:R-:W-:-:S03]  /*19b90*/  IADD3 R241, R249, 0x100000, RZ ;  /* 0x00100000f9f17810 */ /* 0x000fc60007ffe0ff */
[----:B------:R-:W2:Y:S01]  /*19ba0*/  LDL.LU.64 R102, [R1+0x1b0] ;  /* 0x0001b00001667983 */ /* 0x000ea20000300a00 */
[C---:B------:R-:W-:Y:S02]  /*19bb0*/  VIADD R240, R249.reuse, 0x100000 ;  /* 0x00100000f9f07836 */ /* 0x040fe40000000000 */
[C---:B------:R-:W-:Y:S01]  /*19bc0*/  VIADD R239, R249.reuse, 0x100000 ;  /* 0x00100000f9ef7836 */ /* 0x040fe20000000000 */
[----:B-1----:R-:W1:Y:S01]  /*19bd0*/  LDC R250, c[0x0][0x230] ;  /* 0x00008c00fffa7b82 */ /* 0x002e620000000800 */
[C---:B------:R-:W-:Y:S02]  /*19be0*/  VIADD R238, R249.reuse, 0x100000 ;  /* 0x00100000f9ee7836 */ /* 0x040fe40000000000 */
[----:B------:R-:W-:-:S05]  /*19bf0*/  VIADD R9, R249, 0x100000 ;  /* 0x00100000f9097836 */ /* 0x000fca0000000000 */
[----:B---3--:R-:W3:Y:S08]  /*19c00*/  LDC R37, c[0x0][0x230] ;  /* 0x00008c00ff257b82 */ /* 0x008ef00000000800 */
[----:B------:R-:W3:Y:S01]  /*19c10*/  LDC R36, c[0x0][0x230] ;  /* 0x00008c00ff247b82 */ /* 0x000ee20000000800 */
[C---:B----4-:R-:W-:Y:S02]  /*19c20*/  IMAD.WIDE R230, R4.reuse, 0x4, R48 ;  /* 0x0000000404e67825 */ /* 0x050fe400078e0230 */
[----:B------:R-:W4:Y:S02]  /*19c30*/  LDL.LU.64 R48, [R1+0x1b8] ;  /* 0x0001b80001307983 */ /* 0x000f240000300a00 */
[----:B--2---:R-:W-:-:S02]  /*19c40*/  IMAD.WIDE R232, R4, 0x4, R38 ;  /* 0x0000000404e87825 */ /* 0x004fc400078e0226 */
[----:B------:R-:W-:Y:S02]  /*19c50*/  LDGSTS.E [R241+-0x68000], desc[UR16][R230.64], !P0 ;  /* 0x98000000e6f17fae */ /* 0x000fe4000c121850 */
[C---:B------:R-:W-:Y:S02]  /*19c60*/  IMAD.WIDE R234, R4.reuse, 0x4, R30 ;  /* 0x0000000404ea7825 */ /* 0x040fe400078e021e */
[----:B------:R-:W2:Y:S04]  /*19c70*/  LDL.LU.64 R30, [R1+0x1c0] ;  /* 0x0001c000011e7983 */ /* 0x000ea80000300a00 */
[----:B------:R-:W2:Y:S04]  /*19c80*/  LDL.LU.64 R110, [R1+0x1c8] ;  /* 0x0001c800016e7983 */ /* 0x000ea80000300a00 */
[----:B------:R-:W-:Y:S04]  /*19c90*/  LDGSTS.E [R240+-0x67ffc], desc[UR16][R232.64], !P2 ;  /* 0x98004000e8f07fae */ /* 0x000fe8000d121850 */
[----:B------:R-:W-:Y:S01]  /*19ca0*/  LDGSTS.E [R239+-0x67ff8], desc[UR16][R234.64], !P3 ;  /* 0x98008000eaef7fae */ /* 0x000fe2000d921850 */
[----:B------:R-:W-:-:S05]  /*19cb0*/  IMAD.WIDE R236, R4, 0x4, R28 ;  /* 0x0000000404ec7825 */ /* 0x000fca00078e021c */
[----:B------:R1:W-:Y:S01]  /*19cc0*/  LDGSTS.E [R238+-0x67ff4], desc[UR16][R236.64], !P4 ;  /* 0x9800c000ecee7fae */ /* 0x0003e2000e121850 */
[----:B------:R-:W-:-:S05]  /*19cd0*/  IMAD.WIDE R28, R4, 0x4, R244 ;  /* 0x00000004041c7825 */ /* 0x000fca00078e02f4 */
[----:B------:R3:W-:Y:S04]  /*19ce0*/  STL.64 [R1+0x2c8], R28 ;  /* 0x0002c81c01007387 */ /* 0x0007e80000100a00 */
[----:B------:R1:W-:Y:S04]  /*19cf0*/  LDGSTS.E [R9+-0x64000], desc[UR16][R28.64], !P5 ;  /* 0x9c0000001c097fae */ /* 0x0003e8000e921850 */
[----:B---3--:R-:W3:Y:S04]  /*19d00*/  LDL.LU.64 R28, [R1+0x1d0] ;  /* 0x0001d000011c7983 */ /* 0x008ee80000300a00 */
[----:B------:R-:W3:Y:S04]  /*19d10*/  LDL.LU.64 R38, [R1+0x1d8] ;  /* 0x0001d80001267983 */ /* 0x000ee80000300a00 */
[----:B------:R-:W3:Y:S01]  /*19d20*/  LDL.LU.64 R244, [R1+0x1e0] ;  /* 0x0001e00001f47983 */ /* 0x000ee20000300a00 */
[----:B-1----:R-:W-:-:S02]  /*19d30*/  VIADD R238, R250, 0xfffffe99 ;  /* 0xfffffe99faee7836 */ /* 0x002fc40000000000 */
[----:B------:R-:W-:Y:S01]  /*19d40*/  VIADD R240, R252, 0xfffffeb7 ;  /* 0xfffffeb7fcf07836 */ /* 0x000fe20000000000 */
[----:B------:R-:W1:Y:S01]  /*19d50*/  LDC R250, c[0x0][0x230] ;  /* 0x00008c00fffa7b82 */ /* 0x000e620000000800 */
[----:B------:R-:W-:Y:S01]  /*19d60*/  IADD3 R239, R242, -0x166, RZ ;  /* 0xfffffe9af2ef7810 */ /* 0x000fe20007ffe0ff */
[----:B------:R-:W-:-:S06]  /*19d70*/  VIADD R9, R251, 0xfffffe98 ;  /* 0xfffffe98fb097836 */ /* 0x000fcc0000000000 */
[----:B------:R-:W1:Y:S01]  /*19d80*/  LDC R252, c[0x0][0x230] ;  /* 0x00008c00fffc7b82 */ /* 0x000e620000000800 */
[----:B------:R-:W-:Y:S02]  /*19d90*/  ISETP.GE.U32.AND P3, PT, R239, 0x7ffffe5b, PT ;  /* 0x7ffffe5bef00780c */ /* 0x000fe40003f66070 */
[----:B------:R-:W-:Y:S02]  /*19da0*/  ISETP.GE.U32.AND P4, PT, R238, 0x7ffffe5a, PT ;  /* 0x7ffffe5aee00780c */ /* 0x000fe40003f86070 */
[----:B------:R-:W-:Y:S01]  /*19db0*/  ISETP.GE.U32.AND P5, PT, R9, 0x7ffffe59, PT ;  /* 0x7ffffe590900780c */ /* 0x000fe20003fa6070 */
[----:B------:R-:W-:Y:S02]  /*19dc0*/  VIADD R242, R37, 0xfffffeb6 ;  /* 0xfffffeb625f27836 */ /* 0x000fe40000000000 */
[----:B------:R-:W-:Y:S01]  /*19dd0*/  IMAD.WIDE R102, R4, 0x4, R102 ;  /* 0x0000000404667825 */ /* 0x000fe200078e0266 */
[----:B------:R-:W-:Y:S02]  /*19de0*/  ISETP.GE.U32.AND P2, PT, R240, 0x7ffffe78, PT ;  /* 0x7ffffe78f000780c */ /* 0x000fe40003f46070 */
[C---:B------:R-:W-:Y:S01]  /*19df0*/  IADD3 R240, R249.reuse, 0x100000, RZ ;  /* 0x00100000f9f07810 */ /* 0x040fe20007ffe0ff */
[----:B------:R-:W-:Y:S01]  /*19e00*/  VIADD R249, R249, 0x100000 ;  /* 0x00100000f9f97836 */ /* 0x000fe20000000000 */
[----:B------:R-:W-:Y:S01]  /*19e10*/  ISETP.GE.U32.AND P0, PT, R242, 0x7ffffe77, PT ;  /* 0x7ffffe77f200780c */ /* 0x000fe20003f06070 */
[----:B------:R2:W-:Y:S01]  /*19e20*/  STL.64 [R1+0x2d0], R102 ;  /* 0x0002d06601007387 */ /* 0x0005e20000100a00 */
[----:B------:R-:W-:-:S03]  /*19e30*/  VIADD R9, R248, 0x100000 ;  /* 0x00100000f8097836 */ /* 0x000fc60000000000 */
[----:B------:R-:W-:Y:S01]  /*19e40*/  LDGSTS.E [R241+-0x63ffc], desc[UR16][R102.64], !P3 ;  /* 0x9c00400066f17fae */ /* 0x000fe2000d921850 */
[----:B-1----:R-:W-:Y:S01]  /*19e50*/  IADD3 R252, R252, -0x169, RZ ;  /* 0xfffffe97fcfc7810 */ /* 0x002fe20007ffe0ff */
[----:B----4-:R-:W-:-:S04]  /*19e60*/  IMAD.WIDE R48, R4, 0x4, R48 ;  /* 0x0000000404307825 */ /* 0x010fc800078e0230 */
[C---:B--2---:R-:W-:Y:S01]  /*19e70*/  IMAD.WIDE R30, R4.reuse, 0x4, R30 ;  /* 0x00000004041e7825 */ /* 0x044fe200078e021e */
[----:B------:R1:W-:Y:S03]  /*19e80*/  STL.64 [R1+0x2e8], R48 ;  /* 0x0002e83001007387 */ /* 0x0003e60000100a00 */
[C---:B------:R-:W-:Y:S01]  /*19e90*/  IMAD.WIDE R238, R4.reuse, 0x4, R110 ;  /* 0x0000000404ee7825 */ /* 0x040fe200078e026e */
[----:B------:R2:W-:Y:S04]  /*19ea0*/  STL.64 [R1+0x2f0], R30 ;  /* 0x0002f01e01007387 */ /* 0x0005e80000100a00 */
[----:B------:R-:W4:Y:S04]  /*19eb0*/  LDL.LU.64 R110, [R1+0x1e8] ;  /* 0x0001e800016e7983 */ /* 0x000f280000300a00 */
[----:B------:R1:W-:Y:S04]  /*19ec0*/  LDGSTS.E [R240+-0x63ff8], desc[UR16][R48.64], !P4 ;  /* 0x9c00800030f07fae */ /* 0x0003e8000e121850 */
[----:B------:R-:W4:Y:S04]  /*19ed0*/  LDL.LU.64 R102, [R1+0x1f0] ;  /* 0x0001f00001667983 */ /* 0x000f280000300a00 */
[----:B------:R3:W-:Y:S04]  /*19ee0*/  LDGSTS.E [R249+-0x63ff4], desc[UR16][R30.64], !P5 ;  /* 0x9c00c0001ef97fae */ /* 0x0007e8000e921850 */
[----:B------:R-:W-:Y:S01]  /*19ef0*/  LDGSTS.E [R9+-0x68000], desc[UR16][R238.64], !P2 ;  /* 0x98000000ee097fae */ /* 0x000fe2000d121850 */
[----:B------:R-:W-:Y:S01]  /*19f00*/  VIADD R243, R243, 0xfffffeb5 ;  /* 0xfffffeb5f3f37836 */ /* 0x000fe20000000000 */
[----:B-1----:R-:W1:Y:S02]  /*19f10*/  LDC R48, c[0x0][0x230] ;  /* 0x00008c00ff307b82 */ /* 0x002e640000000800 */
[----:B--2---:R-:W2:Y:S01]  /*19f20*/  LDL.LU.64 R30, [R1+0x1f8] ;  /* 0x0001f800011e7983 */ /* 0x004ea20000300a00 */
[----:B---3--:R-:W-:-:S04]  /*19f30*/  IMAD.WIDE R240, R4, 0x4, R28 ;  /* 0x0000000404f07825 */ /* 0x008fc800078e021c */
[----:B------:R-:W-:Y:S01]  /*19f40*/  VIADD R242, R12, 0xfffffeb4 ;  /* 0xfffffeb40cf27836 */ /* 0x000fe20000000000 */
[----:B------:R-:W-:Y:S01]  /*19f50*/  LDGSTS.E [R9+-0x67ffc], desc[UR16][R240.64], !P0 ;  /* 0x98004000f0097fae */ /* 0x000fe2000c121850 */
[----:B------:R-:W-:Y:S01]  /*19f60*/  VIADD R29, R250, 0xfffffe96 ;  /* 0xfffffe96fa1d7836 */ /* 0x000fe20000000000 */
[----:B------:R-:W-:Y:S01]  /*19f70*/  ISETP.GE.U32.AND P2, PT, R243, 0x7ffffe76, PT ;  /* 0x7ffffe76f300780c */ /* 0x000fe20003f46070 */
[----:B------:R-:W-:Y:S01]  /*19f80*/  IMAD.WIDE R250, R4, 0x4, R244 ;  /* 0x0000000404fa7825 */ /* 0x000fe200078e02f4 */
[----:B------:R-:W3:Y:S01]  /*19f90*/  LDC R28, c[0x0][0x230] ;  /* 0x00008c00ff1c7b82 */ /* 0x000ee20000000800 */
[----:B------:R-:W3:Y:S01]  /*19fa0*/  LDL.LU.64 R244, [R1+0x200] ;  /* 0x0002000001f47983 */ /* 0x000ee20000300a00 */
[----:B------:R-:W-:Y:S01]  /*19fb0*/  ISETP.GE.U32.AND P0, PT, R252, 0x7ffffe58, PT ;  /* 0x7ffffe58fc00780c */ /* 0x000fe20003f06070 */
[----:B------:R-:W-:Y:S02]  /*19fc0*/  VIADD R252, R36, 0xfffffe95 ;  /* 0xfffffe9524fc7836 */ /* 0x000fe40000000000 */
[----:B------:R-:W3:Y:S01]  /*19fd0*/  LDL.LU.64 R36, [R1+0x208] ;  /* 0x0002080001247983 */ /* 0x000ee20000300a00 */
[----:B------:R-:W-:Y:S01]  /*19fe0*/  ISETP.GE.U32.AND P3, PT, R242, 0x7ffffe75, PT ;  /* 0x7ffffe75f200780c */ /* 0x000fe20003f66070 */
[----:B------:R-:W-:Y:S01]  /*19ff0*/  VIADD R249, R248, 0x100000 ;  /* 0x00100000f8f97836 */ /* 0x000fe20000000000 */
[----:B------:R-:W1:Y:S01]  /*1a000*/  LDC R12, c[0x0][0x230] ;  /* 0x00008c00ff0c7b82 */ /* 0x000e620000000800 */
[----:B------:R-:W-:Y:S01]  /*1a010*/  IMAD.WIDE R242, R4, 0x4, R38 ;  /* 0x0000000404f27825 */ /* 0x000fe200078e0226 */
[----:B------:R-:W-:Y:S01]  /*1a020*/  ISETP.GE.U32.AND P4, PT, R29, 0x7ffffe57, PT ;  /* 0x7ffffe571d00780c */ /* 0x000fe20003f86070 */
[----:B------:R-:W3:Y:S04]  /*1a030*/  LDL.LU.64 R38, [R1+0x210] ;  /* 0x0002100001267983 */ /* 0x000ee80000300a00 */
[----:B------:R-:W-:Y:S01]  /*1a040*/  LDGSTS.E [R249+-0x67ff8], desc[UR16][R242.64], !P2 ;  /* 0x98008000f2f97fae */ /* 0x000fe2000d121850 */
[----:B------:R-:W1:Y:S03]  /*1a050*/  LDC R29, c[0x0][0x230] ;  /* 0x00008c00ff1d7b82 */ /* 0x000e660000000800 */
[----:B------:R-:W-:Y:S01]  /*1a060*/  LDGSTS.E [R9+-0x67ff4], desc[UR16][R250.64], !P3 ;  /* 0x9800c000fa097fae */ /* 0x000fe2000d921850 */
[----:B------:R-:W-:-:S04]  /*1a070*/  ISETP.GE.U32.AND P3, PT, R252, 0x7ffffe56, PT ;  /* 0x7ffffe56fc00780c */ /* 0x000fc80003f66070 */
[----:B------:R-:W1:Y:S01]  /*1a080*/  LDC R49, c[0x0][0x230] ;  /* 0x00008c00ff317b82 */ /* 0x000e620000000800 */
[----:B----4-:R-:W-:-:S04]  /*1a090*/  IMAD.WIDE R110, R4, 0x4, R110 ;  /* 0x00000004046e7825 */ /* 0x010fc800078e026e */
[C---:B------:R-:W-:Y:S01]  /*1a0a0*/  IMAD.WIDE R102, R4.reuse, 0x4, R102 ;  /* 0x0000000404667825 */ /* 0x040fe200078e0266 */
[----:B------:R4:W-:Y:S04]  /*1a0b0*/  STL.64 [R1+0x2f8], R110 ;  /* 0x0002f86e01007387 */ /* 0x0009e80000100a00 */
[----:B------:R3:W-:Y:S04]  /*1a0c0*/  LDGSTS.E [R249+-0x64000], desc[UR16][R110.64], !P0 ;  /* 0x9c0000006ef97fae */ /* 0x0007e8000c121850 */
[----:B------:R1:W-:Y:S04]  /*1a0d0*/  STL.64 [R1+0x310], R102 ;  /* 0x0003106601007387 */ /* 0x0003e80000100a00 */
[----:B------:R1:W-:Y:S01]  /*1a0e0*/  LDGSTS.E [R9+-0x63ffc], desc[UR16][R102.64], !P4 ;  /* 0x9c00400066097fae */ /* 0x0003e2000e121850 */
[----:B--2---:R-:W-:Y:S01]  /*1a0f0*/  IMAD.WIDE R30, R4, 0x4, R30 ;  /* 0x00000004041e7825 */ /* 0x004fe200078e021e */
[----:B---3--:R-:W-:-:S02]  /*1a100*/  IADD3 R249, R28, -0x14d, RZ ;  /* 0xfffffeb31cf97810 */ /* 0x008fc40007ffe0ff */
[----:B----4-:R-:W2:Y:S04]  /*1a110*/  LDL.LU.64 R110, [R1+0x350] ;  /* 0x00035000016e7983 */ /* 0x010ea80000300a00 */
[----:B------:R3:W-:Y:S01]  /*1a120*/  STL.64 [R1+0x318], R30 ;  /* 0x0003181e01007387 */ /* 0x0007e20000100a00 */
[----:B------:R-:W-:Y:S01]  /*1a130*/  ISETP.GE.U32.AND P0, PT, R249, 0x7ffffe74, PT ;  /* 0x7ffffe74f900780c */ /* 0x000fe20003f06070 */
[----:B------:R-:W-:Y:S01]  /*1a140*/  VIADD R28, R248, 0x100000 ;  /* 0x00100000f81c7836 */ /* 0x000fe20000000000 */
[----:B-1----:R-:W1:Y:S01]  /*1a150*/  LDC R103, c[0x0][0x230] ;  /* 0x00008c00ff677b82 */ /* 0x002e620000000800 */
[----:B------:R4:W-:Y:S01]  /*1a160*/  LDGSTS.E [R9+-0x63ff8], desc[UR16][R30.64], !P3 ;  /* 0x9c0080001e097fae */ /* 0x0009e2000d921850 */
[----:B------:R-:W-:-:S06]  /*1a170*/  IMAD.WIDE R126, R4, 0x4, R244 ;  /* 0x00000004047e7825 */ /* 0x000fcc00078e02f4 */
[----:B------:R-:W1:Y:S01]  /*1a180*/  LDC R102, c[0x0][0x230] ;  /* 0x00008c00ff667b82 */ /* 0x000e620000000800 */
[----:B------:R-:W2:Y:S01]  /*1a190*/  LDL.LU.64 R244, [R1+0x328] ;  /* 0x0003280001f47983 */ /* 0x000ea20000300a00 */
[----:B------:R-:W-:-:S03]  /*1a1a0*/  IMAD.WIDE R248, R4, 0x4, R36 ;  /* 0x0000000404f87825 */ /* 0x000fc600078e0224 */
[----:B---3--:R-:W3:Y:S04]  /*1a1b0*/  LDL.LU.64 R30, [R1+0x218] ;  /* 0x00021800011e7983 */ /* 0x008ee80000300a00 */
[----:B------:R-:W-:Y:S04]  /*1a1c0*/  STL.64 [R1+0x320], R126 ;  /* 0x0003207e01007387 */ /* 0x000fe80000100a00 */
[----:B------:R-:W3:Y:S01]  /*1a1d0*/  LDL.LU.64 R36, [R1+0x220] ;  /* 0x0002200001247983 */ /* 0x000ee20000300a00 */
[----:B------:R-:W-:-:S05]  /*1a1e0*/  VIADD R252, R48, 0xfffffe94 ;  /* 0xfffffe9430fc7836 */ /* 0x000fca0000000000 */
[----:B------:R-:W-:Y:S01]  /*1a1f0*/  ISETP.GE.U32.AND P4, PT, R252, 0x7ffffe55, PT ;  /* 0x7ffffe55fc00780c */ /* 0x000fe20003f86070 */
[----:B------:R-:W-:Y:S02]  /*1a200*/  VIADD R48, R29, 0xfffffeb1 ;  /* 0xfffffeb11d307836 */ /* 0x000fe40000000000 */
[----:B------:R-:W-:Y:S01]  /*1a210*/  VIADD R252, R12, 0xfffffeb2 ;  /* 0xfffffeb20cfc7836 */ /* 0x000fe20000000000 */
[----:B----4-:R-:W-:Y:S01]  /*1a220*/  IADD3 R9, R247, 0x100000, RZ ;  /* 0x00100000f7097810 */ /* 0x010fe20007ffe0ff */
[----:B------:R-:W-:Y:S01]  /*1a230*/  IMAD.WIDE R38, R4, 0x4, R38 ;  /* 0x0000000404267825 */ /* 0x000fe200078e0226 */
[----:B------:R-:W4:Y:S07]  /*1a240*/  LDC R12, c[0x0][0x230] ;  /* 0x00008c00ff0c7b82 */ /* 0x000f2e0000000800 */
[----:B------:R-:W-:Y:S01]  /*1a250*/  LDGSTS.E [R28+-0x63ff4], desc[UR16][R126.64], !P4 ;  /* 0x9c00c0007e1c7fae */ /* 0x000fe2000e121850 */
[----:B------:R-:W-:-:S03]  /*1a260*/  ISETP.GE.U32.AND P2, PT, R252, 0x7ffffe73, PT ;  /* 0x7ffffe73fc00780c */ /* 0x000fc60003f46070 */
[----:B------:R-:W4:Y:S01]  /*1a270*/  LDL.LU.64 R28, [R1+0x228] ;  /* 0x00022800011c7983 */ /* 0x000f220000300a00 */
[----:B------:R-:W-:-:S05]  /*1a280*/  VIADD R252, R247, 0x100000 ;  /* 0x00100000f7fc7836 */ /* 0x000fca0000000000 */
[----:B------:R1:W-:Y:S04]  /*1a290*/  LDGSTS.E [R252+-0x68000], desc[UR16][R248.64], !P0 ;  /* 0x98000000f8fc7fae */ /* 0x0003e8000c121850 */
[----:B------:R2:W-:Y:S01]  /*1a2a0*/  LDGSTS.E [R9+-0x67ffc], desc[UR16][R38.64], !P2 ;  /* 0x9800400026097fae */ /* 0x0005e2000d121850 */
[----:B-1----:R-:W-:-:S03]  /*1a2b0*/  VIADD R252, R49, 0xfffffeb0 ;  /* 0xfffffeb031fc7836 */ /* 0x002fc60000000000 */
[----:B------:R1:W-:Y:S01]  /*1a2c0*/  STL.64 [R1+0x200], R38 ;  /* 0x0002002601007387 */ /* 0x0003e20000100a00 */
[----:B--2---:R-:W-:Y:S01]  /*1a2d0*/  IMAD.WIDE R110, R4, 0x4, R110 ;  /* 0x00000004046e7825 */ /* 0x004fe200078e026e */
[----:B------:R-:W-:Y:S01]  /*1a2e0*/  ISETP.GE.U32.AND P2, PT, R252, 0x7ffffe71, PT ;  /* 0x7ffffe71fc00780c */ /* 0x000fe20003f46070 */
[----:B-1----:R-:W1:Y:S02]  /*1a2f0*/  LDC R39, c[0x0][0x230] ;  /* 0x00008c00ff277b82 */ /* 0x002e640000000800 */
[----:B------:R-:W-:Y:S01]  /*1a300*/  VIADD R252, R118, 0xfffffe91 ;  /* 0xfffffe9176fc7836 */ /* 0x000fe20000000000 */
[----:B------:R2:W-:Y:S01]  /*1a310*/  STL.64 [R1+0x208], R110 ;  /* 0x0002086e01007387 */ /* 0x0005e20000100a00 */
[----:B------:R-:W-:-:S04]  /*1a320*/  IMAD.WIDE R244, R4, 0x4, R244 ;  /* 0x0000000404f47825 */ /* 0x000fc800078e02f4 */
[----:B------:R-:W2:Y:S01]  /*1a330*/  LDC R38, c[0x0][0x230] ;  /* 0x00008c00ff267b82 */ /* 0x000ea20000000800 */
[----:B---3--:R-:W-:Y:S02]  /*1a340*/  IMAD.WIDE R126, R4, 0x4, R30 ;  /* 0x00000004047e7825 */ /* 0x008fe400078e021e */
[----:B------:R-:W3:Y:S01]  /*1a350*/  LDL.LU.64 R30, [R1+0x230] ;  /* 0x00023000011e7983 */ /* 0x000ee20000300a00 */
[----:B------:R-:W-:Y:S01]  /*1a360*/  ISETP.GE.U32.AND P0, PT, R48, 0x7ffffe72, PT ;  /* 0x7ffffe723000780c */ /* 0x000fe20003f06070 */
[----:B------:R-:W-:-:S03]  /*1a370*/  VIADD R103, R103, 0xfffffe93 ;  /* 0xfffffe9367677836 */ /* 0x000fc60000000000 */
[----:B------:R-:W1:Y:S01]  /*1a380*/  LDC R48, c[0x0][0x230] ;  /* 0x00008c00ff307b82 */ /* 0x000e620000000800 */
[----:B------:R1:W-:Y:S01]  /*1a390*/  STL.64 [R1+0x210], R244 ;  /* 0x000210f401007387 */ /* 0x0003e20000100a00 */
[----:B------:R-:W-:-:S03]  /*1a3a0*/  IMAD.WIDE R118, R4, 0x4, R36 ;  /* 0x0000000404767825 */ /* 0x000fc600078e0224 */
[----:B------:R-:W3:Y:S01]  /*1a3b0*/  LDL.LU.64 R142, [R1+0x388] ;  /* 0x00038800018e7983 */ /* 0x000ee20000300a00 */
[----:B----4-:R-:W-:Y:S02]  /*1a3c0*/  VIADD R12, R12, 0xfffffe92 ;  /* 0xfffffe920c0c7836 */ /* 0x010fe40000000000 */
[----:B------:R-:W4:Y:S01]  /*1a3d0*/  LDC R49, c[0x0][0x230] ;  /* 0x00008c00ff317b82 */ /* 0x000f220000000800 */
[----:B------:R1:W-:Y:S04]  /*1a3e0*/  STL.64 [R1+0x328], R126 ;  /* 0x0003287e01007387 */ /* 0x0003e80000100a00 */
[----:B------:R-:W3:Y:S04]  /*1a3f0*/  LDL.LU.64 R134, [R1+0x378] ;  /* 0x0003780001867983 */ /* 0x000ee80000300a00 */
[----:B------:R4:W-:Y:S04]  /*1a400*/  STL.64 [R1+0x338], R118 ;  /* 0x0003387601007387 */ /* 0x0009e80000100a00 */
[----:B------:R-:W3:Y:S04]  /*1a410*/  LDL.LU.64 R36, [R1+0x370] ;  /* 0x0003700001247983 */ /* 0x000ee80000300a00 */
[----:B------:R1:W-:Y:S01]  /*1a420*/  LDGSTS.E [R9+-0x67ff8], desc[UR16][R110.64], !P0 ;  /* 0x980080006e097fae */ /* 0x0003e2000c121850 */
[----:B------:R-:W-:-:S02]  /*1a430*/  ISETP.GE.U32.AND P0, PT, R103, 0x7ffffe54, PT ;  /* 0x7ffffe546700780c */ /* 0x000fc40003f06070 */
[----:B------:R-:W-:Y:S02]  /*1a440*/  ISETP.GE.U32.AND P3, PT, R12, 0x7ffffe53, PT ;  /* 0x7ffffe530c00780c */ /* 0x000fe40003f66070 */
[C---:B------:R-:W-:Y:S01]  /*1a450*/  IADD3 R12, R247.reuse, 0x100000, RZ ;  /* 0x00100000f70c7810 */ /* 0x040fe20007ffe0ff */
[----:B------:R-:W-:Y:S01]  /*1a460*/  VIADD R103, R247, 0x100000 ;  /* 0x00100000f7677836 */ /* 0x000fe20000000000 */
[----:B--2---:R-:W-:Y:S01]  /*1a470*/  IADD3 R38, R38, -0x152, RZ ;  /* 0xfffffeae26267810 */ /* 0x004fe20007ffe0ff */
[----:B-1----:R-:W-:Y:S02]  /*1a480*/  VIADD R39, R39, 0xfffffeaf ;  /* 0xfffffeaf27277836 */ /* 0x002fe40000000000 */
[----:B------:R-:W-:Y:S01]  /*1a490*/  LDGSTS.E [R12+-0x67ff4], desc[UR16][R244.64], !P2 ;  /* 0x9800c000f40c7fae */ /* 0x000fe2000d121850 */
[----:B------:R-:W-:-:S03]  /*1a4a0*/  IMAD.WIDE R110, R4, 0x4, R28 ;  /* 0x00000004046e7825 */ /* 0x000fc600078e021c */
[----:B------:R-:W2:Y:S01]  /*1a4b0*/  LDL.LU.64 R28, [R1+0x360] ;  /* 0x00036000011c7983 */ /* 0x000ea20000300a00 */
[----:B------:R-:W-:-:S03]  /*1a4c0*/  ISETP.GE.U32.AND P2, PT, R38, 0x7ffffe6f, PT ;  /* 0x7ffffe6f2600780c */ /* 0x000fc60003f46070 */
[----:B------:R1:W-:Y:S01]  /*1a4d0*/  LDGSTS.E [R103+-0x64000], desc[UR16][R126.64], !P0 ;  /* 0x9c0000007e677fae */ /* 0x0003e2000c121850 */
[----:B------:R-:W-:-:S03]  /*1a4e0*/  ISETP.GE.U32.AND P0, PT, R39, 0x7ffffe70, PT ;  /* 0x7ffffe702700780c */ /* 0x000fc60003f06070 */
[----:B------:R-:W2:Y:S04]  /*1a4f0*/  LDL.LU.64 R244, [R1+0x7f8] ;  /* 0x0007f80001f47983 */ /* 0x000ea80000300a00 */
[----:B------:R-:W5:Y:S04]  /*1a500*/  LDL.LU R12, [R1+0x7f0] ;  /* 0x0007f000010c7983 */ /* 0x000f680000300800 */
[----:B------:R4:W-:Y:S01]  /*1a510*/  STL.64 [R1+0x348], R110 ;  /* 0x0003486e01007387 */ /* 0x0009e20000100a00 */
[----:B------:R-:W-:Y:S01]  /*1a520*/  ISETP.GE.U32.AND P4, PT, R252, 0x7ffffe52, PT ;  /* 0x7ffffe52fc00780c */ /* 0x000fe20003f86070 */
[----:B------:R-:W-:Y:S01]  /*1a530*/  VIADD R102, R102, 0xfffffe90 ;  /* 0xfffffe9066667836 */ /* 0x000fe20000000000 */
[----:B-1----:R-:W1:Y:S01]  /*1a540*/  LDC R126, c[0x0][0x230] ;  /* 0x00008c00ff7e7b82 */ /* 0x002e620000000800 */
[----:B------:R-:W2:Y:S01]  /*1a550*/  LDL.LU.64 R38, [R1+0x330] ;  /* 0x0003300001267983 */ /* 0x000ea20000300a00 */
[----:B------:R-:W-:-:S02]  /*1a560*/  VIADD R252, R247, 0x100000 ;  /* 0x00100000f7fc7836 */ /* 0x000fc40000000000 */
[----:B------:R-:W-:-:S03]  /*1a570*/  ISETP.GE.U32.AND P5, PT, R102, 0x7ffffe51, PT ;  /* 0x7ffffe516600780c */ /* 0x000fc60003fa6070 */
[----:B------:R4:W-:Y:S04]  /*1a580*/  LDGSTS.E [R252+-0x63ffc], desc[UR16][R118.64], !P3 ;  /* 0x9c00400076fc7fae */ /* 0x0009e8000d921850 */
[----:B------:R4:W-:Y:S02]  /*1a590*/  LDGSTS.E [R9+-0x63ff8], desc[UR16][R110.64], !P4 ;  /* 0x9c0080006e097fae */ /* 0x0009e4000e121850 */
[----:B----4-:R-:W-:Y:S01]  /*1a5a0*/  VIADD R252, R49, 0xfffffead ;  /* 0xfffffead31fc7836 */ /* 0x010fe20000000000 */
[----:B------:R-:W4:Y:S01]  /*1a5b0*/  LDC R119, c[0x0][0x230] ;  /* 0x00008c00ff777b82 */ /* 0x000f220000000800 */
[----:B------:R-:W-:Y:S02]  /*1a5c0*/  VIADD R9, R48, 0xfffffeac ;  /* 0xfffffeac30097836 */ /* 0x000fe40000000000 */
[----:B------:R-:W-:-:S05]  /*1a5d0*/  VIADD R48, R247, 0x100000 ;  /* 0x00100000f7307836 */ /* 0x000fca0000000000 */
[----:B------:R-:W1:Y:S08]  /*1a5e0*/  LDC R110, c[0x0][0x230] ;  /* 0x00008c00ff6e7b82 */ /* 0x000e700000000800 */
[----:B------:R-:W4:Y:S01]  /*1a5f0*/  LDC R111, c[0x0][0x230] ;  /* 0x00008c00ff6f7b82 */ /* 0x000f220000000800 */
[C---:B---3--:R-:W-:Y:S02]  /*1a600*/  IMAD.WIDE R102, R4.reuse, 0x4, R30 ;  /* 0x0000000404667825 */ /* 0x048fe400078e021e */
[----:B------:R-:W3:Y:S02]  /*1a610*/  LDL.LU.64 R30, [R1+0x248] ;  /* 0x00024800011e7983 */ /* 0x000ee40000300a00 */
[----:B------:R-:W-:-:S02]  /*1a620*/  IMAD.WIDE R142, R4, 0x4, R142 ;  /* 0x00000004048e7825 */ /* 0x000fc400078e028e */
[----:B------:R1:W-:Y:S02]  /*1a630*/  STL.64 [R1+0x350], R102 ;  /* 0x0003506601007387 */ /* 0x0003e40000100a00 */
[C---:B------:R-:W-:Y:S02]  /*1a640*/  IMAD.WIDE R134, R4.reuse, 0x4, R134 ;  /* 0x0000000404867825 */ /* 0x040fe400078e0286 */
[----:B------:R4:W-:Y:S04]  /*1a650*/  STL.64 [R1+0x218], R142 ;  /* 0x0002188e01007387 */ /* 0x0009e80000100a00 */
[----:B------:R-:W-:Y:S01]  /*1a660*/  LDGSTS.E [R48+-0x63ff4], desc[UR16][R102.64], !P5 ;  /* 0x9c00c00066307fae */ /* 0x000fe2000e921850 */
[----:B------:R-:W-:-:S03]  /*1a670*/  IMAD.WIDE R36, R4, 0x4, R36 ;  /* 0x0000000404247825 */ /* 0x000fc600078e0224 */
[----:B------:R-:W-:Y:S04]  /*1a680*/  STL.64 [R1+0x220], R134 ;  /* 0x0002208601007387 */ /* 0x000fe80000100a00 */
[----:B-1----:R-:W3:Y:S04]  /*1a690*/  LDL.LU.64 R102, [R1+0x240] ;  /* 0x0002400001667983 */ /* 0x002ee80000300a00 */
[----:B------:R1:W-:Y:S04]  /*1a6a0*/  STL.64 [R1+0x228], R36 ;  /* 0x0002282401007387 */ /* 0x0003e80000100a00 */
[----:B------:R-:W3:Y:S01]  /*1a6b0*/  LDL.LU.64 R48, [R1+0x238] ;  /* 0x0002380001307983 */ /* 0x000ee20000300a00 */
[----:B------:R-:W-:-:S02]  /*1a6c0*/  ISETP.GE.U32.AND P3, PT, R252, 0x7ffffe6e, PT ;  /* 0x7ffffe6efc00780c */ /* 0x000fc40003f66070 */
[----:B------:R-:W-:Y:S01]  /*1a6d0*/  ISETP.GE.U32.AND P4, PT, R9, 0x7ffffe6d, PT ;  /* 0x7ffffe6d0900780c */ /* 0x000fe20003f86070 */
[C---:B------:R-:W-:Y:S01]  /*1a6e0*/  VIADD R118, R246.reuse, 0x100000 ;  /* 0x00100000f6767836 */ /* 0x040fe20000000000 */
[C---:B------:R-:W-:Y:S01]  /*1a6f0*/  IADD3 R252, R246.reuse, 0x100000, RZ ;  /* 0x00100000f6fc7810 */ /* 0x040fe20007ffe0ff */
[C---:B------:R-:W-:Y:S02]  /*1a700*/  VIADD R247, R246.reuse, 0x100000 ;  /* 0x00100000f6f77836 */ /* 0x040fe40000000000 */
[----:B------:R-:W-:Y:S01]  /*1a710*/  VIADD R9, R246, 0x100000 ;  /* 0x00100000f6097836 */ /* 0x000fe20000000000 */
[----:B------:R4:W-:Y:S01]  /*1a720*/  LDGSTS.E [R118+-0x68000], desc[UR16][R142.64], !P0 ;  /* 0x980000008e767fae */ /* 0x0009e2000c121850 */
[----:B--2---:R-:W-:-:S03]  /*1a730*/  IMAD.WIDE R28, R4, 0x4, R28 ;  /* 0x00000004041c7825 */ /* 0x004fc600078e021c */
[----:B------:R2:W-:Y:S01]  /*1a740*/  LDGSTS.E [R252+-0x67ffc], desc[UR16][R134.64], !P2 ;  /* 0x9800400086fc7fae */ /* 0x0005e2000d121850 */
[----:B------:R-:W-:-:S03]  /*1a750*/  VIADD R110, R110, 0xfffffe8f ;  /* 0xfffffe8f6e6e7836 */ /* 0x000fc60000000000 */
[----:B------:R1:W-:Y:S02]  /*1a760*/  LDGSTS.E [R247+-0x67ff8], desc[UR16][R36.64], !P3 ;  /* 0x9800800024f77fae */ /* 0x0003e4000d921850 */
[----:B------:R-:W-:Y:S02]  /*1a770*/  ISETP.GE.U32.AND P0, PT, R110, 0x7ffffe50, PT ;  /* 0x7ffffe506e00780c */ /* 0x000fe40003f06070 */
[----:B------:R1:W-:Y:S01]  /*1a780*/  LDGSTS.E [R9+-0x67ff4], desc[UR16][R28.64], !P4 ;  /* 0x9800c0001c097fae */ /* 0x0003e2000e121850 */
[----:B----4-:R-:W-:Y:S01]  /*1a790*/  IMAD.WIDE R142, R4, 0x4, R38 ;  /* 0x00000004048e7825 */ /* 0x010fe200078e0226 */
[----:B------:R-:W4:Y:S02]  /*1a7a0*/  LDC R118, c[0x0][0x230] ;  /* 0x00008c00ff767b82 */ /* 0x000f240000000800 */
[----:B------:R1:W-:Y:S01]  /*1a7b0*/  STL.64 [R1+0x230], R28 ;  /* 0x0002301c01007387 */ /* 0x0003e20000100a00 */
[----:B--2---:R-:W-:Y:S01]  /*1a7c0*/  VIADD R252, R126, 0xfffffe8e ;  /* 0xfffffe8e7efc7836 */ /* 0x004fe20000000000 */
[----:B-1----:R-:W-:-:S04]  /*1a7d0*/  IADD3 R247, R119, -0x173, RZ ;  /* 0xfffffe8d77f77810 */ /* 0x002fc80007ffe0ff */
[----:B------:R-:W1:Y:S01]  /*1a7e0*/  LDC R37, c[0x0][0x230] ;  /* 0x00008c00ff257b82 */ /* 0x000e620000000800 */
[----:B------:R-:W-:Y:S02]  /*1a7f0*/  VIADD R9, R111, 0xfffffe8c ;  /* 0xfffffe8c6f097836 */ /* 0x000fe40000000000 */
[----:B------:R-:W2:Y:S04]  /*1a800*/  LDL.LU.64 R110, [R1+0x3c0] ;  /* 0x0003c000016e7983 */ /* 0x000ea80000300a00 */
[----:B------:R-:W2:Y:S01]  /*1a810*/  LDL.LU.64 R38, [R1+0x3b0] ;  /* 0x0003b00001267983 */ /* 0x000ea20000300a00 */
[----:B------:R-:W1:Y:S01]  /*1a820*/  LDC R36, c[0x0][0x230] ;  /* 0x00008c00ff247b82 */ /* 0x000e620000000800 */
[----:B------:R-:W-:Y:S02]  /*1a830*/  ISETP.GE.U32.AND P2, PT, R252, 0x7ffffe4f, PT ;  /* 0x7ffffe4ffc00780c */ /* 0x000fe40003f46070 */
[----:B------:R-:W-:-:S02]  /*1a840*/  ISETP.GE.U32.AND P3, PT, R247, 0x7ffffe4e, PT ;  /* 0x7ffffe4ef700780c */ /* 0x000fc40003f66070 */
[----:B------:R-:W-:Y:S01]  /*1a850*/  ISETP.GE.U32.AND P4, PT, R9, 0x7ffffe4d, PT ;  /* 0x7ffffe4d0900780c */ /* 0x000fe20003f86070 */
[C---:B------:R-:W-:Y:S02]  /*1a860*/  VIADD R252, R246.reuse, 0x100000 ;  /* 0x00100000f6fc7836 */ /* 0x040fe40000000000 */
[C---:B------:R-:W-:Y:S01]  /*1a870*/  VIADD R247, R246.reuse, 0x100000 ;  /* 0x00100000f6f77836 */ /* 0x040fe20000000000 */
[----:B------:R-:W-:Y:S01]  /*1a880*/  STL.64 [R1+0x360], R142 ;  /* 0x0003608e01007387 */ /* 0x000fe20000100a00 */
[C---:B------:R-:W-:Y:S01]  /*1a890*/  VIADD R9, R246.reuse, 0x100000 ;  /* 0x00100000f6097836 */ /* 0x040fe20000000000 */
[----:B------:R-:W-:Y:S01]  /*1a8a0*/  IADD3 R246, R246, 0x100000, RZ ;  /* 0x00100000f6f67810 */ /* 0x000fe20007ffe0ff */
[----:B------:R-:W1:Y:S01]  /*1a8b0*/  LDC R29, c[0x0][0x230] ;  /* 0x00008c00ff1d7b82 */ /* 0x000e620000000800 */
[----:B------:R-:W-:Y:S07]  /*1a8c0*/  LDGSTS.E [R252+-0x64000], desc[UR16][R142.64], !P0 ;  /* 0x9c0000008efc7fae */ /* 0x000fee000c121850 */
[----:B------:R-:W2:Y:S01]  /*1a8d0*/  LDC R28, c[0x0][0x230] ;  /* 0x00008c00ff1c7b82 */ /* 0x000ea20000000800 */
[----:B---3--:R-:W-:-:S07]  /*1a8e0*/  IMAD.WIDE R134, R4, 0x4, R30 ;  /* 0x0000000404867825 */ /* 0x008fce00078e021e */
[----:B------:R-:W3:Y:S01]  /*1a8f0*/  LDC R126, c[0x0][0x230] ;  /* 0x00008c00ff7e7b82 */ /* 0x000ee20000000800 */
[----:B------:R-:W3:Y:S04]  /*1a900*/  LDL.LU.64 R30, [R1+0x3a8] ;  /* 0x0003a800011e7983 */ /* 0x000ee80000300a00 */
[----:B------:R-:W-:Y:S03]  /*1a910*/  STL.64 [R1+0x370], R134 ;  /* 0x0003708601007387 */ /* 0x000fe60000100a00 */
[----:B------:R-:W3:Y:S01]  /*1a920*/  LDC R119, c[0x0][0x230] ;  /* 0x00008c00ff777b82 */ /* 0x000ee20000000800 */
[----:B------:R4:W-:Y:S02]  /*1a930*/  LDGSTS.E [R247+-0x63ffc], desc[UR16][R134.64], !P2 ;  /* 0x9c00400086f77fae */ /* 0x0009e4000d121850 */
[----:B----4-:R-:W-:-:S02]  /*1a940*/  VIADD R247, R118, 0xfffffeab ;  /* 0xfffffeab76f77836 */ /* 0x010fc40000000000 */
[----:B------:R-:W-:-:S03]  /*1a950*/  IMAD.WIDE R102, R4, 0x4, R102 ;  /* 0x0000000404667825 */ /* 0x000fc600078e0266 */
[----:B------:R-:W4:Y:S01]  /*1a960*/  LDC R118, c[0x0][0x230] ;  /* 0x00008c00ff767b82 */ /* 0x000f220000000800 */
[----:B------:R-:W-:Y:S01]  /*1a970*/  IMAD.WIDE R48, R4, 0x4, R48 ;  /* 0x0000000404307825 */ /* 0x000fe200078e0230 */
[----:B------:R-:W-:Y:S04]  /*1a980*/  STL.64 [R1+0x378], R102 ;  /* 0x0003786601007387 */ /* 0x000fe80000100a00 */
[----:B------:R1:W-:Y:S04]  /*1a990*/  LDGSTS.E [R9+-0x63ff8], desc[UR16][R102.64], !P3 ;  /* 0x9c00800066097fae */ /* 0x0003e8000d921850 */
[----:B------:R1:W-:Y:S04]  /*1a9a0*/  STL.64 [R1+0x388], R48 ;  /* 0x0003883001007387 */ /* 0x0003e80000100a00 */
[----:B------:R2:W-:Y:S01]  /*1a9b0*/  LDGSTS.E [R246+-0x63ff4], desc[UR16][R48.64], !P4 ;  /* 0x9c00c00030f67fae */ /* 0x0005e2000e121850 */
[----:B------:R-:W-:Y:S01]  /*1a9c0*/  ISETP.GE.U32.AND P0, PT, R247, 0x7ffffe6c, PT ;  /* 0x7ffffe6cf700780c */ /* 0x000fe20003f06070 */
[----:B-1----:R-:W-:-:S02]  /*1a9d0*/  VIADD R247, R36, 0xfffffea9 ;  /* 0xfffffea924f77836 */ /* 0x002fc40000000000 */
[----:B------:R-:W-:Y:S01]  /*1a9e0*/  VIADD R9, R37, 0xfffffeaa ;  /* 0xfffffeaa25097836 */ /* 0x000fe20000000000 */
[----:B------:R-:W4:Y:S04]  /*1a9f0*/  LDL.LU.64 R48, [R1+0x390] ;  /* 0x0003900001307983 */ /* 0x000f280000300a00 */
[----:B------:R-:W4:Y:S04]  /*1aa00*/  LDL.LU.64 R102, [R1+0x268] ;  /* 0x0002680001667983 */ /* 0x000f280000300a00 */
[----:B------:R-:W4:Y:S01]  /*1aa10*/  LDL.LU.64 R36, [R1+0x260] ;  /* 0x0002600001247983 */ /* 0x000f220000300a00 */
[----:B--2---:R-:W-:Y:S01]  /*1aa20*/  VIADD R246, R29, 0xfffffea8 ;  /* 0xfffffea81df67836 */ /* 0x004fe20000000000 */
[----:B------:R-:W-:Y:S01]  /*1aa30*/  ISETP.GE.U32.AND P3, PT, R247, 0x7ffffe6a, PT ;  /* 0x7ffffe6af700780c */ /* 0x000fe20003f66070 */
[----:B------:R-:W-:-:S02]  /*1aa40*/  VIADD R142, R245, 0x100000 ;  /* 0x00100000f58e7836 */ /* 0x000fc40000000000 */
[----:B------:R-:W-:Y:S01]  /*1aa50*/  IMAD.WIDE R134, R4, 0x4, R38 ;  /* 0x0000000404867825 */ /* 0x000fe200078e0226 */
[----:B------:R-:W-:Y:S01]  /*1aa60*/  ISETP.GE.U32.AND P4, PT, R246, 0x7ffffe69, PT ;  /* 0x7ffffe69f600780c */ /* 0x000fe20003f86070 */
[----:B------:R-:W1:Y:S02]  /*1aa70*/  LDC R29, c[0x0][0x230] ;  /* 0x00008c00ff1d7b82 */ /* 0x000e640000000800 */
[----:B------:R-:W-:Y:S02]  /*1aa80*/  IMAD.WIDE R246, R4, 0x4, R110 ;  /* 0x0000000404f67825 */ /* 0x000fe400078e026e */
[----:B------:R-:W2:Y:S04]  /*1aa90*/  LDL.LU.64 R110, [R1+0x258] ;  /* 0x00025800016e7983 */ /* 0x000ea80000300a00 */
[----:B------:R-:W2:Y:S01]  /*1aaa0*/  LDL.LU.64 R38, [R1+0x250] ;  /* 0x0002500001267983 */ /* 0x000ea20000300a00 */
[----:B------:R-:W-:-:S02]  /*1aab0*/  ISETP.GE.U32.AND P2, PT, R9, 0x7ffffe6b, PT ;  /* 0x7ffffe6b0900780c */ /* 0x000fc40003f46070 */
[----:B------:R-:W-:Y:S01]  /*1aac0*/  IADD3 R9, R28, -0x175, RZ ;  /* 0xfffffe8b1c097810 */ /* 0x000fe20007ffe0ff */
[----:B------:R-:W-:Y:S01]  /*1aad0*/  VIADD R252, R245, 0x100000 ;  /* 0x00100000f5fc7836 */ /* 0x000fe20000000000 */
[----:B------:R-:W-:Y:S01]  /*1aae0*/  LDGSTS.E [R142+-0x68000], desc[UR16][R246.64], !P0 ;  /* 0x98000000f68e7fae */ /* 0x000fe2000c121850 */
[----:B------:R-:W1:Y:S01]  /*1aaf0*/  LDC R28, c[0x0][0x230] ;  /* 0x00008c00ff1c7b82 */ /* 0x000e620000000800 */
[----:B------:R-:W-:Y:S01]  /*1ab00*/  ISETP.GE.U32.AND P5, PT, R9, 0x7ffffe4c, PT ;  /* 0x7ffffe4c0900780c */ /* 0x000fe20003fa6070 */
[----:B------:R-:W-:Y:S01]  /*1ab10*/  VIADD R9, R245, 0x100000 ;  /* 0x00100000f5097836 */ /* 0x000fe20000000000 */
[----:B------:R-:W-:Y:S05]  /*1ab20*/  STL.64 [R1+0x238], R134 ;  /* 0x0002388601007387 */ /* 0x000fea0000100a00 */
[----:B------:R-:W-:Y:S01]  /*1ab30*/  LDGSTS.E [R252+-0x67ffc], desc[UR16][R134.64], !P2 ;  /* 0x9800400086fc7fae */ /* 0x000fe2000d121850 */
[----:B---3--:R-:W-:-:S05]  /*1ab40*/  IMAD.WIDE R30, R4, 0x4, R30 ;  /* 0x00000004041e7825 */ /* 0x008fca00078e021e */
[----:B------:R3:W-:Y:S04]  /*1ab50*/  STL.64 [R1+0x240], R30 ;  /* 0x0002401e01007387 */ /* 0x0007e80000100a00 */
[----:B------:R3:W-:Y:S02]  /*1ab60*/  LDGSTS.E [R9+-0x67ff8], desc[UR16][R30.64], !P3 ;  /* 0x980080001e097fae */ /* 0x0007e4000d921850 */
[----:B---3--:R-:W-:Y:S01]  /*1ab70*/  IADD3 R30, R245, 0x100000, RZ ;  /* 0x00100000f51e7810 */ /* 0x008fe20007ffe0ff */
[----:B----4-:R-:W-:-:S04]  /*1ab80*/  IMAD.WIDE R48, R4, 0x4, R48 ;  /* 0x0000000404307825 */ /* 0x010fc800078e0230 */
[C---:B------:R-:W-:Y:S01]  /*1ab90*/  IMAD.WIDE R134, R4.reuse, 0x4, R102 ;  /* 0x0000000404867825 */ /* 0x040fe200078e0266 */
[----:B------:R3:W-:Y:S03]  /*1aba0*/  STL.64 [R1+0x248], R48 ;  /* 0x0002483001007387 */ /* 0x0007e60000100a00 */
[----:B------:R-:W-:Y:S01]  /*1abb0*/  IMAD.WIDE R36, R4, 0x4, R36 ;  /* 0x0000000404247825 */ /* 0x000fe200078e0224 */
[----:B------:R-:W-:Y:S04]  /*1abc0*/  LDGSTS.E [R30+-0x67ff4], desc[UR16][R48.64], !P4 ;  /* 0x9800c000301e7fae */ /* 0x000fe8000e121850 */
[----:B------:R-:W-:Y:S01]  /*1abd0*/  STL.64 [R1+0x390], R134 ;  /* 0x0003908601007387 */ /* 0x000fe20000100a00 */
[----:B------:R-:W-:-:S02]  /*1abe0*/  VIADD R127, R126, 0xfffffe8a ;  /* 0xfffffe8a7e7f7836 */ /* 0x000fc40000000000 */
[----:B-1----:R-:W-:Y:S01]  /*1abf0*/  VIADD R28, R28, 0xfffffe89 ;  /* 0xfffffe891c1c7836 */ /* 0x002fe20000000000 */
[----:B------:R1:W-:Y:S01]  /*1ac00*/  LDGSTS.E [R252+-0x64000], desc[UR16][R134.64], !P5 ;  /* 0x9c00000086fc7fae */ /* 0x0003e2000e921850 */
[----:B------:R-:W-:-:S03]  /*1ac10*/  VIADD R119, R119, 0xfffffea7 ;  /* 0xfffffea777777836 */ /* 0x000fc60000000000 */
[----:B------:R-:W4:Y:S01]  /*1ac20*/  LDL.LU.64 R30, [R1+0x3c8] ;  /* 0x0003c800011e7983 */ /* 0x000f220000300a00 */
[----:B--2---:R-:W-:Y:S01]  /*1ac30*/  IMAD.WIDE R110, R4, 0x4, R110 ;  /* 0x00000004046e7825 */ /* 0x004fe200078e026e */
[----:B------:R-:W2:Y:S02]  /*1ac40*/  LDC R126, c[0x0][0x230] ;  /* 0x00008c00ff7e7b82 */ /* 0x000ea40000000800 */
[----:B------:R2:W-:Y:S04]  /*1ac50*/  STL.64 [R1+0x3a8], R36 ;  /* 0x0003a82401007387 */ /* 0x0005e80000100a00 */
[----:B------:R-:W4:Y:S04]  /*1ac60*/  LDL.LU.64 R102, [R1+0x3b8] ;  /* 0x0003b80001667983 */ /* 0x000f280000300a00 */
[----:B---3--:R-:W3:Y:S01]  /*1ac70*/  LDL.LU.64 R48, [R1+0x3a0] ;  /* 0x0003a00001307983 */ /* 0x008ee20000300a00 */
[----:B------:R-:W-:Y:S01]  /*1ac80*/  ISETP.GE.U32.AND P0, PT, R127, 0x7ffffe4b, PT ;  /* 0x7ffffe4b7f00780c */ /* 0x000fe20003f06070 */
[----:B-1----:R-:W-:Y:S01]  /*1ac90*/  VIADD R252, R29, 0xfffffe88 ;  /* 0xfffffe881dfc7836 */ /* 0x002fe20000000000 */
[----:B------:R-:W-:Y:S01]  /*1aca0*/  ISETP.GE.U32.AND P4, PT, R28, 0x7ffffe4a, PT ;  /* 0x7ffffe4a1c00780c */ /* 0x000fe20003f86070 */
[----:B------:R-:W-:-:S02]  /*1acb0*/  VIADD R118, R118, 0xfffffea6 ;  /* 0xfffffea676767836 */ /* 0x000fc40000000000 */
[----:B------:R-:W-:Y:S01]  /*1acc0*/  IMAD.WIDE R38, R4, 0x4, R38 ;  /* 0x0000000404267825 */ /* 0x000fe200078e0226 */
[----:B------:R-:W-:Y:S01]  /*1acd0*/  ISETP.GE.U32.AND P5, PT, R252, 0x7ffffe49, PT ;  /* 0x7ffffe49fc00780c */ /* 0x000fe20003fa6070 */
[----:B------:R1:W-:Y:S01]  /*1ace0*/  STL.64 [R1+0x3b0], R110 ;  /* 0x0003b06e01007387 */ /* 0x0003e20000100a00 */
[----:B------:R-:W-:Y:S01]  /*1acf0*/  ISETP.GE.U32.AND P2, PT, R118, 0x7ffffe67, PT ;  /* 0x7ffffe677600780c */ /* 0x000fe20003f46070 */
[----:B------:R-:W-:Y:S01]  /*1ad00*/  VIADD R245, R245, 0x100000 ;  /* 0x00100000f5f57836 */ /* 0x000fe20000000000 */
[----:B------:R-:W3:Y:S01]  /*1ad10*/  LDC R29, c[0x0][0x230] ;  /* 0x00008c00ff1d7b82 */ /* 0x000ee20000000800 */
[----:B------:R1:W-:Y:S04]  /*1ad20*/  STL.64 [R1+0x3c0], R38 ;  /* 0x0003c02601007387 */ /* 0x0003e80000100a00 */
[----:B------:R1:W-:Y:S01]  /*1ad30*/  LDGSTS.E [R9+-0x63ffc], desc[UR16][R36.64], !P0 ;  /* 0x9c00400024097fae */ /* 0x0003e2000c121850 */
[----:B------:R-:W-:-:S02]  /*1ad40*/  ISETP.GE.U32.AND P0, PT, R119, 0x7ffffe68, PT ;  /* 0x7ffffe687700780c */ /* 0x000fc40003f06070 */
[----:B------:R-:W3:Y:S01]  /*1ad50*/  LDC R28, c[0x0][0x230] ;  /* 0x00008c00ff1c7b82 */ /* 0x000ee20000000800 */
[----:B------:R-:W3:Y:S04]  /*1ad60*/  LDL.LU.64 R118, [R1+0x398] ;  /* 0x0003980001767983 */ /* 0x000ee80000300a00 */
[----:B------:R-:W-:Y:S04]  /*1ad70*/  LDGSTS.E [R9+-0x63ff8], desc[UR16][R110.64], !P4 ;  /* 0x9c0080006e097fae */ /* 0x000fe8000e121850 */
[----:B------:R1:W-:Y:S01]  /*1ad80*/  LDGSTS.E [R245+-0x63ff4], desc[UR16][R38.64], !P5 ;  /* 0x9c00c00026f57fae */ /* 0x0003e2000e921850 */
[----:B--2---:R-:W-:Y:S01]  /*1ad90*/  IADD3 R252, R126, -0x15b, RZ ;  /* 0xfffffea57efc7810 */ /* 0x004fe20007ffe0ff */
[----:B-1----:R-:W1:Y:S02]  /*1ada0*/  LDC R37, c[0x0][0x230] ;  /* 0x00008c00ff257b82 */ /* 0x002e640000000800 */
[----:B------:R-:W2:Y:S06]  /*1adb0*/  LDL.LU.64 R110, [R1+0x308] ;  /* 0x00030800016e7983 */ /* 0x000eac0000300a00 */
[----:B------:R-:W1:Y:S01]  /*1adc0*/  LDC R36, c[0x0][0x230] ;  /* 0x00008c00ff247b82 */ /* 0x000e620000000800 */
[----:B------:R-:W2:Y:S01]  /*1add0*/  LDL.LU.64 R38, [R1+0x288] ;  /* 0x0002880001267983 */ /* 0x000ea20000300a00 */
[----:B------:R-:W-:Y:S01]  /*1ade0*/  ISETP.GE.U32.AND P3, PT, R252, 0x7ffffe66, PT ;  /* 0x7ffffe66fc00780c */ /* 0x000fe20003f66070 */
[----:B------:R-:W-:-:S02]  /*1adf0*/  VIADD R252, R244, 0x100000 ;  /* 0x00100000f4fc7836 */ /* 0x000fc40000000000 */
[C---:B------:R-:W-:Y:S02]  /*1ae00*/  VIADD R245, R244.reuse, 0x100000 ;  /* 0x00100000f4f57836 */ /* 0x040fe40000000000 */
[----:B------:R-:W-:Y:S02]  /*1ae10*/  VIADD R9, R244, 0x100000 ;  /* 0x00100000f4097836 */ /* 0x000fe40000000000 */
[C---:B----4-:R-:W-:Y:S02]  /*1ae20*/  IMAD.WIDE R134, R4.reuse, 0x4, R30 ;  /* 0x0000000404867825 */ /* 0x050fe400078e021e */
[----:B------:R-:W4:Y:S04]  /*1ae30*/  LDL.LU.64 R30, [R1+0x278] ;  /* 0x00027800011e7983 */ /* 0x000f280000300a00 */
[----:B------:R-:W-:Y:S01]  /*1ae40*/  LDGSTS.E [R252+-0x68000], desc[UR16][R134.64], !P0 ;  /* 0x9800000086fc7fae */ /* 0x000fe2000c121850 */
[----:B------:R-:W-:-:S04]  /*1ae50*/  IMAD.WIDE R126, R4, 0x4, R102 ;  /* 0x00000004047e7825 */ /* 0x000fc800078e0266 */
[----:B---3--:R-:W-:Y:S01]  /*1ae60*/  IMAD.WIDE R48, R4, 0x4, R48 ;  /* 0x0000000404307825 */ /* 0x008fe200078e0230 */
[----:B------:R-:W-:Y:S01]  /*1ae70*/  STL.64 [R1+0x250], R134 ;  /* 0x0002508601007387 */ /* 0x000fe20000100a00 */
[----:B-1----:R-:W-:Y:S01]  /*1ae80*/  IADD3 R37, R37, -0x15c, RZ ;  /* 0xfffffea425257810 */ /* 0x002fe20007ffe0ff */
[----:B------:R-:W1:Y:S02]  /*1ae90*/  LDC R102, c[0x0][0x230] ;  /* 0x00008c00ff667b82 */ /* 0x000e640000000800 */
[----:B------:R3:W-:Y:S04]  /*1aea0*/  LDGSTS.E [R245+-0x67ffc], desc[UR16][R126.64], !P2 ;  /* 0x980040007ef57fae */ /* 0x0007e8000d121850 */
[----:B------:R-:W-:Y:S04]  /*1aeb0*/  STL.64 [R1+0x258], R126 ;  /* 0x0002587e01007387 */ /* 0x000fe80000100a00 */
[----:B------:R3:W-:Y:S04]  /*1aec0*/  LDGSTS.E [R9+-0x67ff8], desc[UR16][R48.64], !P3 ;  /* 0x9800800030097fae */ /* 0x0007e8000d921850 */
[----:B------:R3:W-:Y:S02]  /*1aed0*/  STL.64 [R1+0x260], R48 ;  /* 0x0002603001007387 */ /* 0x0007e40000100a00 */
[----:B---3--:R-:W-:-:S02]  /*1aee0*/  VIADD R245, R29, 0xfffffe86 ;  /* 0xfffffe861df57836 */ /* 0x008fc40000000000 */
[----:B------:R-:W-:Y:S02]  /*1aef0*/  VIADD R9, R28, 0xfffffe85 ;  /* 0xfffffe851c097836 */ /* 0x000fe40000000000 */
[----:B------:R-:W3:Y:S01]  /*1af00*/  LDL.LU.64 R28, [R1+0x270] ;  /* 0x00027000011c7983 */ /* 0x000ee20000300a00 */
[----:B------:R-:W-:Y:S01]  /*1af10*/  IMAD.WIDE R142, R4, 0x4, R118 ;  /* 0x00000004048e7825 */ /* 0x000fe200078e0276 */
[----:B------:R-:W-:Y:S01]  /*1af20*/  ISETP.GE.U32.AND P0, PT, R37, 0x7ffffe65, PT ;  /* 0x7ffffe652500780c */ /* 0x000fe20003f06070 */
[----:B------:R-:W3:Y:S03]  /*1af30*/  LDC R49, c[0x0][0x230] ;  /* 0x00008c00ff317b82 */ /* 0x000ee60000000800 */
[----:B------:R1:W-:Y:S04]  /*1af40*/  STL.64 [R1+0x268], R142 ;  /* 0x0002688e01007387 */ /* 0x0003e80000100a00 */
[----:B------:R-:W3:Y:S01]  /*1af50*/  LDL.LU.64 R118, [R1+0x380] ;  /* 0x0003800001767983 */ /* 0x000ee20000300a00 */
[----:B------:R-:W-:Y:S01]  /*1af60*/  VIADD R252, R36, 0xfffffe87 ;  /* 0xfffffe8724fc7836 */ /* 0x000fe20000000000 */
[----:B------:R-:W1:Y:S01]  /*1af70*/  LDC R37, c[0x0][0x230] ;  /* 0x00008c00ff257b82 */ /* 0x000e620000000800 */
[----:B--2---:R-:W-:-:S02]  /*1af80*/  IMAD.WIDE R126, R4, 0x4, R38 ;  /* 0x00000004047e7825 */ /* 0x004fc400078e0226 */
[----:B------:R-:W2:Y:S05]  /*1af90*/  LDL.LU.64 R38, [R1+0x368] ;  /* 0x0003680001267983 */ /* 0x000eaa0000300a00 */
[----:B------:R-:W4:Y:S01]  /*1afa0*/  LDC R36, c[0x0][0x230] ;  /* 0x00008c00ff247b82 */ /* 0x000f220000000800 */
[----:B------:R-:W-:Y:S02]  /*1afb0*/  ISETP.GE.U32.AND P2, PT, R252, 0x7ffffe48, PT ;  /* 0x7ffffe48fc00780c */ /* 0x000fe40003f46070 */
[----:B------:R-:W-:Y:S02]  /*1afc0*/  ISETP.GE.U32.AND P3, PT, R245, 0x7ffffe47, PT ;  /* 0x7ffffe47f500780c */ /* 0x000fe40003f66070 */
[----:B------:R-:W-:Y:S01]  /*1afd0*/  ISETP.GE.U32.AND P4, PT, R9, 0x7ffffe46, PT ;  /* 0x7ffffe460900780c */ /* 0x000fe20003f86070 */
[C---:B------:R-:W-:Y:S01]  /*1afe0*/  VIADD R103, R244.reuse, 0x100000 ;  /* 0x00100000f4677836 */ /* 0x040fe20000000000 */
[----:B------:R-:W-:Y:S01]  /*1aff0*/  IADD3 R252, R244, 0x100000, RZ ;  /* 0x00100000f4fc7810 */ /* 0x000fe20007ffe0ff */
[----:B------:R-:W-:Y:S01]  /*1b000*/  IMAD.WIDE R134, R4, 0x4, R110 ;  /* 0x0000000404867825 */ /* 0x000fe200078e026e */
[----:B------:R-:W3:Y:S02]  /*1b010*/  LDC R48, c[0x0][0x230] ;  /* 0x00008c00ff307b82 */ /* 0x000ee40000000800 */
[----:B------:R1:W-:Y:S01]  /*1b020*/  LDGSTS.E [R103+-0x67ff4], desc[UR16][R142.64], !P0 ;  /* 0x9800c0008e677fae */ /* 0x0003e2000c121850 */
[----:B------:R-:W-:-:S02]  /*1b030*/  VIADD R245, R244, 0x100000 ;  /* 0x00100000f4f57836 */ /* 0x000fc40000000000 */
[----:B------:R-:W-:Y:S01]  /*1b040*/  VIADD R9, R244, 0x100000 ;  /* 0x00100000f4097836 */ /* 0x000fe20000000000 */
[----:B------:R-:W-:Y:S04]  /*1b050*/  STL.64 [R1+0x3c8], R134 ;  /* 0x0003c88601007387 */ /* 0x000fe80000100a00 */
[----:B------:R-:W-:Y:S04]  /*1b060*/  LDGSTS.E [R252+-0x64000], desc[UR16][R134.64], !P2 ;  /* 0x9c00000086fc7fae */ /* 0x000fe8000d121850 */
[----:B------:R-:W-:Y:S01]  /*1b070*/  STL.64 [R1+0x3e0], R126 ;  /* 0x0003e07e01007387 */ /* 0x000fe20000100a00 */
[----:B-1----:R-:W-:Y:S01]  /*1b080*/  VIADD R102, R102, 0xfffffe84 ;  /* 0xfffffe8466667836 */ /* 0x002fe20000000000 */
[----:B------:R-:W1:Y:S02]  /*1b090*/  LDC R142, c[0x0][0x230] ;  /* 0x00008c00ff8e7b82 */ /* 0x000e640000000800 */
[----:B------:R1:W-:Y:S06]  /*1b0a0*/  LDGSTS.E [R245+-0x63ffc], desc[UR16][R126.64], !P3 ;  /* 0x9c0040007ef57fae */ /* 0x0003ec000d921850 */
[----:B------:R-:W2:Y:S01]  /*1b0b0*/  LDC R143, c[0x0][0x230] ;  /* 0x00008c00ff8f7b82 */ /* 0x000ea20000000800 */
[----:B-1----:R-:W-:Y:S01]  /*1b0c0*/  IADD3 R245, R37, -0x15e, RZ ;  /* 0xfffffea225f57810 */ /* 0x002fe20007ffe0ff */
[----:B----4-:R-:W-:-:S02]  /*1b0d0*/  IMAD.WIDE R110, R4, 0x4, R30 ;  /* 0x00000004046e7825 */ /* 0x010fc400078e021e */
[----:B------:R-:W4:Y:S04]  /*1b0e0*/  LDL.LU.64 R30, [R1+0x358] ;  /* 0x00035800011e7983 */ /* 0x000f280000300a00 */
[----:B------:R1:W-:Y:S04]  /*1b0f0*/  LDGSTS.E [R9+-0x63ff8], desc[UR16][R110.64], !P4 ;  /* 0x9c0080006e097fae */ /* 0x0003e8000e121850 */
[----:B------:R3:W-:Y:S01]  /*1b100*/  STL.64 [R1+0x3f0], R110 ;  /* 0x0003f06e01007387 */ /* 0x0007e20000100a00 */
[----:B-1----:R-:W-:-:S03]  /*1b110*/  VIADD R9, R36, 0xfffffea1 ;  /* 0xfffffea124097836 */ /* 0x002fc60000000000 */
[----:B------:R-:W4:Y:S01]  /*1b120*/  LDL.LU.64 R36, [R1+0x340] ;  /* 0x0003400001247983 */ /* 0x000f220000300a00 */
[----:B---3--:R-:W-:-:S03]  /*1b130*/  IMAD.WIDE R110, R4, 0x4, R28 ;  /* 0x00000004046e7825 */ /* 0x008fc600078e021c */
[----:B------:R-:W3:Y:S04]  /*1b140*/  LDL.LU.64 R28, [R1+0x300] ;  /* 0x00030000011c7983 */ /* 0x000ee80000300a00 */
[----:B------:R-:W3:Y:S01]  /*1b150*/  LDL.LU.64 R134, [R1+0x2e0] ;  /* 0x0002e00001867983 */ /* 0x000ee20000300a00 */
[----:B------:R-:W-:Y:S01]  /*1b160*/  VIADD R252, R49, 0xfffffea3 ;  /* 0xfffffea331fc7836 */ /* 0x000fe20000000000 */
[----:B------:R-:W-:Y:S02]  /*1b170*/  ISETP.GE.U32.AND P0, PT, R102, 0x7ffffe45, PT ;  /* 0x7ffffe456600780c */ /* 0x000fe40003f06070 */
[----:B------:R-:W-:Y:S01]  /*1b180*/  ISETP.GE.U32.AND P3, PT, R245, 0x7ffffe63, PT ;  /* 0x7ffffe63f500780c */ /* 0x000fe20003f66070 */
[----:B------:R-:W3:Y:S01]  /*1b190*/  LDL.LU.64 R126, [R1+0x2d8] ;  /* 0x0002d800017e7983 */ /* 0x000ee20000300a00 */
[----:B------:R-:W-:Y:S01]  /*1b1a0*/  ISETP.GE.U32.AND P2, PT, R252, 0x7ffffe64, PT ;  /* 0x7ffffe64fc00780c */ /* 0x000fe20003f46070 */
[----:B------:R-:W-:-:S02]  /*1b1b0*/  VIADD R49, R48, 0xfffffea0 ;  /* 0xfffffea030317836 */ /* 0x000fc40000000000 */
[----:B------:R-:W-:Y:S01]  /*1b1c0*/  VIADD R102, R244, 0x100000 ;  /* 0x00100000f4667836 */ /* 0x000fe20000000000 */
[C---:B------:R-:W-:Y:S01]  /*1b1d0*/  IADD3 R252, R13.reuse, 0x100000, RZ ;  /* 0x001000000dfc7810 */ /* 0x040fe20007ffe0ff */
[----:B------:R-:W-:Y:S02]  /*1b1e0*/  VIADD R48, R13, 0x100000 ;  /* 0x001000000d307836 */ /* 0x000fe40000000000 */
[C---:B------:R-:W-:Y:S02]  /*1b1f0*/  IMAD.WIDE R244, R4.reuse, 0x4, R118 ;  /* 0x0000000404f47825 */ /* 0x040fe400078e0276 */
[----:B------:R-:W-:Y:S02]  /*1b200*/  LDGSTS.E [R102+-0x63ff4], desc[UR16][R110.64], !P0 ;  /* 0x9c00c0006e667fae */ /* 0x000fe4000c121850 */
[----:B--2---:R-:W-:Y:S02]  /*1b210*/  IMAD.WIDE R38, R4, 0x4, R38 ;  /* 0x0000000404267825 */ /* 0x004fe400078e0226 */
[----:B------:R-:W-:Y:S04]  /*1b220*/  LDGSTS.E [R48+-0x68000], desc[UR16][R244.64], !P2 ;  /* 0x98000000f4307fae */ /* 0x000fe8000d121850 */
[----:B------:R1:W-:Y:S02]  /*1b230*/  LDGSTS.E [R252+-0x67ffc], desc[UR16][R38.64], !P3 ;  /* 0x9800400026fc7fae */ /* 0x0003e4000d921850 */
[----:B-1----:R-:W1:Y:S01]  /*1b240*/  LDC R252, c[0x0][0x230] ;  /* 0x00008c00fffc7b82 */ /* 0x002e620000000800 */
[----:B------:R-:W-:-:S02]  /*1b250*/  ISETP.GE.U32.AND P4, PT, R9, 0x7ffffe62, PT ;  /* 0x7ffffe620900780c */ /* 0x000fc40003f86070 */
[----:B------:R-:W-:Y:S01]  /*1b260*/  ISETP.GE.U32.AND P0, PT, R49, 0x7ffffe61, PT ;  /* 0x7ffffe613100780c */ /* 0x000fe20003f06070 */
[----:B------:R-:W-:Y:S01]  /*1b270*/  VIADD R9, R13, 0x100000 ;  /* 0x001000000d097836 */ /* 0x000fe20000000000 */
[----:B------:R2:W-:Y:S01]  /*1b280*/  STL.64 [R1+0x3f8], R110 ;  /* 0x0003f86e01007387 */ /* 0x0005e20000100a00 */
[----:B------:R-:W-:-:S03]  /*1b290*/  IADD3 R142, R142, -0x180, RZ ;  /* 0xfffffe808e8e7810 */ /* 0x000fc60007ffe0ff */
[----:B------:R-:W3:Y:S04]  /*1b2a0*/  LDL.LU.64 R118, [R1+0x2c0] ;  /* 0x0002c00001767983 */ /* 0x000ee80000300a00 */
[----:B------:R2:W-:Y:S01]  /*1b2b0*/  STL.64 [R1+0x270], R38 ;  /* 0x0002702601007387 */ /* 0x0005e20000100a00 */
[----:B-1----:R-:W-:-:S05]  /*1b2c0*/  VIADD R252, R252, 0xfffffe83 ;  /* 0xfffffe83fcfc7836 */ /* 0x002fca0000000000 */
[----:B------:R-:W-:Y:S02]  /*1b2d0*/  ISETP.GE.U32.AND P2, PT, R252, 0x7ffffe44, PT ;  /* 0x7ffffe44fc00780c */ /* 0x000fe40003f46070 */
[----:B------:R-:W1:Y:S01]  /*1b2e0*/  LDC R252, c[0x0][0x230] ;  /* 0x00008c00fffc7b82 */ /* 0x000e620000000800 */
[----:B----4-:R-:W-:-:S05]  /*1b2f0*/  IMAD.WIDE R30, R4, 0x4, R30 ;  /* 0x00000004041e7825 */ /* 0x010fca00078e021e */
[----:B------:R4:W-:Y:S04]  /*1b300*/  STL.64 [R1+0x278], R30 ;  /* 0x0002781e01007387 */ /* 0x0009e80000100a00 */
[----:B------:R-:W-:Y:S04]  /*1b310*/  LDGSTS.E [R9+-0x67ff8], desc[UR16][R30.64], !P4 ;  /* 0x980080001e097fae */ /* 0x000fe8000e121850 */
[----:B--2---:R-:W2:Y:S04]  /*1b320*/  LDL.LU.64 R110, [R1+0x3d8] ;  /* 0x0003d800016e7983 */ /* 0x004ea80000300a00 */
[----:B------:R-:W2:Y:S01]  /*1b330*/  LDL.64 R102, [R1+0x2a0] ;  /* 0x0002a00001667983 */ /* 0x000ea20000100a00 */
[----:B------:R-:W-:-:S03]  /*1b340*/  IMAD.WIDE R36, R4, 0x4, R36 ;  /* 0x0000000404247825 */ /* 0x000fc600078e0224 */
[----:B------:R-:W2:Y:S04]  /*1b350*/  LDL.64 R48, [R1+0x280] ;  /* 0x0002800001307983 */ /* 0x000ea80000100a00 */
[----:B------:R-:W-:Y:S01]  /*1b360*/  LDGSTS.E [R9+-0x67ff4], desc[UR16][R36.64], !P0 ;  /* 0x9800c00024097fae */ /* 0x000fe2000c121850 */
[----:B------:R-:W-:Y:S01]  /*1b370*/  ISETP.GE.U32.AND P0, PT, R142, 0x7ffffe41, PT ;  /* 0x7ffffe418e00780c */ /* 0x000fe20003f06070 */
[----:B------:R-:W-:Y:S02]  /*1b380*/  VIADD R142, R13, 0x100000 ;  /* 0x001000000d8e7836 */ /* 0x000fe40000000000 */
[----:B------:R-:W2:Y:S04]  /*1b390*/  LDL.LU.64 R38, [R1+0x160] ;  /* 0x0001600001267983 */ /* 0x000ea80000300a00 */
[----:B----4-:R-:W4:Y:S01]  /*1b3a0*/  LDL.LU.64 R30, [R1+0xe8] ;  /* 0x0000e800011e7983 */ /* 0x010f220000300a00 */
[----:B---3--:R-:W-:-:S03]  /*1b3b0*/  IMAD.WIDE R28, R4, 0x4, R28 ;  /* 0x00000004041c7825 */ /* 0x008fc600078e021c */
[----:B------:R3:W-:Y:S01]  /*1b3c0*/  STL.64 [R1+0x288], R36 ;  /* 0x0002882401007387 */ /* 0x0007e20000100a00 */
[----:B------:R-:W-:-:S03]  /*1b3d0*/  IMAD.WIDE R134, R4, 0x4, R134 ;  /* 0x0000000404867825 */ /* 0x000fc600078e0286 */
[----:B------:R2:W-:Y:S04]  /*1b3e0*/  LDGSTS.E [R142+-0x64000], desc[UR16][R28.64], !P2 ;  /* 0x9c0000001c8e7fae */ /* 0x0005e8000d121850 */
[----:B---3--:R-:W3:Y:S04]  /*1b3f0*/  LDL.LU.64 R36, [R1+0x7e8] ;  /* 0x0007e80001247983 */ /* 0x008ee80000300a00 */
[----:B------:R1:W-:Y:S04]  /*1b400*/  STL.64 [R1+0x410], R28 ;  /* 0x0004101c01007387 */ /* 0x0003e80000100a00 */
[----:B------:R2:W-:Y:S04]  /*1b410*/  STL.64 [R1+0x420], R134 ;  /* 0x0004208601007387 */ /* 0x0005e80000100a00 */
[----:B-1----:R-:W3:Y:S01]  /*1b420*/  LDL.LU.64 R28, [R1+0x7e0] ;  /* 0x0007e000011c7983 */ /* 0x002ee20000300a00 */
[----:B------:R-:W-:-:S02]  /*1b430*/  VIADD R252, R252, 0xfffffe82 ;  /* 0xfffffe82fcfc7836 */ /* 0x000fc40000000000 */
[----:B------:R-:W-:-:S03]  /*1b440*/  VIADD R143, R143, 0xfffffe81 ;  /* 0xfffffe818f8f7836 */ /* 0x000fc60000000000 */
[----:B------:R-:W-:Y:S02]  /*1b450*/  ISETP.GE.U32.AND P3, PT, R252, 0x7ffffe43, PT ;  /* 0x7ffffe43fc00780c */ /* 0x000fe40003f66070 */
[----:B------:R-:W-:Y:S01]  /*1b460*/  ISETP.GE.U32.AND P4, PT, R143, 0x7ffffe42, PT ;  /* 0x7ffffe428f00780c */ /* 0x000fe20003f86070 */
[----:B------:R-:W-:Y:S02]  /*1b470*/  VIADD R252, R13, 0x100000 ;  /* 0x001000000dfc7836 */ /* 0x000fe40000000000 */
[----:B------:R-:W-:-:S04]  /*1b480*/  IMAD.WIDE R126, R4, 0x4, R126 ;  /* 0x00000004047e7825 */ /* 0x000fc800078e027e */
[----:B------:R-:W-:Y:S02]  /*1b490*/  VIADD R13, R13, 0x100000 ;  /* 0x001000000d0d7836 */ /* 0x000fe40000000000 */
[----:B------:R-:W-:Y:S02]  /*1b4a0*/  IMAD.WIDE R118, R4, 0x4, R118 ;  /* 0x0000000404767825 */ /* 0x000fe400078e0276 */
[----:B------:R1:W-:Y:S04]  /*1b4b0*/  LDGSTS.E [R252+-0x63ffc], desc[UR16][R134.64], !P3 ;  /* 0x9c00400086fc7fae */ /* 0x0003e8000d921850 */
[----:B------:R1:W-:Y:S04]  /*1b4c0*/  STL.64 [R1+0x428], R126 ;  /* 0x0004287e01007387 */ /* 0x0003e80000100a00 */
[----:B------:R1:W-:Y:S04]  /*1b4d0*/  LDGSTS.E [R9+-0x63ff8], desc[UR16][R126.64], !P4 ;  /* 0x9c0080007e097fae */ /* 0x0003e8000e121850 */
[----:B------:R1:W-:Y:S04]  /*1b4e0*/  STL.64 [R1+0x430], R118 ;  /* 0x0004307601007387 */ /* 0x0003e80000100a00 */
[----:B------:R1:W-:Y:S04]  /*1b4f0*/  LDGSTS.E [R13+-0x63ff4], desc[UR16][R118.64], !P0 ;  /* 0x9c00c000760d7fae */ /* 0x0003e8000c121850 */
[----:B------:R-:W-:Y:S04]  /*1b500*/  STL [R1], RZ ;  /* 0x000000ff01007387 */ /* 0x000fe80000100800 */
[----:B------:R-:W-:Y:S01]  /*1b510*/  STL [R1+0x4], RZ ;  /* 0x000004ff01007387 */ /* 0x000fe20000100800 */
[----:B------:R-:W-:-:S03]  /*1b520*/  IMAD.WIDE R116, R2, 0x4, R116 ;  /* 0x0000000402747825 */ /* 0x000fc600078e0274 */
[----:B------:R-:W0:Y:S01]  /*1b530*/  LDGDEPBAR ;  /* 0x00000000000079af */ /* 0x000e220000000000 */
        /* <DEDUP_REMOVED lines=21> */
[----:B--2---:R-:W-:-:S04]  /*1b690*/  IMAD.WIDE R142, R2, 0x4, R110 ;  /* 0x00000004028e7825 */ /* 0x004fc800078e026e */
[C---:B-1----:R-:W-:Y:S01]  /*1b6a0*/  IMAD.WIDE R134, R2.reuse, 0x4, R102 ;  /* 0x0000000402867825 */ /* 0x042fe200078e0266 */
[----:B------:R1:W-:Y:S03]  /*1b6b0*/  STL.64 [R1+0x448], R142 ;  /* 0x0004488e01007387 */ /* 0x0003e60000100a00 */
[C---:B------:R-:W-:Y:S01]  /*1b6c0*/  IMAD.WIDE R126, R2.reuse, 0x4, R48 ;  /* 0x00000004027e7825 */ /* 0x040fe200078e0230 */
[----:B------:R2:W-:Y:S03]  /*1b6d0*/  STL.64 [R1+0x468], R134 ;  /* 0x0004688601007387 */ /* 0x0005e60000100a00 */
[----:B------:R-:W-:-:S04]  /*1b6e0*/  IMAD.WIDE R48, R2, 0x4, R44 ;  /* 0x0000000402307825 */ /* 0x000fc800078e022c */
[C---:B------:R-:W-:Y:S01]  /*1b6f0*/  IMAD.WIDE R118, R2.reuse, 0x4, R38 ;  /* 0x0000000402767825 */ /* 0x040fe200078e0226 */
[----:B------:R2:W-:Y:S03]  /*1b700*/  STL.64 [R1+0x488], R126 ;  /* 0x0004887e01007387 */ /* 0x0005e60000100a00 */
[C---:B----4-:R-:W-:Y:S01]  /*1b710*/  IMAD.WIDE R110, R2.reuse, 0x4, R30 ;  /* 0x00000004026e7825 */ /* 0x050fe200078e021e */
[----:B------:R4:W-:Y:S03]  /*1b720*/  STL.64 [R1+0x4a8], R118 ;  /* 0x0004a87601007387 */ /* 0x0009e60000100a00 */
[C---:B------:R-:W-:Y:S01]  /*1b730*/  IMAD.WIDE R38, R2.reuse, 0x4, R100 ;  /* 0x0000000402267825 */ /* 0x040fe200078e0264 */
[----:B------:R4:W-:Y:S03]  /*1b740*/  STL.64 [R1+0x4c8], R110 ;  /* 0x0004c86e01007387 */ /* 0x0009e60000100a00 */
[C---:B------:R-:W-:Y:S01]  /*1b750*/  IMAD.WIDE R30, R2.reuse, 0x4, R108 ;  /* 0x00000004021e7825 */ /* 0x040fe200078e026c */
[----:B------:R-:W-:Y:S04]  /*1b760*/  LDGSTS.E [R8+0x50000], desc[UR16][R142.64], P1 ;  /* 0x500000008e087fae */ /* 0x000fe80008921850 */
[----:B------:R-:W-:Y:S04]  /*1b770*/  LDGSTS.E [R8+0x50400], desc[UR16][R134.64], P1 ;  /* 0x5040000086087fae */ /* 0x000fe80008921850 */
[----:B------:R-:W-:Y:S04]  /*1b780*/  LDGSTS.E [R8+0x50800], desc[UR16][R126.64], P1 ;  /* 0x508000007e087fae */ /* 0x000fe80008921850 */
[----:B------:R-:W-:Y:S04]  /*1b790*/  LDGSTS.E [R8+0x50c00], desc[UR16][R118.64], P1 ;  /* 0x50c0000076087fae */ /* 0x000fe80008921850 */
[----:B------:R-:W-:Y:S01]  /*1b7a0*/  LDGSTS.E [R8+0x51000], desc[UR16][R110.64], P1 ;  /* 0x510000006e087fae */ /* 0x000fe20008921850 */
[----:B---3--:R-:W-:-:S04]  /*1b7b0*/  IMAD.WIDE R102, R2, 0x4, R28 ;  /* 0x0000000402667825 */ /* 0x008fc800078e021c */
[C---:B------:R-:W-:Y:S01]  /*1b7c0*/  IMAD.WIDE R28, R2.reuse, 0x4, R36 ;  /* 0x00000004021c7825 */ /* 0x040fe200078e0224 */
[----:B------:R3:W-:Y:S04]  /*1b7d0*/  STL.64 [R1+0x4f0], R102 ;  /* 0x0004f06601007387 */ /* 0x0007e80000100a00 */
[----:B------:R3:W-:Y:S04]  /*1b7e0*/  STL.64 [R1+0x518], R28 ;  /* 0x0005181c01007387 */ /* 0x0007e80000100a00 */
[----:B------:R3:W-:Y:S04]  /*1b7f0*/  STL.64 [R1+0x538], R48 ;  /* 0x0005383001007387 */ /* 0x0007e80000100a00 */
[----:B------:R3:W-:Y:S04]  /*1b800*/  STL.64 [R1+0x560], R38 ;  /* 0x0005602601007387 */ /* 0x0007e80000100a00 */
[----:B------:R3:W-:Y:S04]  /*1b810*/  STL.64 [R1+0x580], R30 ;  /* 0x0005801e01007387 */ /* 0x0007e80000100a00 */
[----:B------:R-:W-:Y:S04]  /*1b820*/  STL.64 [R1+0x5a0], R116 ;  /* 0x0005a07401007387 */ /* 0x000fe80000100a00 */
[----:B------:R-:W-:Y:S04]  /*1b830*/  STL.64 [R1+0x5c0], R124 ;  /* 0x0005c07c01007387 */ /* 0x000fe80000100a00 */
[----:B------:R-:W-:Y:S04]  /*1b840*/  STL.64 [R1+0x5e0], R132 ;  /* 0x0005e08401007387 */ /* 0x000fe80000100a00 */
[----:B------:R-:W-:Y:S04]  /*1b850*/  STL.64 [R1+0x600], R140 ;  /* 0x0006008c01007387 */ /* 0x000fe80000100a00 */
[----:B------:R3:W-:Y:S04]  /*1b860*/  STL.64 [R1+0x620], R148 ;  /* 0x0006209401007387 */ /* 0x0007e80000100a00 */
        /* <DEDUP_REMOVED lines=15> */
[----:B-1----:R-:W3:Y:S04]  /*1b960*/  LDL.LU.64 R142, [R1+0x7d8] ;  /* 0x0007d800018e7983 */ /* 0x002ee80000300a00 */
[----:B------:R-:W-:Y:S04]  /*1b970*/  STL.64 [R1+0x770], R210 ;  /* 0x000770d201007387 */ /* 0x000fe80000100a00 */
[----:B--2---:R-:W2:Y:S04]  /*1b980*/  LDL.LU.64 R134, [R1+0x7d0] ;  /* 0x0007d00001867983 */ /* 0x004ea80000300a00 */
[----:B------:R-:W-:Y:S04]  /*1b990*/  STL.64 [R1+0x778], R218 ;  /* 0x000778da01007387 */ /* 0x000fe80000100a00 */
[----:B------:R-:W2:Y:S04]  /*1b9a0*/  LDL.LU.64 R126, [R1+0x7c8] ;  /* 0x0007c800017e7983 */ /* 0x000ea80000300a00 */
[----:B----4-:R-:W4:Y:S04]  /*1b9b0*/  LDL.LU.64 R118, [R1+0x7c0] ;  /* 0x0007c00001767983 */ /* 0x010f280000300a00 */
[----:B------:R-:W4:Y:S04]  /*1b9c0*/  LDL.LU.64 R110, [R1+0x7b8] ;  /* 0x0007b800016e7983 */ /* 0x000f280000300a00 */
[----:B------:R-:W-:Y:S04]  /*1b9d0*/  LDGSTS.E [R8+0x51400], desc[UR16][R102.64], P1 ;  /* 0x5140000066087fae */ /* 0x000fe80008921850 */
[----:B------:R-:W-:Y:S04]  /*1b9e0*/  LDGSTS.E [R8+0x51800], desc[UR16][R28.64], P1 ;  /* 0x518000001c087fae */ /* 0x000fe80008921850 */
[----:B------:R-:W-:Y:S04]  /*1b9f0*/  LDGSTS.E [R8+0x51c00], desc[UR16][R48.64], P1 ;  /* 0x51c0000030087fae */ /* 0x000fe80008921850 */
[----:B---3--:R-:W3:Y:S04]  /*1ba00*/  LDL.LU.64 R102, [R1+0x7b0] ;  /* 0x0007b00001667983 */ /* 0x008ee80000300a00 */
[----:B------:R-:W3:Y:S04]  /*1ba10*/  LDL.LU.64 R108, [R1+0x408] ;  /* 0x00040800016c7983 */ /* 0x000ee80000300a00 */
[----:B------:R-:W3:Y:S04]  /*1ba20*/  LDL.LU.64 R100, [R1+0x3e8] ;  /* 0x0003e80001647983 */ /* 0x000ee80000300a00 */
[----:B------:R-:W3:Y:S04]  /*1ba30*/  LDL.64 R44, [R1+0x298] ;  /* 0x00029800012c7983 */ /* 0x000ee80000100a00 */
        /* <DEDUP_REMOVED lines=9> */
[----:B------:R-:W-:Y:S04]  /*1bad0*/  LDGSTS.E [R8+0x53000], desc[UR16][R132.64], P1 ;  /* 0x5300000084087fae */ /* 0x000fe80008921850 */
[----:B------:R-:W-:Y:S04]  /*1bae0*/  LDGSTS.E [R8+0x53400], desc[UR16][R140.64], P1 ;  /* 0x534000008c087fae */ /* 0x000fe80008921850 */
[----:B------:R1:W-:Y:S04]  /*1baf0*/  LDGSTS.E [R8+0x53800], desc[UR16][R148.64], P1 ;  /* 0x5380000094087fae */ /* 0x0003e80008921850 */
[----:B------:R-:W-:Y:S04]  /*1bb00*/  LDGSTS.E [R8+0x53c00], desc[UR16][R156.64], P1 ;  /* 0x53c000009c087fae */ /* 0x000fe80008921850 */
[----:B------:R-:W-:Y:S04]  /*1bb10*/  LDGSTS.E [R8+0x54000], desc[UR16][R164.64], P1 ;  /* 0x54000000a4087fae */ /* 0x000fe80008921850 */
[----:B------:R-:W-:Y:S04]  /*1bb20*/  LDGSTS.E [R8+0x54400], desc[UR16][R172.64], P1 ;  /* 0x54400000ac087fae */ /* 0x000fe80008921850 */
[----:B------:R-:W-:Y:S04]  /*1bb30*/  LDGSTS.E [R8+0x54800], desc[UR16][R180.64], P1 ;  /* 0x54800000b4087fae */ /* 0x000fe80008921850 */
[----:B------:R-:W-:Y:S04]  /*1bb40*/  LDGSTS.E [R8+0x54c00], desc[UR16][R188.64], P1 ;  /* 0x54c00000bc087fae */ /* 0x000fe80008921850 */
[----:B------:R-:W-:Y:S04]  /*1bb50*/  LDGSTS.E [R8+0x55000], desc[UR16][R196.64], P1 ;  /* 0x55000000c4087fae */ /* 0x000fe80008921850 */
[----:B------:R-:W-:Y:S01]  /*1bb60*/  LDGSTS.E [R8+0x55400], desc[UR16][R204.64], P1 ;  /* 0x55400000cc087fae */ /* 0x000fe20008921850 */
[----:B-1----:R-:W-:-:S03]  /*1bb70*/  IMAD.WIDE R148, R2, 0x4, R150 ;  /* 0x0000000402947825 */ /* 0x002fc600078e0296 */
        /* <DEDUP_REMOVED lines=9> */
[----:B------:R1:W-:Y:S04]  /*1bc10*/  LDGSTS.E [R8+0x56c00], desc[UR16][R76.64], P1 ;  /* 0x56c000004c087fae */ /* 0x0003e80008921850 */
[----:B------:R1:W-:Y:S04]  /*1bc20*/  LDGSTS.E [R8+0x57000], desc[UR16][R84.64], P1 ;  /* 0x5700000054087fae */ /* 0x0003e80008921850 */
[----:B------:R1:W-:Y:S01]  /*1bc30*/  LDGSTS.E [R8+0x57400], desc[UR16][R92.64], P1 ;  /* 0x574000005c087fae */ /* 0x0003e20008921850 */
[----:B------:R-:W-:-:S03]  /*1bc40*/  IMAD.WIDE R20, R2, 0x4, R20 ;  /* 0x0000000402147825 */ /* 0x000fc600078e0214 */
[----:B------:R-:W-:Y:S01]  /*1bc50*/  LDGSTS.E [R8+0x57800], desc[UR16][R210.64], P1 ;  /* 0x57800000d2087fae */ /* 0x000fe20008921850 */
[----:B-1----:R-:W-:-:S03]  /*1bc60*/  IMAD.WIDE R76, R2, 0x4, R206 ;  /* 0x00000004024c7825 */ /* 0x002fc600078e02ce */
[----:B------:R1:W-:Y:S01]  /*1bc70*/  LDGSTS.E [R8+0x57c00], desc[UR16][R218.64], P1 ;  /* 0x57c00000da087fae */ /* 0x0003e20008921850 */
        /* <DEDUP_REMOVED lines=10> */
[----:B-1----:R-:W-:-:S04]  /*1bd20*/  IMAD.WIDE R8, R2, 0x4, R220 ;  /* 0x0000000402087825 */ /* 0x002fc800078e02dc */
[----:B------:R-:W-:-:S04]  /*1bd30*/  IMAD.WIDE R142, R2, 0x4, R142 ;  /* 0x00000004028e7825 */ /* 0x000fc800078e028e */
[----:B--2---:R-:W-:-:S04]  /*1bd40*/  IMAD.WIDE R134, R2, 0x4, R134 ;  /* 0x0000000402867825 */ /* 0x004fc800078e0286 */
[----:B------:R-:W-:-:S04]  /*1bd50*/  IMAD.WIDE R126, R2, 0x4, R126 ;  /* 0x00000004027e7825 */ /* 0x000fc800078e027e */
[----:B----4-:R-:W-:-:S04]  /*1bd60*/  IMAD.WIDE R118, R2, 0x4, R118 ;  /* 0x0000000402767825 */ /* 0x010fc800078e0276 */
[----:B------:R-:W-:-:S04]  /*1bd70*/  IMAD.WIDE R110, R2, 0x4, R110 ;  /* 0x00000004026e7825 */ /* 0x000fc800078e026e */
[----:B---3--:R-:W-:-:S04]  /*1bd80*/  IMAD.WIDE R156, R2, 0x4, R108 ;  /* 0x00000004029c7825 */ /* 0x008fc800078e026c */
[C---:B------:R-:W-:Y:S01]  /*1bd90*/  IMAD.WIDE R108, R2.reuse, 0x4, R100 ;  /* 0x00000004026c7825 */ /* 0x040fe200078e0264 */
[----:B------:R-:W-:Y:S03]  /*1bda0*/  STL.64 [R1+0x358], R156 ;  /* 0x0003589c01007387 */ /* 0x000fe60000100a00 */
        /* <DEDUP_REMOVED lines=9> */
[----:B------:R-:W-:Y:S04]  /*1be40*/  LDGSTS.E [R5+0x50100], desc[UR16][R156.64], P1 ;  /* 0x501000009c057fae */ /* 0x000fe80008921850 */
[----:B------:R-:W-:Y:S04]  /*1be50*/  LDGSTS.E [R5+0x50500], desc[UR16][R108.64], P1 ;  /* 0x505000006c057fae */ /* 0x000fe80008921850 */
[----:B------:R-:W-:Y:S01]  /*1be60*/  LDGSTS.E [R5+0x50900], desc[UR16][R100.64], P1 ;  /* 0x5090000064057fae */ /* 0x000fe20008921850 */
[----:B------:R-:W-:-:S03]  /*1be70*/  IMAD.WIDE R38, R2, 0x4, R38 ;  /* 0x0000000402267825 */ /* 0x000fc600078e0226 */
[----:B------:R-:W-:Y:S01]  /*1be80*/  LDGSTS.E [R5+0x50d00], desc[UR16][R44.64], P1 ;  /* 0x50d000002c057fae */ /* 0x000fe20008921850 */
[----:B------:R-:W-:-:S03]  /*1be90*/  IMAD.WIDE R30, R2, 0x4, R30 ;  /* 0x00000004021e7825 */ /* 0x000fc600078e021e */
[----:B------:R-:W-:Y:S04]  /*1bea0*/  LDGSTS.E [R5+0x51100], desc[UR16][R36.64], P1 ;  /* 0x5110000024057fae */ /* 0x000fe80008921850 */
        /* <DEDUP_REMOVED lines=17> */
[----:B------:R-:W-:Y:S04]  /*1bfc0*/  STL.64 [R1+0x690], R20 ;  /* 0x0006901401007387 */ /* 0x000fe80000100a00 */
[----:B------:R-:W-:Y:S04]  /*1bfd0*/  STL.64 [R1+0x6b0], R34 ;  /* 0x0006b02201007387 */ /* 0x000fe80000100a00 */
[----:B------:R4:W-:Y:S04]  /*1bfe0*/  STL.64 [R1+0x6c8], R52 ;  /* 0x0006c83401007387 */ /* 0x0009e80000100a00 */
[----:B------:R4:W-:Y:S04]  /*1bff0*/  STL.64 [R1+0x6e0], R62 ;  /* 0x0006e03e01007387 */ /* 0x0009e80000100a00 */
[----:B------:R4:W-:Y:S04]  /*1c000*/  STL.64 [R1+0x6f8], R68 ;  /* 0x0006f84401007387 */ /* 0x0009e80000100a00 */
[----:B------:R4:W-:Y:S04]  /*1c010*/  STL.64 [R1+0x710], R60 ;  /* 0x0007103c01007387 */ /* 0x0009e80000100a00 */
[----:B------:R4:W-:Y:S04]  /*1c020*/  STL.64 [R1+0x720], R50 ;  /* 0x0007203201007387 */ /* 0x0009e80000100a00 */
[----:B------:R4:W-:Y:S04]  /*1c030*/  STL.64 [R1+0x730], R26 ;  /* 0x0007301a01007387 */ /* 0x0009e80000100a00 */
[----:B------:R4:W-:Y:S04]  /*1c040*/  STL.64 [R1+0x740], R16 ;  /* 0x0007401001007387 */ /* 0x0009e80000100a00 */
[----:B------:R4:W-:Y:S04]  /*1c050*/  STL.64 [R1+0x750], R8 ;  /* 0x0007500801007387 */ /* 0x0009e80000100a00 */
[----:B-1----:R-:W4:Y:S04]  /*1c060*/  LDL.LU.64 R108, [R1+0x470] ;  /* 0x00047000016c7983 */ /* 0x002f280000300a00 */
[----:B------:R-:W-:Y:S04]  /*1c070*/  LDGSTS.E [R5+0x51500], desc[UR16][R30.64], P1 ;  /* 0x515000001e057fae */ /* 0x000fe80008921850 */
[----:B--2---:R-:W2:Y:S04]  /*1c080*/  LDL.LU.64 R100, [R1+0x450] ;  /* 0x0004500001647983 */ /* 0x004ea80000300a00 */
[----:B---3--:R-:W3:Y:S04]  /*1c090*/  LDL.LU.64 R44, [R1+0x418] ;  /* 0x00041800012c7983 */ /* 0x008ee80000300a00 */
[----:B------:R-:W-:Y:S04]  /*1c0a0*/  LDGSTS.E [R5+0x51900], desc[UR16][R38.64], P1 ;  /* 0x5190000026057fae */ /* 0x000fe80008921850 */
[----:B----4-:R-:W4:Y:S04]  /*1c0b0*/  LDL.LU.64 R36, [R1+0x400] ;  /* 0x0004000001247983 */ /* 0x010f280000300a00 */
[----:B------:R-:W-:Y:S04]  /*1c0c0*/  LDGSTS.E [R5+0x51d00], desc[UR16][R28.64], P1 ;  /* 0x51d000001c057fae */ /* 0x000fe80008921850 */
[----:B------:R-:W-:Y:S04]  /*1c0d0*/  LDGSTS.E [R5+0x52100], desc[UR16][R102.64], P1 ;  /* 0x5210000066057fae */ /* 0x000fe80008921850 */
[----:B------:R-:W-:Y:S04]  /*1c0e0*/  LDGSTS.E [R5+0x52500], desc[UR16][R110.64], P1 ;  /* 0x525000006e057fae */ /* 0x000fe80008921850 */
[----:B------:R-:W4:Y:S04]  /*1c0f0*/  LDL.LU.64 R28, [R1+0x3d0] ;  /* 0x0003d000011c7983 */ /* 0x000f280000300a00 */
[----:B------:R-:W-:Y:S04]  /*1c100*/  LDGSTS.E [R5+0x52900], desc[UR16][R118.64], P1 ;  /* 0x5290000076057fae */ /* 0x000fe80008921850 */
[----:B------:R-:W-:Y:S04]  /*1c110*/  LDGSTS.E [R5+0x52d00], desc[UR16][R126.64], P1 ;  /* 0x52d000007e057fae */ /* 0x000fe80008921850 */
[----:B------:R-:W-:Y:S01]  /*1c120*/  LDGSTS.E [R5+0x53100], desc[UR16][R134.64], P1 ;  /* 0x5310000086057fae */ /* 0x000fe20008921850 */
[----:B------:R-:W-:-:S03]  /*1c130*/  IMAD.WIDE R32, R2, 0x4, R32 ;  /* 0x0000000402207825 */ /* 0x000fc600078e0220 */
[----:B------:R-:W-:Y:S01]  /*1c140*/  LDGSTS.E [R5+0x53500], desc[UR16][R142.64], P1 ;  /* 0x535000008e057fae */ /* 0x000fe20008921850 */
[----:B------:R-:W-:-:S03]  /*1c150*/  IMAD.WIDE R40, R2, 0x4, R40 ;  /* 0x0000000402287825 */ /* 0x000fc600078e0228 */
[----:B------:R-:W-:Y:S04]  /*1c160*/  LDGSTS.E [R5+0x53900], desc[UR16][R148.64], P1 ;  /* 0x5390000094057fae */ /* 0x000fe80008921850 */
[----:B------:R-:W-:Y:S01]  /*1c170*/  LDGSTS.E [R5+0x53d00], desc[UR16][R140.64], P1 ;  /* 0x53d000008c057fae */ /* 0x000fe20008921850 */
[----:B------:R-:W-:-:S03]  /*1c180*/  IMAD.WIDE R94, R2, 0x4, R104 ;  /* 0x00000004025e7825 */ /* 0x000fc600078e0268 */
[----:B------:R-:W-:Y:S04]  /*1c190*/  LDGSTS.E [R5+0x54100], desc[UR16][R132.64], P1 ;  /* 0x5410000084057fae */ /* 0x000fe80008921850 */
[----:B------:R-:W-:Y:S04]  /*1c1a0*/  LDGSTS.E [R5+0x54500], desc[UR16][R124.64], P1 ;  /* 0x545000007c057fae */ /* 0x000fe80008921850 */
[----:B------:R-:W-:Y:S04]  /*1c1b0*/  LDGSTS.E [R5+0x54900], desc[UR16][R116.64], P1 ;  /* 0x5490000074057fae */ /* 0x000fe80008921850 */
[----:B------:R1:W-:Y:S01]  /*1c1c0*/  LDGSTS.E [R5+0x54d00], desc[UR16][R92.64], P1 ;  /* 0x54d000005c057fae */ /* 0x0003e20008921850 */
[----:B------:R-:W-:-:S03]  /*1c1d0*/  IMAD.WIDE R86, R2, 0x4, R136 ;  /* 0x0000000402567825 */ /* 0x000fc600078e0288 */
[----:B------:R1:W-:Y:S01]  /*1c1e0*/  LDGSTS.E [R5+0x55100], desc[UR16][R84.64], P1 ;  /* 0x5510000054057fae */ /* 0x0003e20008921850 */
[----:B------:R-:W-:-:S03]  /*1c1f0*/  IMAD.WIDE R78, R2, 0x4, R152 ;  /* 0x00000004024e7825 */ /* 0x000fc600078e0298 */
[----:B------:R1:W-:Y:S02]  /*1c200*/  LDGSTS.E [R5+0x55500], desc[UR16][R76.64], P1 ;  /* 0x555000004c057fae */ /* 0x0003e40008921850 */
[C---:B-1----:R-:W-:Y:S02]  /*1c210*/  IMAD.WIDE R92, R2.reuse, 0x4, R112 ;  /* 0x00000004025c7825 */ /* 0x042fe400078e0270 */
[----:B------:R-:W-:Y:S02]  /*1c220*/  LDGSTS.E [R5+0x55900], desc[UR16][R20.64], P1 ;  /* 0x5590000014057fae */ /* 0x000fe40008921850 */
[C---:B------:R-:W-:Y:S02]  /*1c230*/  IMAD.WIDE R84, R2.reuse, 0x4, R144 ;  /* 0x0000000402547825 */ /* 0x040fe400078e0290 */
[----:B------:R-:W-:Y:S02]  /*1c240*/  LDGSTS.E [R5+0x55d00], desc[UR16][R34.64], P1 ;  /* 0x55d0000022057fae */ /* 0x000fe40008921850 */
[----:B------:R-:W-:-:S02]  /*1c250*/  IMAD.WIDE R76, R2, 0x4, R160 ;  /* 0x00000004024c7825 */ /* 0x000fc400078e02a0 */
[----:B------:R1:W-:Y:S02]  /*1c260*/  LDGSTS.E [R5+0x56100], desc[UR16][R52.64], P1 ;  /* 0x5610000034057fae */ /* 0x0003e40008921850 */
[C---:B------:R-:W-:Y:S02]  /*1c270*/  IMAD.WIDE R70, R2.reuse, 0x4, R168 ;  /* 0x0000000402467825 */ /* 0x040fe400078e02a8 */
[----:B------:R1:W-:Y:S04]  /*1c280*/  LDGSTS.E [R5+0x56500], desc[UR16][R62.64], P1 ;  /* 0x565000003e057fae */ /* 0x0003e80008921850 */
[----:B------:R1:W-:Y:S04]  /*1c290*/  LDGSTS.E [R5+0x56900], desc[UR16][R68.64], P1 ;  /* 0x5690000044057fae */ /* 0x0003e80008921850 */
[----:B------:R1:W-:Y:S02]  /*1c2a0*/  LDGSTS.E [R5+0x56d00], desc[UR16][R60.64], P1 ;  /* 0x56d000003c057fae */ /* 0x0003e40008921850 */
[----:B-1----:R-:W-:-:S02]  /*1c2b0*/  IMAD.WIDE R52, R2, 0x4, R200 ;  /* 0x0000000402347825 */ /* 0x002fc400078e02c8 */
[----:B------:R1:W-:Y:S02]  /*1c2c0*/  LDGSTS.E [R5+0x57100], desc[UR16][R50.64], P1 ;  /* 0x5710000032057fae */ /* 0x0003e40008921850 */
[C---:B------:R-:W-:Y:S02]  /*1c2d0*/  IMAD.WIDE R62, R2.reuse, 0x4, R184 ;  /* 0x00000004023e7825 */ /* 0x040fe400078e02b8 */
[----:B------:R1:W-:Y:S02]  /*1c2e0*/  LDGSTS.E [R5+0x57500], desc[UR16][R26.64], P1 ;  /* 0x575000001a057fae */ /* 0x0003e40008921850 */
[C---:B------:R-:W-:Y:S02]  /*1c2f0*/  IMAD.WIDE R68, R2.reuse, 0x4, R176 ;  /* 0x0000000402447825 */ /* 0x040fe400078e02b0 */
[----:B------:R1:W-:Y:S02]  /*1c300*/  LDGSTS.E [R5+0x57900], desc[UR16][R16.64], P1 ;  /* 0x5790000010057fae */ /* 0x0003e40008921850 */
[----:B------:R-:W-:-:S02]  /*1c310*/  IMAD.WIDE R60, R2, 0x4, R192 ;  /* 0x00000004023c7825 */ /* 0x000fc400078e02c0 */
[----:B------:R1:W-:Y:S02]  /*1c320*/  LDGSTS.E [R5+0x57d00], desc[UR16][R8.64], P1 ;  /* 0x57d0000008057fae */ /* 0x0003e40008921850 */
[----:B-1----:R-:W-:-:S04]  /*1c330*/  IMAD.WIDE R50, R2, 0x4, R208 ;  /* 0x0000000402327825 */ /* 0x002fc800078e02d0 */
        /* <DEDUP_REMOVED lines=10> */
[----:B------:R-:W-:-:S05]  /*1c3e0*/  IMAD.WIDE R212, R2, 0x4, R108 ;  /* 0x0000000402d47825 */ /* 0x000fca00078e026c */
[----:B------:R-:W-:Y:S01]  /*1c3f0*/  LDGSTS.E [R3+0x50200], desc[UR16][R212.64], P1 ;  /* 0x50200000d4037fae */ /* 0x000fe20008921850 */
[----:B--2---:R-:W-:-:S04]  /*1c400*/  IMAD.WIDE R110, R2, 0x4, R100 ;  /* 0x00000004026e7825 */ /* 0x004fc800078e0264 */
[C---:B---3--:R-:W-:Y:S01]  /*1c410*/  IMAD.WIDE R108, R2.reuse, 0x4, R44 ;  /* 0x00000004026c7825 */ /* 0x048fe200078e022c */
[----:B------:R-:W-:Y:S03]  /*1c420*/  STL.64 [R1+0x2d8], R110 ;  /* 0x0002d86e01007387 */ /* 0x000fe60000100a00 */
[----:B------:R-:W-:-:S04]  /*1c430*/  IMAD.WIDE R44, R2, 0x4, R56 ;  /* 0x00000004022c7825 */ /* 0x000fc800078e0238 */
[C---:B----4-:R-:W-:Y:S01]  /*1c440*/  IMAD.WIDE R102, R2.reuse, 0x4, R36 ;  /* 0x0000000402667825 */ /* 0x050fe200078e0224 */
[----:B------:R1:W-:Y:S04]  /*1c450*/  STL.64 [R1+0x308], R108 ;  /* 0x0003086c01007387 */ /* 0x0003e80000100a00 */
[----:B------:R-:W-:Y:S01]  /*1c460*/  STL.64 [R1+0x340], R102 ;  /* 0x0003406601007387 */ /* 0x000fe20000100a00 */
[----:B------:R-:W-:-:S03]  /*1c470*/  IMAD.WIDE R36, R2, 0x4, R120 ;  /* 0x0000000402247825 */ /* 0x000fc600078e0278 */
[----:B------:R-:W-:Y:S04]  /*1c480*/  LDGSTS.E [R3+0x50600], desc[UR16][R110.64], P1 ;  /* 0x506000006e037fae */ /* 0x000fe80008921850 */
[----:B------:R-:W-:Y:S01]  /*1c490*/  LDGSTS.E [R3+0x50a00], desc[UR16][R108.64], P1 ;  /* 0x50a000006c037fae */ /* 0x000fe20008921850 */
[----:B------:R-:W-:-:S03]  /*1c4a0*/  IMAD.WIDE R100, R2, 0x4, R28 ;  /* 0x0000000402647825 */ /* 0x000fc600078e021c */
[----:B------:R-:W-:Y:S04]  /*1c4b0*/  LDGSTS.E [R3+0x50e00], desc[UR16][R102.64], P1 ;  /* 0x50e0000066037fae */ /* 0x000fe80008921850 */
[----:B------:R2:W-:Y:S01]  /*1c4c0*/  STL.64 [R1+0x380], R100 ;  /* 0x0003806401007387 */ /* 0x0005e20000100a00 */
[----:B------:R-:W-:-:S03]  /*1c4d0*/  IMAD.WIDE R28, R2, 0x4, R128 ;  /* 0x00000004021c7825 */ /* 0x000fc600078e0280 */
[----:B------:R-:W-:Y:S04]  /*1c4e0*/  STL.64 [R1+0x3b8], R32 ;  /* 0x0003b82001007387 */ /* 0x000fe80000100a00 */
[----:B------:R-:W-:Y:S04]  /*1c4f0*/  STL.64 [R1+0x3e8], R40 ;  /* 0x0003e82801007387 */ /* 0x000fe80000100a00 */
[----:B------:R3:W-:Y:S04]  /*1c500*/  STL.64 [R1+0x418], R44 ;  /* 0x0004182c01007387 */ /* 0x0007e80000100a00 */
[----:B------:R-:W-:Y:S04]  /*1c510*/  STL.64 [R1+0x450], R94 ;  /* 0x0004505e01007387 */ /* 0x000fe80000100a00 */
[----:B------:R-:W-:Y:S04]  /*1c520*/  STL.64 [R1+0x470], R92 ;  /* 0x0004705c01007387 */ /* 0x000fe80000100a00 */
[----:B------:R4:W-:Y:S04]  /*1c530*/  STL.64 [R1+0x490], R36 ;  /* 0x0004902401007387 */ /* 0x0009e80000100a00 */
[----:B------:R4:W-:Y:S04]  /*1c540*/  STL.64 [R1+0x4b0], R28 ;  /* 0x0004b01c01007387 */ /* 0x0009e80000100a00 */
[----:B------:R-:W-:Y:S04]  /*1c550*/  STL.64 [R1+0x4d0], R86 ;  /* 0x0004d05601007387 */ /* 0x000fe80000100a00 */
[----:B------:R-:W-:Y:S04]  /*1c560*/  STL.64 [R1+0x4e0], R84 ;  /* 0x0004e05401007387 */ /* 0x000fe80000100a00 */
        /* <DEDUP_REMOVED lines=18> */
[----:B------:R-:W-:Y:S04]  /*1c690*/  LDGSTS.E [R3+0x51200], desc[UR16][R100.64], P1 ;  /* 0x5120000064037fae */ /* 0x000fe80008921850 */
[----:B------:R-:W-:Y:S04]  /*1c6a0*/  LDGSTS.E [R3+0x51600], desc[UR16][R32.64], P1 ;  /* 0x5160000020037fae */ /* 0x000fe80008921850 */
[----:B------:R-:W4:Y:S04]  /*1c6b0*/  LDL.LU.64 R124, [R1+0x510] ;  /* 0x00051000017c7983 */ /* 0x000f280000300a00 */
[----:B------:R-:W-:Y:S04]  /*1c6c0*/  LDGSTS.E [R3+0x51a00], desc[UR16][R40.64], P1 ;  /* 0x51a0000028037fae */ /* 0x000fe80008921850 */
[----:B------:R-:W4:Y:S04]  /*1c6d0*/  LDL.LU.64 R116, [R1+0x4f8] ;  /* 0x0004f80001747983 */ /* 0x000f280000300a00 */
[----:B------:R-:W-:Y:S04]  /*1c6e0*/  LDGSTS.E [R3+0x51e00], desc[UR16][R44.64], P1 ;  /* 0x51e000002c037fae */ /* 0x000fe80008921850 */
[----:B-1----:R-:W4:Y:S04]  /*1c6f0*/  LDL.LU.64 R108, [R1+0x4d8] ;  /* 0x0004d800016c7983 */ /* 0x002f280000300a00 */
[----:B--2---:R-:W2:Y:S04]  /*1c700*/  LDL.LU.64 R100, [R1+0x4b8] ;  /* 0x0004b80001647983 */ /* 0x004ea80000300a00 */
[----:B------:R-:W-:Y:S04]  /*1c710*/  LDGSTS.E [R3+0x52200], desc[UR16][R94.64], P1 ;  /* 0x522000005e037fae */ /* 0x000fe80008921850 */
[----:B---3--:R-:W3:Y:S04]  /*1c720*/  LDL.LU.64 R44, [R1+0x498] ;  /* 0x00049800012c7983 */ /* 0x008ee80000300a00 */
[----:B------:R-:W-:Y:S04]  /*1c730*/  LDGSTS.E [R3+0x52600], desc[UR16][R92.64], P1 ;  /* 0x526000005c037fae */ /* 0x000fe80008921850 */
[----:B------:R-:W-:Y:S04]  /*1c740*/  LDGSTS.E [R3+0x52a00], desc[UR16][R36.64], P1 ;  /* 0x52a0000024037fae */ /* 0x000fe80008921850 */
[----:B------:R-:W-:Y:S04]  /*1c750*/  LDGSTS.E [R3+0x52e00], desc[UR16][R28.64], P1 ;  /* 0x52e000001c037fae */ /* 0x000fe80008921850 */
[----:B------:R-:W-:Y:S04]  /*1c760*/  LDGSTS.E [R3+0x53200], desc[UR16][R86.64], P1 ;  /* 0x5320000056037fae */ /* 0x000fe80008921850 */
[----:B----4-:R-:W4:Y:S04]  /*1c770*/  LDL.LU.64 R36, [R1+0x478] ;  /* 0x0004780001247983 */ /* 0x010f280000300a00 */
[----:B------:R-:W4:Y:S04]  /*1c780*/  LDL.LU.64 R28, [R1+0x458] ;  /* 0x00045800011c7983 */ /* 0x000f280000300a00 */
[----:B------:R-:W-:Y:S04]  /*1c790*/  LDGSTS.E [R3+0x53600], desc[UR16][R84.64], P1 ;  /* 0x5360000054037fae */ /* 0x000fe80008921850 */
[----:B------:R-:W-:Y:S04]  /*1c7a0*/  LDGSTS.E [R3+0x53a00], desc[UR16][R78.64], P1 ;  /* 0x53a000004e037fae */ /* 0x000fe80008921850 */
[----:B------:R-:W-:Y:S01]  /*1c7b0*/  LDGSTS.E [R3+0x53e00], desc[UR16][R76.64], P1 ;  /* 0x53e000004c037fae */ /* 0x000fe20008921850 */
[----:B------:R-:W-:-:S03]  /*1c7c0*/  IMAD.WIDE R64, R2, 0x4, R114 ;  /* 0x0000000402407825 */ /* 0x000fc600078e0272 */
[----:B------:R1:W-:Y:S04]  /*1c7d0*/  LDGSTS.E [R3+0x54200], desc[UR16][R70.64], P1 ;  /* 0x5420000046037fae */ /* 0x0003e80008921850 */
[----:B------:R1:W-:Y:S01]  /*1c7e0*/  LDGSTS.E [R3+0x54600], desc[UR16][R68.64], P1 ;  /* 0x5460000044037fae */ /* 0x0003e20008921850 */
[----:B------:R-:W-:-:S03]  /*1c7f0*/  IMAD.WIDE R56, R2, 0x4, R138 ;  /* 0x0000000402387825 */ /* 0x000fc600078e028a */
[----:B------:R1:W-:Y:S02]  /*1c800*/  LDGSTS.E [R3+0x54a00], desc[UR16][R62.64], P1 ;  /* 0x54a000003e037fae */ /* 0x0003e40008921850 */
[C---:B-1----:R-:W-:Y:S02]  /*1c810*/  IMAD.WIDE R70, R2.reuse, 0x4, R6 ;  /* 0x0000000402467825 */ /* 0x042fe400078e0206 */
[----:B------:R1:W-:Y:S02]  /*1c820*/  LDGSTS.E [R3+0x54e00], desc[UR16][R60.64], P1 ;  /* 0x54e000003c037fae */ /* 0x0003e40008921850 */
[C---:B------:R-:W-:Y:S02]  /*1c830*/  IMAD.WIDE R68, R2.reuse, 0x4, R106 ;  /* 0x0000000402447825 */ /* 0x040fe400078e026a */
[----:B------:R1:W-:Y:S02]  /*1c840*/  LDGSTS.E [R3+0x55200], desc[UR16][R52.64], P1 ;  /* 0x5520000034037fae */ /* 0x0003e40008921850 */
[----:B------:R-:W-:-:S02]  /*1c850*/  IMAD.WIDE R62, R2, 0x4, R122 ;  /* 0x00000004023e7825 */ /* 0x000fc400078e027a */
        /* <DEDUP_REMOVED lines=8> */
[----:B------:R1:W-:Y:S02]  /*1c8e0*/  LDGSTS.E [R3+0x56600], desc[UR16][R38.64], P1 ;  /* 0x5660000026037fae */ /* 0x0003e40008921850 */
[C---:B------:R-:W-:Y:S02]  /*1c8f0*/  IMAD.WIDE R40, R2.reuse, 0x4, R194 ;  /* 0x0000000402287825 */ /* 0x040fe400078e02c2 */
        /* <DEDUP_REMOVED lines=9> */
[C---:B------:R-:W-:Y:S02]  /*1c990*/  IMAD.WIDE R24, R2.reuse, 0x4, R24 ;  /* 0x0000000402187825 */ /* 0x040fe400078e0218 */
[----:B------:R4:W-:Y:S02]  /*1c9a0*/  LDGSTS.E [R3+0x57e00], desc[UR16][R8.64], P1 ;  /* 0x57e0000008037fae */ /* 0x0009e40008921850 */
[----:B------:R-:W-:-:S04]  /*1c9b0*/  IMAD.WIDE R34, R2, 0x4, R58 ;  /* 0x0000000402227825 */ /* 0x000fc800078e023a */
[----:B------:R-:W-:-:S04]  /*1c9c0*/  IMAD.WIDE R32, R2, 0x4, R66 ;  /* 0x0000000402207825 */ /* 0x000fc800078e0242 */
[----:B-1----:R-:W-:-:S04]  /*1c9d0*/  IMAD.WIDE R30, R2, 0x4, R74 ;  /* 0x00000004021e7825 */ /* 0x002fc800078e024a */
[----:B------:R-:W-:-:S04]  /*1c9e0*/  IMAD.WIDE R26, R2, 0x4, R90 ;  /* 0x00000004021a7825 */ /* 0x000fc800078e025a */
[----:B------:R-:W-:-:S04]  /*1c9f0*/  IMAD.WIDE R22, R2, 0x4, R98 ;  /* 0x0000000402167825 */ /* 0x000fc800078e0262 */
[----:B------:R-:W-:-:S04]  /*1ca00*/  IMAD.WIDE R20, R2, 0x4, R216 ;  /* 0x0000000402147825 */ /* 0x000fc800078e02d8 */
[----:B------:R-:W-:-:S04]  /*1ca10*/  IMAD.WIDE R16, R2, 0x4, R224 ;  /* 0x0000000402107825 */ /* 0x000fc800078e02e0 */
[----:B--2---:R-:W-:-:S04]  /*1ca20*/  IMAD.WIDE R80, R2, 0x4, R100 ;  /* 0x0000000402507825 */ /* 0x004fc800078e0264 */
[C---:B---3--:R-:W-:Y:S01]  /*1ca30*/  IMAD.WIDE R78, R2.reuse, 0x4, R44 ;  /* 0x00000004024e7825 */ /* 0x048fe200078e022c */
[----:B------:R-:W-:Y:S04]  /*1ca40*/  STL.64 [R1+0x2c0], R80 ;  /* 0x0002c05001007387 */ /* 0x000fe80000100a00 */
[----:B------:R-:W-:Y:S04]  /*1ca50*/  STL.64 [R1+0x2e0], R78 ;  /* 0x0002e04e01007387 */ /* 0x000fe80000100a00 */
[----:B------:R-:W5:Y:S01]  /*1ca60*/  LDL.LU.64 R6, [R1+0x790] ;  /* 0x0007900001067983 */ /* 0x000f620000300a00 */
[----:B----4-:R-:W-:-:S04]  /*1ca70*/  IMAD.WIDE R76, R2, 0x4, R36 ;  /* 0x00000004024c7825 */ /* 0x010fc800078e0224 */
[C---:B------:R-:W-:Y:S01]  /*1ca80*/  IMAD.WIDE R72, R2.reuse, 0x4, R28 ;  /* 0x0000000402487825 */ /* 0x040fe200078e021c */
[----:B------:R-:W-:Y:S04]  /*1ca90*/  STL.64 [R1+0x300], R76 ;  /* 0x0003004c01007387 */ /* 0x000fe80000100a00 */
[----:B------:R-:W-:Y:S04]  /*1caa0*/  STL.64 [R1+0x330], R72 ;  /* 0x0003304801007387 */ /* 0x000fe80000100a00 */
[----:B------:R-:W-:Y:S04]  /*1cab0*/  STL.64 [R1+0x368], R70 ;  /* 0x0003684601007387 */ /* 0x000fe80000100a00 */
[----:B------:R-:W-:Y:S01]  /*1cac0*/  STL.64 [R1+0x3a0], R68 ;  /* 0x0003a04401007387 */ /* 0x000fe20000100a00 */
[----:B------:R-:W-:-:S03]  /*1cad0*/  IMAD.WIDE R44, R2, 0x4, R178 ;  /* 0x00000004022c7825 */ /* 0x000fc600078e02b2 */
[----:B------:R-:W-:Y:S04]  /*1cae0*/  STL.64 [R1+0x3d0], R64 ;  /* 0x0003d04001007387 */ /* 0x000fe80000100a00 */
[----:B------:R-:W-:Y:S04]  /*1caf0*/  STL.64 [R1+0x400], R62 ;  /* 0x0004003e01007387 */ /* 0x000fe80000100a00 */
        /* <DEDUP_REMOVED lines=23> */
[----:B------:R3:W-:Y:S04]  /*1cc70*/  STL [R1+0x8], RZ ;  /* 0x000008ff01007387 */ /* 0x0007e80000100800 */
        /* <DEDUP_REMOVED lines=125> */
[----:B------:R-:W4:Y:S01]  /*1d450*/  LDL R13, [R1+0x788] ;  /* 0x00078800010d7983 */ /* 0x000f220000100800 */
[----:B------:R-:W-:-:S04]  /*1d460*/  IMAD.WIDE R8, R2, 0x4, R124 ;  /* 0x0000000402087825 */ /* 0x000fc800078e027c */
[C---:B------:R-:W-:Y:S01]  /*1d470*/  IMAD.WIDE R218, R2.reuse, 0x4, R116 ;  /* 0x0000000402da7825 */ /* 0x040fe200078e0274 */
[----:B------:R-:W-:Y:S03]  /*1d480*/  LDGSTS.E [R0+0x50300], desc[UR16][R8.64], P1 ;  /* 0x5030000008007fae */ /* 0x000fe60008921850 */
[----:B------:R-:W-:Y:S01]  /*1d490*/  IMAD.WIDE R206, R2, 0x4, R108 ;  /* 0x0000000402ce7825 */ /* 0x000fe200078e026c */
        /* <DEDUP_REMOVED lines=27> */
[----:B------:R2:W-:Y:S04]  /*1d650*/  LDGSTS.E [R0+0x57300], desc[UR16][R26.64], P1 ;  /* 0x573000001a007fae */ /* 0x0005e80008921850 */
[----:B------:R3:W-:Y:S04]  /*1d660*/  LDGSTS.E [R0+0x57700], desc[UR16][R22.64], P1 ;  /* 0x5770000016007fae */ /* 0x0007e80008921850 */
[----:B------:R3:W-:Y:S04]  /*1d670*/  LDGSTS.E [R0+0x57b00], desc[UR16][R20.64], P1 ;  /* 0x57b0000014007fae */ /* 0x0007e80008921850 */
[----:B------:R3:W-:Y:S01]  /*1d680*/  LDGSTS.E [R0+0x57f00], desc[UR16][R16.64], P1 ;  /* 0x57f0000010007fae */ /* 0x0007e20008921850 */
[----:B-1----:R-:W-:-:S03]  /*1d690*/  CS2R R24, SRZ ;  /* 0x0000000000187805 */ /* 0x002fc6000001ff00 */
[----:B------:R-:W0:Y:S01]  /*1d6a0*/  LDGDEPBAR ;  /* 0x00000000000079af */ /* 0x000e220000000000 */
[----:B--2---:R-:W-:Y:S02]  /*1d6b0*/  CS2R R26, SRZ ;  /* 0x00000000001a7805 */ /* 0x004fe4000001ff00 */
[----:B------:R-:W-:Y:S02]  /*1d6c0*/  CS2R R28, SRZ ;  /* 0x00000000001c7805 */ /* 0x000fe4000001ff00 */
[----:B------:R-:W-:Y:S02]  /*1d6d0*/  CS2R R30, SRZ ;  /* 0x00000000001e7805 */ /* 0x000fe4000001ff00 */
[----:B------:R-:W-:Y:S02]  /*1d6e0*/  CS2R R32, SRZ ;  /* 0x0000000000207805 */ /* 0x000fe4000001ff00 */
[----:B------:R-:W-:Y:S02]  /*1d6f0*/  CS2R R34, SRZ ;  /* 0x0000000000227805 */ /* 0x000fe4000001ff00 */
[----:B------:R-:W-:-:S02]  /*1d700*/  CS2R R36, SRZ ;  /* 0x0000000000247805 */ /* 0x000fc4000001ff00 */
[----:B------:R-:W-:Y:S02]  /*1d710*/  CS2R R38, SRZ ;  /* 0x0000000000267805 */ /* 0x000fe4000001ff00 */
        /* <DEDUP_REMOVED lines=56> */
[----:B----4-:R-:W-:-:S13]  /*1daa0*/  ISETP.GE.AND P0, PT, R13, 0x40, PT ;  /* 0x000000400d00780c */ /* 0x010fda0003f06270 */
[----:B---3--:R-:W-:Y:S05]  /*1dab0*/  @!P0 BRA `(.L_x_0) ;  /* 0x000000c8008c8947 */ /* 0x008fea0003800000 */
[----:B------:R-:W2:Y:S04]  /*1dac0*/  LDL.LU.64 R196, [R1+0x200] ;  /* 0x0002000001c47983 */ /* 0x000ea80000300a00 */
[----:B------:R-:W3:Y:S04]  /*1dad0*/  LDL.LU.64 R172, [R1+0x208] ;  /* 0x0002080001ac7983 */ /* 0x000ee80000300a00 */
        /* <DEDUP_REMOVED lines=9> */
[----:B------:R-:W-:Y:S01]  /*1db70*/  IMAD.MOV.U32 R17, RZ, RZ, R18 ;  /* 0x000000ffff117224 */ /* 0x000fe200078e0012 */
[----:B------:R-:W-:Y:S01]  /*1db80*/  MOV R21, R228 ;  /* 0x000000e400157202 */ /* 0x000fe20000000f00 */
[----:B------:R-:W-:Y:S01]  /*1db90*/  IMAD.MOV.U32 R138, RZ, RZ, R206 ;  /* 0x000000ffff8a7224 */ /* 0x000fe200078e00ce */
[----:B------:R-:W4:Y:S01]  /*1dba0*/  LDL.LU.64 R220, [R1+0x258] ;  /* 0x0002580001dc7983 */ /* 0x000f220000300a00 */
[----:B------:R-:W-:Y:S01]  /*1dbb0*/  IMAD.MOV.U32 R139, RZ, RZ, R207 ;  /* 0x000000ffff8b7224 */ /* 0x000fe200078e00cf */
[----:B------:R-:W-:Y:S01]  /*1dbc0*/  MOV R152, R233 ;  /* 0x000000e900987202 */ /* 0x000fe20000000f00 */
[----:B------:R-:W-:Y:S01]  /*1dbd0*/  IMAD.MOV.U32 R16, RZ, RZ, R19 ;  /* 0x000000ffff107224 */ /* 0x000fe200078e0013 */
[----:B------:R-:W-:Y:S01]  /*1dbe0*/  MOV R162, R243 ;  /* 0x000000f300a27202 */ /* 0x000fe20000000f00 */
[----:B------:R-:W-:Y:S01]  /*1dbf0*/  IMAD.MOV.U32 R19, RZ, RZ, R226 ;  /* 0x000000ffff137224 */ /* 0x000fe200078e00e2 */
[----:B------:R-:W-:Y:S01]  /*1dc00*/  MOV R159, R238 ;  /* 0x000000ee009f7202 */ /* 0x000fe20000000f00 */
[----:B------:R-:W-:Y:S01]  /*1dc10*/  IMAD.MOV.U32 R18, RZ, RZ, R227 ;  /* 0x000000ffff127224 */ /* 0x000fe200078e00e3 */
[----:B------:R-:W-:Y:S01]  /*1dc20*/  MOV R14, R11 ;  /* 0x0000000b000e7202 */ /* 0x000fe20000000f00 */
[----:B------:R-:W-:-:S02]  /*1dc30*/  IMAD.MOV.U32 R20, RZ, RZ, R229 ;  /* 0x000000ffff147224 */ /* 0x000fc400078e00e5 */
[----:B------:R-:W-:Y:S02]  /*1dc40*/  IMAD.MOV.U32 R23, RZ, RZ, R230 ;  /* 0x000000ffff177224 */ /* 0x000fe400078e00e6 */
[----:B------:R-:W-:Y:S02]  /*1dc50*/  IMAD.MOV.U32 R22, RZ, RZ, R231 ;  /* 0x000000ffff167224 */ /* 0x000fe400078e00e7 */
[----:B------:R-:W-:Y:S02]  /*1dc60*/  IMAD.MOV.U32 R153, RZ, RZ, R232 ;  /* 0x000000ffff997224 */ /* 0x000fe400078e00e8 */
[----:B------:R-:W-:Y:S02]  /*1dc70*/  IMAD.MOV.U32 R155, RZ, RZ, R234 ;  /* 0x000000ffff9b7224 */ /* 0x000fe400078e00ea */
[----:B------:R-:W-:Y:S02]  /*1dc80*/  IMAD.MOV.U32 R154, RZ, RZ, R235 ;  /* 0x000000ffff9a7224 */ /* 0x000fe400078e00eb */
        /* <DEDUP_REMOVED lines=10> */
[----:B------:R-:W-:Y:S01]  /*1dd30*/  IMAD.MOV.U32 R15, RZ, RZ, R10 ;  /* 0x000000ffff0f7224 */ /* 0x000fe200078e000a */
[----:B--2---:R-:W-:Y:S01]  /*1dd40*/  MOV R169, R196 ;  /* 0x000000c400a97202 */ /* 0x004fe20000000f00 */
[----:B------:R-:W-:Y:S02]  /*1dd50*/  IMAD.MOV.U32 R168, RZ, RZ, R197 ;  /* 0x000000ffffa87224 */ /* 0x000fe400078e00c5 */
[----:B------:R-:W2:Y:S04]  /*1dd60*/  LDL.LU.64 R196, [R1+0x260] ;  /* 0x0002600001c47983 */ /* 0x000ea80000300a00 */
[----:B------:R-:W2:Y:S04]  /*1dd70*/  LDL.LU.64 R198, [R1+0x268] ;  /* 0x0002680001c67983 */ /* 0x000ea80000300a00 */
[----:B------:R-:W2:Y:S01]  /*1dd80*/  LDL.LU.64 R222, [R1+0x270] ;  /* 0x0002700001de7983 */ /* 0x000ea20000300a00 */
[----:B---3--:R-:W-:Y:S01]  /*1dd90*/  IMAD.MOV.U32 R171, RZ, RZ, R172 ;  /* 0x000000ffffab7224 */ /* 0x008fe200078e00ac */
[----:B----4-:R-:W-:Y:S01]  /*1dda0*/  MOV R172, R175 ;  /* 0x000000af00ac7202 */ /* 0x010fe20000000f00 */
[----:B------:R-:W-:-:S02]  /*1ddb0*/  IMAD.MOV.U32 R170, RZ, RZ, R173 ;  /* 0x000000ffffaa7224 */ /* 0x000fc400078e00ad */
[----:B------:R-:W-:Y:S02]  /*1ddc0*/  IMAD.MOV.U32 R173, RZ, RZ, R174 ;  /* 0x000000ffffad7224 */ /* 0x000fe400078e00ae */
[----:B------:R-:W-:Y:S02]  /*1ddd0*/  IMAD.MOV.U32 R175, RZ, RZ, R176 ;  /* 0x000000ffffaf7224 */ /* 0x000fe400078e00b0 */
[----:B------:R-:W-:Y:S02]  /*1dde0*/  IMAD.MOV.U32 R174, RZ, RZ, R177 ;  /* 0x000000ffffae7224 */ /* 0x000fe400078e00b1 */
[----:B------:R-:W-:Y:S02]  /*1ddf0*/  IMAD.MOV.U32 R177, RZ, RZ, R204 ;  /* 0x000000ffffb17224 */ /* 0x000fe400078e00cc */
[----:B------:R-:W-:Y:S02]  /*1de00*/  IMAD.MOV.U32 R176, RZ, RZ, R205 ;  /* 0x000000ffffb07224 */ /* 0x000fe400078e00cd */
[----:B------:R-:W3:Y:S01]  /*1de10*/  LDL.LU.64 R204, [R1+0x278] ;  /* 0x0002780001cc7983 */ /* 0x000ee20000300a00 */
[----:B------:R-:W-:-:S03]  /*1de20*/  IMAD.MOV.U32 R185, RZ, RZ, R210 ;  /* 0x000000ffffb97224 */ /* 0x000fc600078e00d2 */
[----:B------:R-:W4:Y:S01]  /*1de30*/  LDL.LU.64 R146, [R1+0x288] ;  /* 0x0002880001927983 */ /* 0x000f220000300a00 */
[----:B------:R-:W-:-:S03]  /*1de40*/  IMAD.MOV.U32 R184, RZ, RZ, R211 ;  /* 0x000000ffffb87224 */ /* 0x000fc600078e00d3 */
[----:B------:R-:W3:Y:S04]  /*1de50*/  LDL.LU.64 R208, [R1+0x290] ;  /* 0x0002900001d07983 */ /* 0x000ee80000300a00 */
[----:B------:R-:W4:Y:S04]  /*1de60*/  LDL.LU.64 R210, [R1+0x2a8] ;  /* 0x0002a80001d27983 */ /* 0x000f280000300a00 */
[----:B------:R-:W4:Y:S01]  /*1de70*/  LDL.LU.64 R148, [R1+0x2b0] ;  /* 0x0002b00001947983 */ /* 0x000f220000300a00 */
[----:B------:R-:W-:Y:S02]  /*1de80*/  IMAD.MOV.U32 R187, RZ, RZ, R188 ;  /* 0x000000ffffbb7224 */ /* 0x000fe400078e00bc */
[----:B------:R-:W-:Y:S01]  /*1de90*/  IMAD.MOV.U32 R186, RZ, RZ, R189 ;  /* 0x000000ffffba7224 */ /* 0x000fe200078e00bd */
[----:B------:R-:W4:Y:S01]  /*1dea0*/  LDL.LU.64 R214, [R1+0x2b8] ;  /* 0x0002b80001d67983 */ /* 0x000f220000300a00 */
[----:B------:R-:W-:Y:S01]  /*1deb0*/  MOV R189, R190 ;  /* 0x000000be00bd7202 */ /* 0x000fe20000000f00 */
[----:B------:R-:W-:-:S02]  /*1dec0*/  IMAD.MOV.U32 R188, RZ, RZ, R191 ;  /* 0x000000ffffbc7224 */ /* 0x000fc400078e00bf */
[----:B------:R-:W4:Y:S01]  /*1ded0*/  LDL.LU.64 R216, [R1+0x2c8] ;  /* 0x0002c80001d87983 */ /* 0x000f220000300a00 */
[----:B------:R-:W-:Y:S01]  /*1dee0*/  IMAD.MOV.U32 R191, RZ, RZ, R192 ;  /* 0x000000ffffbf7224 */ /* 0x000fe200078e00c0 */
[----:B------:R-:W-:Y:S01]  /*1def0*/  MOV R192, R221 ;  /* 0x000000dd00c07202 */ /* 0x000fe20000000f00 */
[----:B------:R-:W-:Y:S01]  /*1df00*/  IMAD.MOV.U32 R190, RZ, RZ, R193 ;  /* 0x000000ffffbe7224 */ /* 0x000fe200078e00c1 */
[----:B------:R-:W4:Y:S01]  /*1df10*/  LDL.LU.64 R150, [R1+0x2d0] ;  /* 0x0002d00001967983 */ /* 0x000f220000300a00 */
[----:B------:R-:W-:-:S03]  /*1df20*/  IMAD.MOV.U32 R193, RZ, RZ, R220 ;  /* 0x000000ffffc17224 */ /* 0x000fc600078e00dc */
[----:B------:R-:W4:Y:S01]  /*1df30*/  LDL.LU.64 R220, [R1+0x2e8] ;  /* 0x0002e80001dc7983 */ /* 0x000f220000300a00 */
[----:B--2---:R-:W-:Y:S02]  /*1df40*/  IMAD.MOV.U32 R201, RZ, RZ, R222 ;  /* 0x000000ffffc97224 */ /* 0x004fe400078e00de */
[----:B------:R-:W-:Y:S02]  /*1df50*/  IMAD.MOV.U32 R200, RZ, RZ, R223 ;  /* 0x000000ffffc87224 */ /* 0x000fe400078e00df */
[----:B------:R-:W2:Y:S04]  /*1df60*/  LDL.LU.64 R222, [R1+0x2f0] ;  /* 0x0002f00001de7983 */ /* 0x000ea80000300a00 */
[----:B------:R-:W2:Y:S04]  /*1df70*/  LDL.LU.64 R224, [R1+0x2f8] ;  /* 0x0002f80001e07983 */ /* 0x000ea80000300a00 */
[----:B------:R-:W2:Y:S04]  /*1df80*/  LDL.LU.64 R136, [R1+0x310] ;  /* 0x0003100001887983 */ /* 0x000ea80000300a00 */
[----:B------:R-:W2:Y:S04]  /*1df90*/  LDL.LU.64 R140, [R1+0x318] ;  /* 0x00031800018c7983 */ /* 0x000ea80000300a00 */
[----:B------:R-:W2:Y:S01]  /*1dfa0*/  LDL.LU.64 R142, [R1+0x320] ;  /* 0x00032000018e7983 */ /* 0x000ea20000300a00 */
[----:B---3--:R-:W-:-:S03]  /*1dfb0*/  MOV R207, R208 ;  /* 0x000000d000cf7202 */ /* 0x008fc60000000f00 */
[----:B------:R-:W3:Y:S01]  /*1dfc0*/  LDL.LU.64 R144, [R1+0x328] ;  /* 0x0003280001907983 */ /* 0x000ee20000300a00 */
[----:B------:R-:W-:Y:S02]  /*1dfd0*/  IMAD.MOV.U32 R206, RZ, RZ, R209 ;  /* 0x000000ffffce7224 */ /* 0x000fe400078e00d1 */
[----:B----4-:R-:W-:Y:S02]  /*1dfe0*/  IMAD.MOV.U32 R209, RZ, RZ, R210 ;  /* 0x000000ffffd17224 */ /* 0x010fe400078e00d2 */
[----:B------:R-:W-:Y:S02]  /*1dff0*/  IMAD.MOV.U32 R208, RZ, RZ, R211 ;  /* 0x000000ffffd07224 */ /* 0x000fe400078e00d3 */
[----:B------:R-:W-:Y:S01]  /*1e000*/  IMAD.MOV.U32 R211, RZ, RZ, R148 ;  /* 0x000000ffffd37224 */ /* 0x000fe200078e0094 */
[----:B------:R-:W-:Y:S02]  /*1e010*/  MOV R210, R149 ;  /* 0x0000009500d27202 */ /* 0x000fe40000000f00 */
[----:B------:R-:W4:Y:S04]  /*1e020*/  LDL.LU.64 R148, [R1+0x338] ;  /* 0x0003380001947983 */ /* 0x000f280000300a00 */
[----:B------:R-:W4:Y:S01]  /*1e030*/  LDL.LU.64 R128, [R1+0x348] ;  /* 0x0003480001807983 */ /* 0x000f220000300a00 */
[----:B------:R-:W-:Y:S01]  /*1e040*/  IMAD.MOV.U32 R203, RZ, RZ, R204 ;  /* 0x000000ffffcb7224 */ /* 0x000fe200078e00cc */
[----:B------:R-:W-:-:S02]  /*1e050*/  MOV R202, R205 ;  /* 0x000000cd00ca7202 */ /* 0x000fc40000000f00 */
[----:B------:R-:W4:Y:S01]  /*1e060*/  LDL.LU.64 R130, [R1+0x350] ;  /* 0x0003500001827983 */ /* 0x000f220000300a00 */
[----:B------:R-:W-:Y:S02]  /*1e070*/  IMAD.MOV.U32 R205, RZ, RZ, R146 ;  /* 0x000000ffffcd7224 */ /* 0x000fe400078e0092 */
[----:B------:R-:W-:Y:S01]  /*1e080*/  IMAD.MOV.U32 R204, RZ, RZ, R147 ;  /* 0x000000ffffcc7224 */ /* 0x000fe200078e0093 */
[----:B------:R-:W4:Y:S01]  /*1e090*/  LDL.LU.64 R132, [R1+0x360] ;  /* 0x0003600001847983 */ /* 0x000f220000300a00 */
[----:B------:R-:W-:Y:S02]  /*1e0a0*/  IMAD.MOV.U32 R146, RZ, RZ, R212 ;  /* 0x000000ffff927224 */ /* 0x000fe400078e00d4 */
[----:B------:R-:W-:Y:S01]  /*1e0b0*/  IMAD.MOV.U32 R147, RZ, RZ, R213 ;  /* 0x000000ffff937224 */ /* 0x000fe200078e00d5 */
[----:B------:R-:W4:Y:S01]  /*1e0c0*/  LDL.LU.64 R134, [R1+0x370] ;  /* 0x0003700001867983 */ /* 0x000f220000300a00 */
[----:B------:R-:W-:Y:S02]  /*1e0d0*/  IMAD.MOV.U32 R213, RZ, RZ, R214 ;  /* 0x000000ffffd57224 */ /* 0x000fe400078e00d6 */
[----:B------:R-:W-:Y:S01]  /*1e0e0*/  IMAD.MOV.U32 R212, RZ, RZ, R215 ;  /* 0x000000ffffd47224 */ /* 0x000fe200078e00d7 */
[----:B------:R-:W-:Y:S01]  /*1e0f0*/  MOV R215, R216 ;  /* 0x000000d800d77202 */ /* 0x000fe20000000f00 */
[----:B------:R-:W-:-:S02]  /*1e100*/  IMAD.MOV.U32 R214, RZ, RZ, R217 ;  /* 0x000000ffffd67224 */ /* 0x000fc400078e00d9 */
[----:B------:R-:W-:Y:S02]  /*1e110*/  IMAD.MOV.U32 R217, RZ, RZ, R150 ;  /* 0x000000ffffd97224 */ /* 0x000fe400078e0096 */
[----:B------:R-:W-:Y:S01]  /*1e120*/  IMAD.MOV.U32 R216, RZ, RZ, R151 ;  /* 0x000000ffffd87224 */ /* 0x000fe200078e0097 */
[----:B------:R-:W-:Y:S01]  /*1e130*/  MOV R151, R219 ;  /* 0x000000db00977202 */ /* 0x000fe20000000f00 */
[----:B------:R-:W-:Y:S02]  /*1e140*/  IMAD.MOV.U32 R150, RZ, RZ, R218 ;  /* 0x000000ffff967224 */ /* 0x000fe400078e00da */
[----:B------:R-:W-:Y:S02]  /*1e150*/  IMAD.MOV.U32 R219, RZ, RZ, R220 ;  /* 0x000000ffffdb7224 */ /* 0x000fe400078e00dc */
[----:B------:R-:W-:Y:S02]  /*1e160*/  IMAD.MOV.U32 R218, RZ, RZ, R221 ;  /* 0x000000ffffda7224 */ /* 0x000fe400078e00dd */
[----:B--2---:R-:W-:-:S02]  /*1e170*/  IMAD.MOV.U32 R221, RZ, RZ, R222 ;  /* 0x000000ffffdd7224 */ /* 0x004fc400078e00de */
[----:B------:R-:W-:Y:S01]  /*1e180*/  IMAD.MOV.U32 R220, RZ, RZ, R223 ;  /* 0x000000ffffdc7224 */ /* 0x000fe200078e00df */
[----:B------:R-:W-:Y:S01]  /*1e190*/  MOV R223, R224 ;  /* 0x000000e000df7202 */ /* 0x000fe20000000f00 */
[----:B------:R-:W-:Y:S02]  /*1e1a0*/  IMAD.MOV.U32 R222, RZ, RZ, R225 ;  /* 0x000000ffffde7224 */ /* 0x000fe400078e00e1 */
[----:B------:R-:W-:Y:S02]  /*1e1b0*/  IMAD.MOV.U32 R225, RZ, RZ, R136 ;  /* 0x000000ffffe17224 */ /* 0x000fe400078e0088 */
[----:B------:R-:W-:Y:S02]  /*1e1c0*/  IMAD.MOV.U32 R224, RZ, RZ, R137 ;  /* 0x000000ffffe07224 */ /* 0x000fe400078e0089 */
[----:B------:R-:W2:Y:S01]  /*1e1d0*/  LDL.LU.64 R136, [R1+0x378] ;  /* 0x0003780001887983 */ /* 0x000ea20000300a00 */
[----:B------:R-:W-:Y:S01]  /*1e1e0*/  IMAD.MOV.U32 R227, RZ, RZ, R140 ;  /* 0x000000ffffe37224 */ /* 0x000fe200078e008c */
[----:B------:R-:W-:-:S02]  /*1e1f0*/  MOV R226, R141 ;  /* 0x0000008d00e27202 */ /* 0x000fc40000000f00 */
[----:B------:R-:W2:Y:S01]  /*1e200*/  LDL.LU.64 R140, [R1+0x388] ;  /* 0x00038800018c7983 */ /* 0x000ea20000300a00 */
[----:B------:R-:W-:Y:S02]  /*1e210*/  IMAD.MOV.U32 R229, RZ, RZ, R142 ;  /* 0x000000ffffe57224 */ /* 0x000fe400078e008e */
[----:B------:R-:W-:Y:S02]  /*1e220*/  IMAD.MOV.U32 R228, RZ, RZ, R143 ;  /* 0x000000ffffe47224 */ /* 0x000fe400078e008f */
[----:B------:R-:W2:Y:S01]  /*1e230*/  LDL.LU.64 R142, [R1+0x390] ;  /* 0x00039000018e7983 */ /* 0x000ea20000300a00 */
[----:B---3--:R-:W-:Y:S01]  /*1e240*/  IMAD.MOV.U32 R231, RZ, RZ, R144 ;  /* 0x000000ffffe77224 */ /* 0x008fe200078e0090 */
[----:B------:R-:W-:Y:S01]  /*1e250*/  MOV R144, R146 ;  /* 0x0000009200907202 */ /* 0x000fe20000000f00 */
[----:B------:R-:W-:Y:S02]  /*1e260*/  IMAD.MOV.U32 R230, RZ, RZ, R145 ;  /* 0x000000ffffe67224 */ /* 0x000fe400078e0091 */
[----:B------:R-:W-:-:S02]  /*1e270*/  IMAD.MOV.U32 R145, RZ, RZ, R147 ;  /* 0x000000ffff917224 */ /* 0x000fc400078e0093 */
[----:B------:R-:W3:Y:S01]  /*1e280*/  LDL.LU.64 R146, [R1+0x3a8] ;  /* 0x0003a80001927983 */ /* 0x000ee20000300a00 */
[----:B----4-:R-:W-:Y:S02]  /*1e290*/  IMAD.MOV.U32 R233, RZ, RZ, R148 ;  /* 0x000000ffffe97224 */ /* 0x010fe400078e0094 */
[----:B------:R-:W-:Y:S02]  /*1e2a0*/  IMAD.MOV.U32 R232, RZ, RZ, R149 ;  /* 0x000000ffffe87224 */ /* 0x000fe400078e0095 */
[----:B------:R-:W4:Y:S04]  /*1e2b0*/  LDL.LU.64 R148, [R1+0x3b0] ;  /* 0x0003b00001947983 */ /* 0x000f280000300a00 */
[----:B------:R-:W4:Y:S04]  /*1e2c0*/  LDL.LU.64 R120, [R1+0x3c0] ;  /* 0x0003c00001787983 */ /* 0x000f280000300a00 */
[----:B------:R-:W4:Y:S04]  /*1e2d0*/  LDL.LU.64 R122, [R1+0x3c8] ;  /* 0x0003c800017a7983 */ /* 0x000f280000300a00 */
[----:B------:R-:W4:Y:S04]  /*1e2e0*/  LDL.LU.64 R124, [R1+0x3e0] ;  /* 0x0003e000017c7983 */ /* 0x000f280000300a00 */
[----:B------:R-:W4:Y:S01]  /*1e2f0*/  LDL.LU.64 R126, [R1+0x3f0] ;  /* 0x0003f000017e7983 */ /* 0x000f220000300a00 */
[----:B------:R-:W-:Y:S01]  /*1e300*/  IMAD.MOV.U32 R235, RZ, RZ, R128 ;  /* 0x000000ffffeb7224 */ /* 0x000fe200078e0080 */
[----:B------:R-:W-:-:S02]  /*1e310*/  MOV R234, R129 ;  /* 0x0000008100ea7202 */ /* 0x000fc40000000f00 */
[----:B------:R-:W4:Y:S01]  /*1e320*/  LDL.LU.64 R128, [R1+0x3f8] ;  /* 0x0003f80001807983 */ /* 0x000f220000300a00 */
[----:B------:R-:W-:Y:S02]  /*1e330*/  IMAD.MOV.U32 R237, RZ, RZ, R130 ;  /* 0x000000ffffed7224 */ /* 0x000fe400078e0082 */
[----:B------:R-:W-:Y:S02]  /*1e340*/  IMAD.MOV.U32 R236, RZ, RZ, R131 ;  /* 0x000000ffffec7224 */ /* 0x000fe400078e0083 */
[----:B------:R-:W4:Y:S01]  /*1e350*/  LDL.LU.64 R130, [R1+0x410] ;  /* 0x0004100001827983 */ /* 0x000f220000300a00 */
[----:B------:R-:W-:Y:S01]  /*1e360*/  MOV R241, R134 ;  /* 0x0000008600f17202 */ /* 0x000fe20000000f00 */
[----:B------:R-:W-:Y:S02]  /*1e370*/  IMAD.MOV.U32 R240, RZ, RZ, R135 ;  /* 0x000000fffff07224 */ /* 0x000fe400078e0087 */
[----:B------:R-:W4:Y:S01]  /*1e380*/  LDL.LU.64 R134, [R1+0x420] ;  /* 0x0004200001867983 */ /* 0x000f220000300a00 */
[----:B------:R-:W-:-:S02]  /*1e390*/  IMAD.MOV.U32 R239, RZ, RZ, R132 ;  /* 0x000000ffffef7224 */ /* 0x000fc400078e0084 */
[----:B------:R-:W-:Y:S01]  /*1e3a0*/  IMAD.MOV.U32 R238, RZ, RZ, R133 ;  /* 0x000000ffffee7224 */ /* 0x000fe200078e0085 */
[----:B------:R-:W-:Y:S01]  /*1e3b0*/  MOV R133, R139 ;  /* 0x0000008b00857202 */ /* 0x000fe20000000f00 */
[----:B------:R-:W-:Y:S02]  /*1e3c0*/  IMAD.MOV.U32 R132, RZ, RZ, R138 ;  /* 0x000000ffff847224 */ /* 0x000fe400078e008a */
[----:B------:R-:W-:Y:S02]  /*1e3d0*/  IMAD.MOV.U32 R195, RZ, RZ, R196 ;  /* 0x000000ffffc37224 */ /* 0x000fe400078e00c4 */
[----:B------:R-:W-:Y:S02]  /*1e3e0*/  IMAD.MOV.U32 R194, RZ, RZ, R197 ;  /* 0x000000ffffc27224 */ /* 0x000fe400078e00c5 */
[----:B------:R-:W-:Y:S02]  /*1e3f0*/  IMAD.MOV.U32 R197, RZ, RZ, R198 ;  /* 0x000000ffffc57224 */ /* 0x000fe400078e00c6 */
[----:B------:R-:W-:Y:S01]  /*1e400*/  IMAD.MOV.U32 R196, RZ, RZ, R199 ;  /* 0x000000ffffc47224 */ /* 0x000fe200078e00c7 */
[----:B------:R-:W-:Y:S01]  /*1e410*/  MOV R199, R244 ;  /* 0x000000f400c77202 */ /* 0x000fe20000000f00 */
[----:B------:R-:W-:Y:S01]  /*1e420*/  IMAD.MOV.U32 R198, RZ, RZ, R245 ;  /* 0x000000ffffc67224 */ /* 0x000fe200078e00f5 */
[----:B------:R-:W-:Y:S01]  /*1e430*/  MOV R179, R180 ;  /* 0x000000b400b37202 */ /* 0x000fe20000000f00 */
[----:B------:R-:W-:-:S02]  /*1e440*/  IMAD.MOV.U32 R178, RZ, RZ, R181 ;  /* 0x000000ffffb27224 */ /* 0x000fc400078e00b5 */
[----:B------:R-:W-:Y:S01]  /*1e450*/  IMAD.MOV.U32 R181, RZ, RZ, R182 ;  /* 0x000000ffffb57224 */ /* 0x000fe200078e00b6 */
[----:B------:R-:W-:Y:S01]  /*1e460*/  MOV R182, R247 ;  /* 0x000000f700b67202 */ /* 0x000fe20000000f00 */
[----:B------:R-:W-:Y:S02]  /*1e470*/  IMAD.MOV.U32 R180, RZ, RZ, R183 ;  /* 0x000000ffffb47224 */ /* 0x000fe400078e00b7 */
[----:B------:R-:W-:Y:S02]  /*1e480*/  IMAD.MOV.U32 R183, RZ, RZ, R246 ;  /* 0x000000ffffb77224 */ /* 0x000fe400078e00f6 */
[----:B--2---:R-:W-:Y:S02]  /*1e490*/  IMAD.MOV.U32 R243, RZ, RZ, R136 ;  /* 0x000000fffff37224 */ /* 0x004fe400078e0088 */
[----:B------:R-:W-:Y:S02]  /*1e4a0*/  IMAD.MOV.U32 R242, RZ, RZ, R137 ;  /* 0x000000fffff27224 */ /* 0x000fe400078e0089 */
[----:B------:R-:W2:Y:S04]  /*1e4b0*/  LDL.LU.64 R136, [R1+0x428] ;  /* 0x0004280001887983 */ /* 0x000ea80000300a00 */
[----:B------:R-:W2:Y:S01]  /*1e4c0*/  LDL.LU.64 R138, [R1+0x430] ;  /* 0x00043000018a7983 */ /* 0x000ea20000300a00 */
[----:B------:R-:W-:-:S02]  /*1e4d0*/  IMAD.MOV.U32 R245, RZ, RZ, R140 ;  /* 0x000000fffff57224 */ /* 0x000fc400078e008c */
[----:B------:R-:W-:Y:S02]  /*1e4e0*/  IMAD.MOV.U32 R244, RZ, RZ, R141 ;  /* 0x000000fffff47224 */ /* 0x000fe400078e008d */
[----:B------:R-:W2:Y:S01]  /*1e4f0*/  LDL.LU.64 R140, [R1+0x448] ;  /* 0x00044800018c7983 */ /* 0x000ea20000300a00 */
[----:B------:R-:W-:Y:S02]  /*1e500*/  IMAD.MOV.U32 R247, RZ, RZ, R142 ;  /* 0x000000fffff77224 */ /* 0x000fe400078e008e */
[----:B------:R-:W-:Y:S02]  /*1e510*/  IMAD.MOV.U32 R246, RZ, RZ, R143 ;  /* 0x000000fffff67224 */ /* 0x000fe400078e008f */
[----:B------:R-:W2:Y:S01]  /*1e520*/  LDL.LU.64 R142, [R1+0x358] ;  /* 0x00035800018e7983 */ /* 0x000ea20000300a00 */
[----:B---3--:R-:W-:Y:S01]  /*1e530*/  MOV R249, R146 ;  /* 0x0000009200f97202 */ /* 0x008fe20000000f00 */
[----:B------:R-:W-:Y:S02]  /*1e540*/  IMAD.MOV.U32 R248, RZ, RZ, R147 ;  /* 0x000000fffff87224 */ /* 0x000fe400078e0093 */
[----:B------:R-:W3:Y:S01]  /*1e550*/  LDL.LU.64 R146, [R1+0x468] ;  /* 0x0004680001927983 */ /* 0x000ee20000300a00 */
[----:B----4-:R-:W-:-:S02]  /*1e560*/  IMAD.MOV.U32 R251, RZ, RZ, R148 ;  /* 0x000000fffffb7224 */ /* 0x010fc400078e0094 */
[----:B------:R-:W-:Y:S01]  /*1e570*/  IMAD.MOV.U32 R250, RZ, RZ, R149 ;  /* 0x000000fffffa7224 */ /* 0x000fe200078e0095 */
[----:B------:R-:W-:Y:S04]  /*1e580*/  STL [R1+0x200], R120 ;  /* 0x0002007801007387 */ /* 0x000fe80000100800 */
[----:B------:R-:W4:Y:S04]  /*1e590*/  LDL.LU.64 R148, [R1+0x398] ;  /* 0x0003980001947983 */ /* 0x000f280000300a00 */
[----:B------:R-:W4:Y:S01]  /*1e5a0*/  LDL.LU.64 R94, [R1+0x2d8] ;  /* 0x0002d800015e7983 */ /* 0x000f220000300a00 */
[----:B------:R-:W-:-:S03]  /*1e5b0*/  MOV R0, R123 ;  /* 0x0000007b00007202 */ /* 0x000fc60000000f00 */
[----:B------:R-:W-:Y:S04]  /*1e5c0*/  STL [R1+0x208], R122 ;  /* 0x0002087a01007387 */ /* 0x000fe80000100800 */
[----:B------:R-:W-:Y:S04]  /*1e5d0*/  STL [R1+0x210], R124 ;  /* 0x0002107c01007387 */ /* 0x000fe80000100800 */
[----:B------:R1:W-:Y:S04]  /*1e5e0*/  STL [R1+0x204], R0 ;  /* 0x0002040001007387 */ /* 0x0003e80000100800 */
[----:B------:R-:W-:Y:S01]  /*1e5f0*/  STL [R1+0x218], R126 ;  /* 0x0002187e01007387 */ /* 0x000fe20000100800 */
[----:B-1----:R-:W-:-:S05]  /*1e600*/  IMAD.MOV.U32 R0, RZ, RZ, R125 ;  /* 0x000000ffff007224 */ /* 0x002fca00078e007d */
        /* <DEDUP_REMOVED lines=9> */
[----:B------:R1:W-:Y:S02]  /*1e6a0*/  STL [R1+0x224], R0 ;  /* 0x0002240001007387 */ /* 0x0003e40000100800 */
[----:B-1----:R-:W-:Y:S01]  /*1e6b0*/  IMAD.MOV.U32 R0, RZ, RZ, R135 ;  /* 0x000000ffff007224 */ /* 0x002fe200078e0087 */
[----:B------:R-:W-:Y:S01]  /*1e6c0*/  MOV R96, R150 ;  /* 0x0000009600607202 */ /* 0x000fe20000000f00 */
[----:B------:R-:W-:Y:S01]  /*1e6d0*/  IMAD.MOV.U32 R97, RZ, RZ, R151 ;  /* 0x000000ffff617224 */ /* 0x000fe200078e0097 */
[----:B------:R-:W-:Y:S01]  /*1e6e0*/  MOV R90, R132 ;  /* 0x00000084005a7202 */ /* 0x000fe20000000f00 */
[----:B------:R-:W-:Y:S01]  /*1e6f0*/  IMAD.MOV.U32 R91, RZ, RZ, R133 ;  /* 0x000000ffff5b7224 */ /* 0x000fe200078e0085 */
[----:B--2---:R-:W-:Y:S04]  /*1e700*/  STL [R1+0x238], R136 ;  /* 0x0002388801007387 */ /* 0x004fe80000100800 */
        /* <DEDUP_REMOVED lines=8> */
[----:B-1----:R-:W-:-:S05]  /*1e790*/  MOV R0, R141 ;  /* 0x0000008d00007202 */ /* 0x002fca0000000f00 */
        /* <DEDUP_REMOVED lines=8> */
[----:B---3--:R-:W-:-:S03]  /*1e820*/  IMAD.MOV.U32 R0, RZ, RZ, R147 ;  /* 0x000000ffff007224 */ /* 0x008fc600078e0093 */
[----:B------:R-:W-:Y:S04]  /*1e830*/  STL [R1+0x268], R146 ;  /* 0x0002689201007387 */ /* 0x000fe80000100800 */
[----:B----4-:R-:W-:Y:S04]  /*1e840*/  STL [R1+0x270], R148 ;  /* 0x0002709401007387 */ /* 0x010fe80000100800 */
[----:B------:R1:W-:Y:S02]  /*1e850*/  STL [R1+0x264], R0 ;  /* 0x0002640001007387 */ /* 0x0003e40000100800 */
[----:B-1----:R-:W-:-:S05]  /*1e860*/  IMAD.MOV.U32 R0, RZ, RZ, R149 ;  /* 0x000000ffff007224 */ /* 0x002fca00078e0095 */
[----:B------:R1:W-:Y:S04]  /*1e870*/  STL [R1+0x26c], R0 ;  /* 0x00026c0001007387 */ /* 0x0003e80000100800 */
[----:B------:R2:W-:Y:S04]  /*1e880*/  STL [R1+0x278], R94 ;  /* 0x0002785e01007387 */ /* 0x0005e80000100800 */
        /* <DEDUP_REMOVED lines=14> */
[----:B------:R-:W3:Y:S04]  /*1e970*/  LDL.LU.64 R100, [R1+0x2c0] ;  /* 0x0002c00001647983 */ /* 0x000ee80000300a00 */
[----:B------:R-:W4:Y:S04]  /*1e980*/  LDL.LU.64 R122, [R1+0x3e8] ;  /* 0x0003e800017a7983 */ /* 0x000f280000300a00 */
[----:B------:R-:W4:Y:S04]  /*1e990*/  LDL.LU.64 R108, [R1+0x4c0] ;  /* 0x0004c000016c7983 */ /* 0x000f280000300a00 */
[----:B------:R-:W4:Y:S04]  /*1e9a0*/  LDL.LU.64 R112, [R1+0x450] ;  /* 0x0004500001707983 */ /* 0x000f280000300a00 */
[----:B------:R-:W4:Y:S04]  /*1e9b0*/  LDL.LU.64 R102, [R1+0x330] ;  /* 0x0003300001667983 */ /* 0x000f280000300a00 */
[----:B------:R-:W4:Y:S04]  /*1e9c0*/  LDL.LU.64 R106, [R1+0x2e0] ;  /* 0x0002e000016a7983 */ /* 0x000f280000300a00 */
[----:B------:R-:W4:Y:S01]  /*1e9d0*/  LDL.LU.64 R110, [R1+0x3a0] ;  /* 0x0003a000016e7983 */ /* 0x000f220000300a00 */
[----:B------:R-:W-:-:S03]  /*1e9e0*/  IMAD.MOV.U32 R252, RZ, RZ, R121 ;  /* 0x000000fffffc7224 */ /* 0x000fc600078e0079 */
[----:B------:R-:W4:Y:S01]  /*1e9f0*/  LDL.LU.64 R114, [R1+0x418] ;  /* 0x0004180001727983 */ /* 0x000f220000300a00 */
[----:B-1----:R-:W-:-:S03]  /*1ea00*/  IMAD.MOV.U32 R0, RZ, RZ, R95 ;  /* 0x000000ffff007224 */ /* 0x002fc600078e005f */
[----:B------:R-:W4:Y:S04]  /*1ea10*/  LDL.LU.64 R116, [R1+0x490] ;  /* 0x0004900001747983 */ /* 0x000f280000300a00 */
[----:B------:R-:W4:Y:S04]  /*1ea20*/  LDL.LU.64 R144, [R1+0x368] ;  /* 0x0003680001907983 */ /* 0x000f280000300a00 */
[----:B------:R-:W4:Y:S04]  /*1ea30*/  LDL.LU.64 R118, [R1+0x400] ;  /* 0x0004000001767983 */ /* 0x000f280000300a00 */
[----:B------:R-:W4:Y:S04]  /*1ea40*/  LDL.LU.64 R120, [R1+0x4e8] ;  /* 0x0004e80001787983 */ /* 0x000f280000300a00 */
[----:B------:R-:W4:Y:S04]  /*1ea50*/  LDL.LU.64 R124, [R1+0x470] ;  /* 0x00047000017c7983 */ /* 0x000f280000300a00 */
[----:B------:R-:W4:Y:S04]  /*1ea60*/  LDL.LU.64 R92, [R1+0x488] ;  /* 0x00048800015c7983 */ /* 0x000f280000300a00 */
[----:B------:R1:W-:Y:S04]  /*1ea70*/  STL [R1+0x274], R0 ;  /* 0x0002740001007387 */ /* 0x0003e80000100800 */
[----:B------:R3:W-:Y:S04]  /*1ea80*/  STL [R1+0x280], R96 ;  /* 0x0002806001007387 */ /* 0x0007e80000100800 */
[----:B--2---:R-:W2:Y:S01]  /*1ea90*/  LDL.LU.64 R94, [R1+0x3d8] ;  /* 0x0003d800015e7983 */ /* 0x004ea20000300a00 */
[----:B-1----:R-:W-:-:S05]  /*1eaa0*/  IMAD.MOV.U32 R0, RZ, RZ, R97 ;  /* 0x000000ffff007224 */ /* 0x002fca00078e0061 */
[----:B------:R4:W-:Y:S01]  /*1eab0*/  STL [R1+0x27c], R0 ;  /* 0x00027c0001007387 */ /* 0x0009e20000100800 */
[----:B---3--:R-:W-:Y:S01]  /*1eac0*/  IMAD.MOV.U32 R96, RZ, RZ, R100 ;  /* 0x000000ffff607224 */ /* 0x008fe200078e0064 */
[----:B------:R-:W-:Y:S02]  /*1ead0*/  MOV R97, R101 ;  /* 0x0000006500617202 */ /* 0x000fe40000000f00 */
[----:B------:R-:W3:Y:S01]  /*1eae0*/  LDL.LU.64 R100, [R1+0x308] ;  /* 0x0003080001647983 */ /* 0x000ee20000300a00 */
[----:B----4-:R-:W-:-:S03]  /*1eaf0*/  IMAD.MOV.U32 R0, RZ, RZ, R93 ;  /* 0x000000ffff007224 */ /* 0x010fc600078e005d */
[----:B------:R-:W-:Y:S04]  /*1eb00*/  STL [R1+0x288], R92 ;  /* 0x0002885c01007387 */ /* 0x000fe80000100800 */
[----:B--2---:R-:W-:Y:S04]  /*1eb10*/  STL [R1+0x290], R94 ;  /* 0x0002905e01007387 */ /* 0x004fe80000100800 */
[----:B------:R1:W-:Y:S02]  /*1eb20*/  STL [R1+0x284], R0 ;  /* 0x0002840001007387 */ /* 0x0003e40000100800 */
[----:B-1----:R-:W-:-:S05]  /*1eb30*/  IMAD.MOV.U32 R0, RZ, RZ, R95 ;  /* 0x000000ffff007224 */ /* 0x002fca00078e005f */
[----:B------:R3:W-:Y:S01]  /*1eb40*/  STL [R1+0x28c], R0 ;  /* 0x00028c0001007387 */ /* 0x0007e20000100800 */
[----:B------:R-:W-:Y:S01]  /*1eb50*/  IMAD.MOV.U32 R94, RZ, RZ, R96 ;  /* 0x000000ffff5e7224 */ /* 0x000fe200078e0060 */
[----:B------:R-:W-:Y:S01]  /*1eb60*/  MOV R95, R97 ;  /* 0x00000061005f7202 */ /* 0x000fe20000000f00 */
[----:B---3--:R-:W-:Y:S01]  /*1eb70*/  IMAD.MOV.U32 R0, RZ, RZ, R101 ;  /* 0x000000ffff007224 */ /* 0x008fe200078e0065 */
[----:B------:R1:W-:Y:S04]  /*1eb80*/  STL [R1+0x298], R100 ;  /* 0x0002986401007387 */ /* 0x0003e80000100800 */
[----:B-1----:R-:W2:Y:S04]  /*1eb90*/  LDL.LU.64 R100, [R1+0x380] ;  /* 0x0003800001647983 */ /* 0x002ea80000300a00 */
[----:B------:R1:W-:Y:S04]  /*1eba0*/  STL [R1+0x294], R0 ;  /* 0x0002940001007387 */ /* 0x0003e80000100800 */
[----:B------:R-:W3:Y:S04]  /*1ebb0*/  LDL.LU.64 R92, [R1+0x4a8] ;  /* 0x0004a800015c7983 */ /* 0x000ee80000300a00 */
[----:B------:R-:W-:Y:S04]  /*1ebc0*/  STL [R1+0x2a0], R90 ;  /* 0x0002a05a01007387 */ /* 0x000fe80000100800 */
[----:B------:R-:W4:Y:S01]  /*1ebd0*/  LDL.LU.64 R96, [R1+0x408] ;  /* 0x0004080001607983 */ /* 0x000f220000300a00 */
[----:B-1----:R-:W-:-:S05]  /*1ebe0*/  IMAD.MOV.U32 R0, RZ, RZ, R91 ;  /* 0x000000ffff007224 */ /* 0x002fca00078e005b */
[----:B------:R3:W-:Y:S02]  /*1ebf0*/  STL [R1+0x29c], R0 ;  /* 0x00029c0001007387 */ /* 0x0007e40000100800 */
[----:B---3--:R-:W-:Y:S02]  /*1ec00*/  IMAD.MOV.U32 R0, RZ, RZ, R93 ;  /* 0x000000ffff007224 */ /* 0x008fe400078e005d */
[----:B------:R1:W-:Y:S04]  /*1ec10*/  STL [R1+0x2a8], R92 ;  /* 0x0002a85c01007387 */ /* 0x0003e80000100800 */
[----:B------:R4:W-:Y:S01]  /*1ec20*/  STL [R1+0x2a4], R0 ;  /* 0x0002a40001007387 */ /* 0x0009e20000100800 */
[----:B-1----:R-:W-:Y:S01]  /*1ec30*/  IMAD.MOV.U32 R92, RZ, RZ, R94 ;  /* 0x000000ffff5c7224 */ /* 0x002fe200078e005e */
[----:B----4-:R-:W-:Y:S01]  /*1ec40*/  MOV R0, R97 ;  /* 0x0000006100007202 */ /* 0x010fe20000000f00 */
[----:B------:R-:W-:-:S02]  /*1ec50*/  IMAD.MOV.U32 R93, RZ, RZ, R95 ;  /* 0x000000ffff5d7224 */ /* 0x000fc400078e005f */
[----:B------:R-:W3:Y:S04]  /*1ec60*/  LDL.LU.64 R94, [R1+0x4c8] ;  /* 0x0004c800015e7983 */ /* 0x000ee80000300a00 */
[----:B------:R-:W-:Y:S04]  /*1ec70*/  STL [R1+0x2b0], R96 ;  /* 0x0002b06001007387 */ /* 0x000fe80000100800 */
[----:B------:R-:W-:Y:S04]  /*1ec80*/  STL [R1+0x2b8], R98 ;  /* 0x0002b86201007387 */ /* 0x000fe80000100800 */
[----:B------:R1:W-:Y:S02]  /*1ec90*/  STL [R1+0x2ac], R0 ;  /* 0x0002ac0001007387 */ /* 0x0003e40000100800 */
[----:B-1----:R-:W-:-:S05]  /*1eca0*/  IMAD.MOV.U32 R0, RZ, RZ, R99 ;  /* 0x000000ffff007224 */ /* 0x002fca00078e0063 */
[----:B------:R1:W-:Y:S04]  /*1ecb0*/  STL [R1+0x2b4], R0 ;  /* 0x0002b40001007387 */ /* 0x0003e80000100800 */
[----:B------:R-:W-:Y:S04]  /*1ecc0*/  STL [R1+0x2c0], R92 ;  /* 0x0002c05c01007387 */ /* 0x000fe80000100800 */
[----:B------:R-:W4:Y:S04]  /*1ecd0*/  LDL.LU.64 R98, [R1+0x440] ;  /* 0x0004400001627983 */ /* 0x000f280000300a00 */
[----:B------:R-:W2:Y:S01]  /*1ece0*/  LDL.LU.64 R96, [R1+0x4f0] ;  /* 0x0004f00001607983 */ /* 0x000ea20000300a00 */
[----:B-1----:R-:W-:-:S05]  /*1ecf0*/  IMAD.MOV.U32 R0, RZ, RZ, R93 ;  /* 0x000000ffff007224 */ /* 0x002fca00078e005d */
[----:B------:R3:W-:Y:S02]  /*1ed00*/  STL [R1+0x2bc], R0 ;  /* 0x0002bc0001007387 */ /* 0x0007e40000100800 */
[----:B---3--:R-:W-:Y:S02]  /*1ed10*/  IMAD.MOV.U32 R0, RZ, RZ, R95 ;  /* 0x000000ffff007224 */ /* 0x008fe400078e005f */
[----:B------:R1:W-:Y:S04]  /*1ed20*/  STL [R1+0x2c8], R94 ;  /* 0x0002c85e01007387 */ /* 0x0003e80000100800 */
[----:B------:R4:W-:Y:S04]  /*1ed30*/  STL [R1+0x2c4], R0 ;  /* 0x0002c40001007387 */ /* 0x0009e80000100800 */
[----:B-1----:R-:W3:Y:S01]  /*1ed40*/  LDL.LU.64 R94, [R1+0x460] ;  /* 0x00046000015e7983 */ /* 0x002ee20000300a00 */
[----:B----4-:R-:W-:-:S03]  /*1ed50*/  IMAD.MOV.U32 R0, RZ, RZ, R99 ;  /* 0x000000ffff007224 */ /* 0x010fc600078e0063 */
[----:B------:R-:W-:Y:S04]  /*1ed60*/  STL [R1+0x2d0], R98 ;  /* 0x0002d06201007387 */ /* 0x000fe80000100800 */
[----:B--2---:R-:W-:Y:S04]  /*1ed70*/  STL [R1+0x2d8], R100 ;  /* 0x0002d86401007387 */ /* 0x004fe80000100800 */
[----:B------:R1:W-:Y:S02]  /*1ed80*/  STL [R1+0x2cc], R0 ;  /* 0x0002cc0001007387 */ /* 0x0003e40000100800 */
[----:B-1----:R-:W-:-:S05]  /*1ed90*/  MOV R0, R101 ;  /* 0x0000006500007202 */ /* 0x002fca0000000f00 */
[----:B------:R1:W-:Y:S01]  /*1eda0*/  STL [R1+0x2d4], R0 ;  /* 0x0002d40001007387 */ /* 0x0003e20000100800 */
[----:B------:R-:W-:-:S03]  /*1edb0*/  IMAD.MOV.U32 R98, RZ, RZ, R102 ;  /* 0x000000ffff627224 */ /* 0x000fc600078e0066 */
[----:B------:R2:W-:Y:S01]  /*1edc0*/  STL [R1+0x2e0], R106 ;  /* 0x0002e06a01007387 */ /* 0x0005e20000100800 */
[----:B-1----:R-:W-:Y:S02]  /*1edd0*/  IMAD.MOV.U32 R0, RZ, RZ, R107 ;  /* 0x000000ffff007224 */ /* 0x002fe400078e006b */
[----:B------:R-:W-:-:S03]  /*1ede0*/  IMAD.MOV.U32 R99, RZ, RZ, R103 ;  /* 0x000000ffff637224 */ /* 0x000fc600078e0067 */
[----:B------:R1:W-:Y:S01]  /*1edf0*/  STL [R1+0x2dc], R0 ;  /* 0x0002dc0001007387 */ /* 0x0003e20000100800 */
[----:B------:R-:W-:Y:S01]  /*1ee00*/  IMAD.MOV.U32 R102, RZ, RZ, R114 ;  /* 0x000000ffff667224 */ /* 0x000fe200078e0072 */
[----:B------:R-:W-:Y:S02]  /*1ee10*/  MOV R103, R115 ;  /* 0x0000007300677202 */ /* 0x000fe40000000f00 */
[----:B------:R-:W-:Y:S01]  /*1ee20*/  STL [R1+0x2e8], R96 ;  /* 0x0002e86001007387 */ /* 0x000fe20000100800 */
[----:B------:R-:W-:-:S03]  /*1ee30*/  IMAD.MOV.U32 R114, RZ, RZ, R116 ;  /* 0x000000ffff727224 */ /* 0x000fc600078e0074 */
[----:B------:R-:W4:Y:S01]  /*1ee40*/  LDL.LU.64 R100, [R1+0x300] ;  /* 0x0003000001647983 */ /* 0x000f220000300a00 */
[----:B------:R-:W-:Y:S02]  /*1ee50*/  IMAD.MOV.U32 R115, RZ, RZ, R117 ;  /* 0x000000ffff737224 */ /* 0x000fe400078e0075 */
[----:B------:R-:W-:Y:S01]  /*1ee60*/  IMAD.MOV.U32 R116, RZ, RZ, R120 ;  /* 0x000000ffff747224 */ /* 0x000fe200078e0078 */
[----:B------:R-:W-:Y:S01]  /*1ee70*/  MOV R120, R124 ;  /* 0x0000007c00787202 */ /* 0x000fe20000000f00 */
[----:B------:R-:W-:Y:S02]  /*1ee80*/  IMAD.MOV.U32 R117, RZ, RZ, R121 ;  /* 0x000000ffff757224 */ /* 0x000fe400078e0079 */
[----:B------:R-:W-:Y:S02]  /*1ee90*/  IMAD.MOV.U32 R121, RZ, RZ, R125 ;  /* 0x000000ffff797224 */ /* 0x000fe400078e007d */
[----:B------:R-:W4:Y:S04]  /*1eea0*/  LDL.LU.64 R124, [R1+0x3d0] ;  /* 0x0003d000017c7983 */ /* 0x000f280000300a00 */
[----:B--2---:R-:W2:Y:S01]  /*1eeb0*/  LDL.LU.64 R106, [R1+0x518] ;  /* 0x00051800016a7983 */ /* 0x004ea20000300a00 */
[----:B-1----:R-:W-:-:S05]  /*1eec0*/  IMAD.MOV.U32 R0, RZ, RZ, R97 ;  /* 0x000000ffff007224 */ /* 0x002fca00078e0061 */
[----:B------:R1:W-:Y:S04]  /*1eed0*/  STL [R1+0x2e4], R0 ;  /* 0x0002e40001007387 */ /* 0x0003e80000100800 */
[----:B---3--:R-:W-:Y:S01]  /*1eee0*/  STL [R1+0x2f0], R94 ;  /* 0x0002f05e01007387 */ /* 0x008fe20000100800 */
[----:B-1----:R-:W-:-:S03]  /*1eef0*/  IMAD.MOV.U32 R0, RZ, RZ, R95 ;  /* 0x000000ffff007224 */ /* 0x002fc600078e005f */
[----:B------:R-:W3:Y:S04]  /*1ef00*/  LDL.LU.64 R96, [R1+0x480] ;  /* 0x0004800001607983 */ /* 0x000ee80000300a00 */
[----:B------:R-:W-:Y:S04]  /*1ef10*/  STL [R1+0x2f8], R104 ;  /* 0x0002f86801007387 */ /* 0x000fe80000100800 */
[----:B------:R1:W-:Y:S02]  /*1ef20*/  STL [R1+0x2ec], R0 ;  /* 0x0002ec0001007387 */ /* 0x0003e40000100800 */
[----:B-1----:R-:W-:Y:S01]  /*1ef30*/  IMAD.MOV.U32 R0, RZ, RZ, R105 ;  /* 0x000000ffff007224 */ /* 0x002fe200078e0069 */
[----:B------:R-:W-:Y:S01]  /*1ef40*/  MOV R104, R144 ;  /* 0x0000009000687202 */ /* 0x000fe20000000f00 */
[----:B------:R-:W-:-:S03]  /*1ef50*/  IMAD.MOV.U32 R105, RZ, RZ, R145 ;  /* 0x000000ffff697224 */ /* 0x000fc600078e0091 */
[----:B------:R4:W-:Y:S04]  /*1ef60*/  STL [R1+0x2f4], R0 ;  /* 0x0002f40001007387 */ /* 0x0009e80000100800 */
[----:B------:R-:W3:Y:S01]  /*1ef70*/  LDL.LU.64 R144, [R1+0x560] ;  /* 0x0005600001907983 */ /* 0x000ee20000300a00 */
[----:B----4-:R-:W-:-:S03]  /*1ef80*/  IMAD.MOV.U32 R0, RZ, RZ, R101 ;  /* 0x000000ffff007224 */ /* 0x010fc600078e0065 */
[----:B------:R-:W-:Y:S04]  /*1ef90*/  STL [R1+0x300], R100 ;  /* 0x0003006401007387 */ /* 0x000fe80000100800 */
[----:B------:R1:W-:Y:S04]  /*1efa0*/  STL [R1+0x2fc], R0 ;  /* 0x0002fc0001007387 */ /* 0x0003e80000100800 */
[----:B--2---:R2:W-:Y:S01]  /*1efb0*/  STL [R1+0x308], R106 ;  /* 0x0003086a01007387 */ /* 0x0045e20000100800 */
[----:B-1----:R-:W-:-:S03]  /*1efc0*/  IMAD.MOV.U32 R0, RZ, RZ, R107 ;  /* 0x000000ffff007224 */ /* 0x002fc600078e006b */
[----:B------:R-:W4:Y:S04]  /*1efd0*/  LDL.LU.64 R100, [R1+0x538] ;  /* 0x0005380001647983 */ /* 0x000f280000300a00 */
[----:B------:R3:W-:Y:S01]  /*1efe0*/  STL [R1+0x304], R0 ;  /* 0x0003040001007387 */ /* 0x0007e20000100800 */
[----:B--2---:R-:W-:Y:S01]  /*1eff0*/  IMAD.MOV.U32 R106, RZ, RZ, R108 ;  /* 0x000000ffff6a7224 */ /* 0x004fe200078e006c */
[----:B------:R-:W-:Y:S01]  /*1f000*/  MOV R107, R109 ;  /* 0x0000006d006b7202 */ /* 0x000fe20000000f00 */
[----:B------:R-:W-:Y:S02]  /*1f010*/  IMAD.MOV.U32 R108, RZ, RZ, R112 ;  /* 0x000000ffff6c7224 */ /* 0x000fe400078e0070 */
[----:B------:R-:W-:Y:S02]  /*1f020*/  IMAD.MOV.U32 R109, RZ, RZ, R113 ;  /* 0x000000ffff6d7224 */ /* 0x000fe400078e0071 */
[----:B------:R-:W2:Y:S01]  /*1f030*/  LDL.LU.64 R112, [R1+0x4a0] ;  /* 0x0004a00001707983 */ /* 0x000ea20000300a00 */
[----:B---3--:R-:W-:-:S03]  /*1f040*/  IMAD.MOV.U32 R0, RZ, RZ, R97 ;  /* 0x000000ffff007224 */ /* 0x008fc600078e0061 */
[----:B------:R-:W-:Y:S04]  /*1f050*/  STL [R1+0x310], R96 ;  /* 0x0003106001007387 */ /* 0x000fe80000100800 */
[----:B------:R1:W-:Y:S04]  /*1f060*/  STL [R1+0x318], R122 ;  /* 0x0003187a01007387 */ /* 0x0003e80000100800 */
[----:B------:R3:W-:Y:S01]  /*1f070*/  STL [R1+0x30c], R0 ;  /* 0x00030c0001007387 */ /* 0x0007e20000100800 */
[----:B-1----:R-:W-:Y:S01]  /*1f080*/  MOV R122, R124 ;  /* 0x0000007c007a7202 */ /* 0x002fe20000000f00 */
[----:B---3--:R-:W-:-:S02]  /*1f090*/  IMAD.MOV.U32 R0, RZ, RZ, R123 ;  /* 0x000000ffff007224 */ /* 0x008fc400078e007b */
[----:B------:R-:W-:Y:S02]  /*1f0a0*/  IMAD.MOV.U32 R123, RZ, RZ, R125 ;  /* 0x000000ffff7b7224 */ /* 0x000fe400078e007d */
[----:B------:R-:W-:Y:S02]  /*1f0b0*/  IMAD.MOV.U32 R124, RZ, RZ, R126 ;  /* 0x000000ffff7c7224 */ /* 0x000fe400078e007e */
[----:B------:R-:W-:Y:S01]  /*1f0c0*/  IMAD.MOV.U32 R125, RZ, RZ, R127 ;  /* 0x000000ffff7d7224 */ /* 0x000fe200078e007f */
[----:B------:R-:W-:Y:S01]  /*1f0d0*/  MOV R127, R129 ;  /* 0x00000081007f7202 */ /* 0x000fe20000000f00 */
[----:B------:R-:W-:Y:S02]  /*1f0e0*/  IMAD.MOV.U32 R126, RZ, RZ, R128 ;  /* 0x000000ffff7e7224 */ /* 0x000fe400078e0080 */
[----:B------:R-:W-:Y:S02]  /*1f0f0*/  IMAD.MOV.U32 R128, RZ, RZ, R130 ;  /* 0x000000ffff807224 */ /* 0x000fe400078e0082 */
[----:B------:R-:W-:Y:S01]  /*1f100*/  IMAD.MOV.U32 R129, RZ, RZ, R131 ;  /* 0x000000ffff817224 */ /* 0x000fe200078e0083 */
[----:B------:R1:W-:Y:S01]  /*1f110*/  STL [R1+0x314], R0 ;  /* 0x0003140001007387 */ /* 0x0003e20000100800 */
[----:B------:R-:W-:Y:S01]  /*1f120*/  IMAD.MOV.U32 R130, RZ, RZ, R132 ;  /* 0x000000ffff827224 */ /* 0x000fe200078e0084 */
[----:B------:R-:W-:Y:S01]  /*1f130*/  MOV R132, R134 ;  /* 0x0000008600847202 */ /* 0x000fe20000000f00 */
[----:B------:R-:W-:-:S02]  /*1f140*/  IMAD.MOV.U32 R131, RZ, RZ, R133 ;  /* 0x000000ffff837224 */ /* 0x000fc400078e0085 */
[----:B------:R-:W-:Y:S02]  /*1f150*/  IMAD.MOV.U32 R133, RZ, RZ, R135 ;  /* 0x000000ffff857224 */ /* 0x000fe400078e0087 */
[----:B------:R-:W-:Y:S02]  /*1f160*/  IMAD.MOV.U32 R134, RZ, RZ, R136 ;  /* 0x000000ffff867224 */ /* 0x000fe400078e0088 */
[----:B------:R-:W-:Y:S01]  /*1f170*/  IMAD.MOV.U32 R135, RZ, RZ, R137 ;  /* 0x000000ffff877224 */ /* 0x000fe200078e0089 */
[----:B-1----:R-:W-:Y:S01]  /*1f180*/  MOV R0, R99 ;  /* 0x0000006300007202 */ /* 0x002fe20000000f00 */
[----:B------:R-:W-:Y:S01]  /*1f190*/  IMAD.MOV.U32 R136, RZ, RZ, R138 ;  /* 0x000000ffff887224 */ /* 0x000fe200078e008a */
[----:B------:R-:W-:Y:S01]  /*1f1a0*/  MOV R137, R139 ;  /* 0x0000008b00897202 */ /* 0x000fe20000000f00 */
[----:B------:R-:W-:Y:S01]  /*1f1b0*/  IMAD.MOV.U32 R138, RZ, RZ, R140 ;  /* 0x000000ffff8a7224 */ /* 0x000fe200078e008c */
[----:B------:R-:W-:Y:S01]  /*1f1c0*/  STL [R1+0x320], R98 ;  /* 0x0003206201007387 */ /* 0x000fe20000100800 */
[----:B------:R-:W-:-:S02]  /*1f1d0*/  IMAD.MOV.U32 R139, RZ, RZ, R141 ;  /* 0x000000ffff8b7224 */ /* 0x000fc400078e008d */
[----:B------:R-:W-:Y:S02]  /*1f1e0*/  IMAD.MOV.U32 R140, RZ, RZ, R142 ;  /* 0x000000ffff8c7224 */ /* 0x000fe400078e008e */
[----:B------:R-:W-:Y:S02]  /*1f1f0*/  IMAD.MOV.U32 R141, RZ, RZ, R143 ;  /* 0x000000ffff8d7224 */ /* 0x000fe400078e008f */
[----:B------:R-:W3:Y:S04]  /*1f200*/  LDL.LU.64 R142, [R1+0x5a0] ;  /* 0x0005a000018e7983 */ /* 0x000ee80000300a00 */
[----:B------:R4:W-:Y:S02]  /*1f210*/  STL [R1+0x31c], R0 ;  /* 0x00031c0001007387 */ /* 0x0009e40000100800 */
[----:B----4-:R-:W-:-:S02]  /*1f220*/  IMAD.MOV.U32 R0, RZ, RZ, R101 ;  /* 0x000000ffff007224 */ /* 0x010fc400078e0065 */
[----:B------:R-:W-:Y:S04]  /*1f230*/  STL [R1+0x328], R100 ;  /* 0x0003286401007387 */ /* 0x000fe80000100800 */
[----:B------:R1:W-:Y:S04]  /*1f240*/  STL [R1+0x324], R0 ;  /* 0x0003240001007387 */ /* 0x0003e80000100800 */
[----:B--2---:R2:W-:Y:S01]  /*1f250*/  STL [R1+0x330], R112 ;  /* 0x0003307001007387 */ /* 0x0045e20000100800 */
[----:B-1----:R-:W-:Y:S02]  /*1f260*/  IMAD.MOV.U32 R0, RZ, RZ, R113 ;  /* 0x000000ffff007224 */ /* 0x002fe400078e0071 */
[----:B--2---:R-:W-:-:S02]  /*1f270*/  IMAD.MOV.U32 R112, RZ, RZ, R114 ;  /* 0x000000ffff707224 */ /* 0x004fc400078e0072 */
[----:B------:R-:W-:Y:S02]  /*1f280*/  IMAD.MOV.U32 R113, RZ, RZ, R115 ;  /* 0x000000ffff717224 */ /* 0x000fe400078e0073 */
[----:B------:R-:W2:Y:S04]  /*1f290*/  LDL.LU.64 R114, [R1+0x580] ;  /* 0x0005800001727983 */ /* 0x000ea80000300a00 */
[----:B------:R1:W-:Y:S04]  /*1f2a0*/  STL [R1+0x32c], R0 ;  /* 0x00032c0001007387 */ /* 0x0003e80000100800 */
[----:B------:R-:W-:Y:S01]  /*1f2b0*/  STL [R1+0x338], R102 ;  /* 0x0003386601007387 */ /* 0x000fe20000100800 */
[----:B-1----:R-:W-:-:S05]  /*1f2c0*/  MOV R0, R103 ;  /* 0x0000006700007202 */ /* 0x002fca0000000f00 */
[----:B------:R1:W-:Y:S04]  /*1f2d0*/  STL [R1+0x334], R0 ;  /* 0x0003340001007387 */ /* 0x0003e80000100800 */
[----:B------:R-:W-:Y:S01]  /*1f2e0*/  STL [R1+0x340], R104 ;  /* 0x0003406801007387 */ /* 0x000fe20000100800 */
[----:B-1----:R-:W-:-:S03]  /*1f2f0*/  IMAD.MOV.U32 R0, RZ, RZ, R105 ;  /* 0x000000ffff007224 */ /* 0x002fc600078e0069 */
[----:B------:R-:W-:Y:S04]  /*1f300*/  STL [R1+0x348], R144 ;  /* 0x0003489001007387 */ /* 0x000fe80000100800 */
[----:B------:R1:W-:Y:S02]  /*1f310*/  STL [R1+0x33c], R0 ;  /* 0x00033c0001007387 */ /* 0x0003e40000100800 */
[----:B-1----:R-:W-:Y:S02]  /*1f320*/  IMAD.MOV.U32 R0, RZ, RZ, R145 ;  /* 0x000000ffff007224 */ /* 0x002fe400078e0091 */
[----:B------:R-:W-:Y:S01]  /*1f330*/  IMAD.MOV.U32 R144, RZ, RZ, R146 ;  /* 0x000000ffff907224 */ /* 0x000fe200078e0092 */
[----:B------:R-:W-:Y:S01]  /*1f340*/  MOV R146, R148 ;  /* 0x0000009400927202 */ /* 0x000fe20000000f00 */
[----:B------:R-:W-:Y:S01]  /*1f350*/  IMAD.MOV.U32 R145, RZ, RZ, R147 ;  /* 0x000000ffff917224 */ /* 0x000fe200078e0093 */
[----:B------:R1:W-:Y:S01]  /*1f360*/  STL [R1+0x344], R0 ;  /* 0x0003440001007387 */ /* 0x0003e20000100800 */
[----:B------:R-:W-:-:S03]  /*1f370*/  IMAD.MOV.U32 R147, RZ, RZ, R149 ;  /* 0x000000ffff937224 */ /* 0x000fc600078e0095 */
[----:B------:R-:W4:Y:S01]  /*1f380*/  LDL.LU.64 R148, [R1+0x508] ;  /* 0x0005080001947983 */ /* 0x000f220000300a00 */
[----:B-1----:R-:W-:-:S03]  /*1f390*/  IMAD.MOV.U32 R0, RZ, RZ, R107 ;  /* 0x000000ffff007224 */ /* 0x002fc600078e006b */
[----:B------:R-:W-:Y:S04]  /*1f3a0*/  STL [R1+0x350], R106 ;  /* 0x0003506a01007387 */ /* 0x000fe80000100800 */
[----:B------:R-:W-:Y:S04]  /*1f3b0*/  STL [R1+0x358], R108 ;  /* 0x0003586c01007387 */ /* 0x000fe80000100800 */
[----:B------:R1:W-:Y:S04]  /*1f3c0*/  STL [R1+0x34c], R0 ;  /* 0x00034c0001007387 */ /* 0x0003e80000100800 */
[----:B------:R-:W-:Y:S01]  /*1f3d0*/  STL [R1+0x360], R110 ;  /* 0x0003606e01007387 */ /* 0x000fe20000100800 */
[----:B-1----:R-:W-:-:S05]  /*1f3e0*/  IMAD.MOV.U32 R0, RZ, RZ, R109 ;  /* 0x000000ffff007224 */ /* 0x002fca00078e006d */
[----:B------:R1:W-:Y:S02]  /*1f3f0*/  STL [R1+0x354], R0 ;  /* 0x0003540001007387 */ /* 0x0003e40000100800 */
[----:B-1----:R-:W-:-:S05]  /*1f400*/  IMAD.MOV.U32 R0, RZ, RZ, R111 ;  /* 0x000000ffff007224 */ /* 0x002fca00078e006f */
[----:B------:R2:W-:Y:S01]  /*1f410*/  STL [R1+0x35c], R0 ;  /* 0x00035c0001007387 */ /* 0x0005e20000100800 */
[----:B------:R-:W-:Y:S01]  /*1f420*/  MOV R94, R112 ;  /* 0x00000070005e7202 */ /* 0x000fe20000000f00 */
[----:B------:R-:W-:Y:S01]  /*1f430*/  IMAD.MOV.U32 R95, RZ, RZ, R113 ;  /* 0x000000ffff5f7224 */ /* 0x000fe200078e0071 */
[----:B------:R-:W-:Y:S01]  /*1f440*/  MOV R109, R119 ;  /* 0x00000077006d7202 */ /* 0x000fe20000000f00 */
[----:B------:R-:W-:Y:S02]  /*1f450*/  IMAD.MOV.U32 R112, RZ, RZ, R128 ;  /* 0x000000ffff707224 */ /* 0x000fe400078e0080 */
[----:B------:R-:W-:Y:S02]  /*1f460*/  IMAD.MOV.U32 R113, RZ, RZ, R129 ;  /* 0x000000ffff717224 */ /* 0x000fe400078e0081 */
[----:B------:R-:W-:Y:S02]  /*1f470*/  IMAD.MOV.U32 R108, RZ, RZ, R118 ;  /* 0x000000ffff6c7224 */ /* 0x000fe400078e0076 */
[----:B------:R-:W-:-:S02]  /*1f480*/  IMAD.MOV.U32 R118, RZ, RZ, R132 ;  /* 0x000000ffff767224 */ /* 0x000fc400078e0084 */
        /* <DEDUP_REMOVED lines=8> */
[----:B------:R-:W-:Y:S02]  /*1f510*/  IMAD.MOV.U32 R96, RZ, RZ, R144 ;  /* 0x000000ffff607224 */ /* 0x000fe400078e0090 */
[----:B------:R-:W-:-:S02]  /*1f520*/  IMAD.MOV.U32 R97, RZ, RZ, R145 ;  /* 0x000000ffff617224 */ /* 0x000fc400078e0091 */
[----:B------:R-:W-:Y:S02]  /*1f530*/  IMAD.MOV.U32 R130, RZ, RZ, R146 ;  /* 0x000000ffff827224 */ /* 0x000fe400078e0092 */
[----:B--2---:R-:W-:Y:S01]  /*1f540*/  IMAD.MOV.U32 R0, RZ, RZ, R115 ;  /* 0x000000ffff007224 */ /* 0x004fe200078e0073 */
        /* <DEDUP_REMOVED lines=9> */
[----:B---3--:R-:W-:Y:S01]  /*1f5e0*/  STL [R1+0x388], R142 ;  /* 0x0003888e01007387 */ /* 0x008fe20000100800 */
[----:B-1----:R-:W-:-:S05]  /*1f5f0*/  IMAD.MOV.U32 R0, RZ, RZ, R123 ;  /* 0x000000ffff007224 */ /* 0x002fca00078e007b */
[----:B------:R1:W-:Y:S01]  /*1f600*/  STL [R1+0x37c], R0 ;  /* 0x00037c0001007387 */ /* 0x0003e20000100800 */
[----:B------:R-:W-:Y:S02]  /*1f610*/  IMAD.MOV.U32 R114, RZ, RZ, R124 ;  /* 0x000000ffff727224 */ /* 0x000fe400078e007c */
[----:B-1----:R-:W-:-:S05]  /*1f620*/  IMAD.MOV.U32 R0, RZ, RZ, R143 ;  /* 0x000000ffff007224 */ /* 0x002fca00078e008f */
[----:B------:R1:W-:Y:S01]  /*1f630*/  STL [R1+0x384], R0 ;  /* 0x0003840001007387 */ /* 0x0003e20000100800 */
[----:B------:R-:W-:-:S03]  /*1f640*/  IMAD.MOV.U32 R115, RZ, RZ, R125 ;  /* 0x000000ffff737224 */ /* 0x000fc600078e007d */
[----:B----4-:R2:W-:Y:S01]  /*1f650*/  STL [R1+0x390], R148 ;  /* 0x0003909401007387 */ /* 0x0105e20000100800 */
[----:B------:R-:W-:-:S03]  /*1f660*/  IMAD.MOV.U32 R124, RZ, RZ, R134 ;  /* 0x000000ffff7c7224 */ /* 0x000fc600078e0086 */
[----:B------:R-:W3:Y:S01]  /*1f670*/  LDL.LU.64 R128, [R1+0x540] ;  /* 0x0005400001807983 */ /* 0x000ee20000300a00 */
[----:B------:R-:W-:Y:S02]  /*1f680*/  IMAD.MOV.U32 R125, RZ, RZ, R135 ;  /* 0x000000ffff7d7224 */ /* 0x000fe400078e0087 */
[----:B-1----:R-:W-:Y:S01]  /*1f690*/  IMAD.MOV.U32 R0, RZ, RZ, R149 ;  /* 0x000000ffff007224 */ /* 0x002fe200078e0095 */
[----:B------:R-:W4:Y:S01]  /*1f6a0*/  LDL.LU.64 R110, [R1+0x590] ;  /* 0x00059000016e7983 */ /* 0x000f220000300a00 */
[----:B------:R-:W-:-:S03]  /*1f6b0*/  MOV R120, R136 ;  /* 0x0000008800787202 */ /* 0x000fc60000000f00 */
[----:B------:R-:W3:Y:S01]  /*1f6c0*/  LDL.LU.64 R132, [R1+0x4d8] ;  /* 0x0004d80001847983 */ /* 0x000ee20000300a00 */
[----:B------:R-:W-:-:S03]  /*1f6d0*/  IMAD.MOV.U32 R121, RZ, RZ, R137 ;  /* 0x000000ffff797224 */ /* 0x000fc600078e0089 */
[----:B------:R-:W4:Y:S04]  /*1f6e0*/  LDL.LU.64 R100, [R1+0x438] ;  /* 0x0004380001647983 */ /* 0x000f280000300a00 */
[----:B------:R-:W3:Y:S04]  /*1f6f0*/  LDL.LU.64 R134, [R1+0x4f8] ;  /* 0x0004f80001867983 */ /* 0x000ee80000300a00 */
[----:B------:R-:W3:Y:S01]  /*1f700*/  LDL.LU.64 R104, [R1+0x458] ;  /* 0x0004580001687983 */ /* 0x000ee20000300a00 */
[----:B------:R-:W-:-:S03]  /*1f710*/  IMAD.MOV.U32 R122, RZ, RZ, R138 ;  /* 0x000000ffff7a7224 */ /* 0x000fc600078e008a */
[----:B------:R-:W3:Y:S01]  /*1f720*/  LDL.LU.64 R136, [R1+0x5f0] ;  /* 0x0005f00001887983 */ /* 0x000ee20000300a00 */
[----:B------:R-:W-:-:S03]  /*1f730*/  IMAD.MOV.U32 R123, RZ, RZ, R139 ;  /* 0x000000ffff7b7224 */ /* 0x000fc600078e008b */
[----:B------:R1:W-:Y:S04]  /*1f740*/  STL [R1+0x38c], R0 ;  /* 0x00038c0001007387 */ /* 0x0003e80000100800 */
[----:B------:R-:W3:Y:S04]  /*1f750*/  LDL.LU.64 R116, [R1+0x570] ;  /* 0x0005700001747983 */ /* 0x000ee80000300a00 */
[----:B--2---:R-:W2:Y:S04]  /*1f760*/  LDL.LU.64 R148, [R1+0x588] ;  /* 0x0005880001947983 */ /* 0x004ea80000300a00 */
[----:B------:R-:W2:Y:S04]  /*1f770*/  LDL.LU.64 R138, [R1+0x608] ;  /* 0x00060800018a7983 */ /* 0x000ea80000300a00 */
[----:B------:R-:W2:Y:S04]  /*1f780*/  LDL.LU.64 R140, [R1+0x760] ;  /* 0x00076000018c7983 */ /* 0x000ea80000300a00 */
[----:B------:R-:W2:Y:S04]  /*1f790*/  LDL.LU.64 R142, [R1+0x748] ;  /* 0x00074800018e7983 */ /* 0x000ea80000300a00 */
[----:B------:R-:W2:Y:S04]  /*1f7a0*/  LDL.LU.64 R144, [R1+0x728] ;  /* 0x0007280001907983 */ /* 0x000ea80000300a00 */
[----:B------:R-:W2:Y:S04]  /*1f7b0*/  LDL.LU.64 R146, [R1+0x6c0] ;  /* 0x0006c00001927983 */ /* 0x000ea80000300a00 */
[----:B------:R-:W4:Y:S01]  /*1f7c0*/  LDL.LU.64 R102, [R1+0x5c0] ;  /* 0x0005c00001667983 */ /* 0x000f220000300a00 */
[----:B-1----:R-:W-:-:S03]  /*1f7d0*/  IMAD.MOV.U32 R0, RZ, RZ, R95 ;  /* 0x000000ffff007224 */ /* 0x002fc600078e005f */
[----:B------:R-:W-:Y:S04]  /*1f7e0*/  STL [R1+0x398], R94 ;  /* 0x0003985e01007387 */ /* 0x000fe80000100800 */
[----:B------:R1:W-:Y:S04]  /*1f7f0*/  STL [R1+0x394], R0 ;  /* 0x0003940001007387 */ /* 0x0003e80000100800 */
[----:B------:R1:W-:Y:S02]  /*1f800*/  STL [R1+0x3a0], R108 ;  /* 0x0003a06c01007387 */ /* 0x0003e40000100800 */
[----:B-1----:R-:W-:-:S05]  /*1f810*/  IMAD.MOV.U32 R0, RZ, RZ, R109 ;  /* 0x000000ffff007224 */ /* 0x002fca00078e006d */
[----:B------:R4:W-:Y:S04]  /*1f820*/  STL [R1+0x39c], R0 ;  /* 0x00039c0001007387 */ /* 0x0009e80000100800 */
[----:B------:R-:W3:Y:S01]  /*1f830*/  LDL.LU.64 R108, [R1+0x5e0] ;  /* 0x0005e000016c7983 */ /* 0x000ee20000300a00 */
[----:B----4-:R-:W-:-:S03]  /*1f840*/  IMAD.MOV.U32 R0, RZ, RZ, R103 ;  /* 0x000000ffff007224 */ /* 0x010fc600078e0067 */
[----:B------:R1:W-:Y:S04]  /*1f850*/  STL [R1+0x3a8], R102 ;  /* 0x0003a86601007387 */ /* 0x0003e80000100800 */
[----:B------:R4:W-:Y:S01]  /*1f860*/  STL [R1+0x3a4], R0 ;  /* 0x0003a40001007387 */ /* 0x0009e20000100800 */
[----:B-1----:R-:W-:Y:S01]  /*1f870*/  MOV R102, R106 ;  /* 0x0000006a00667202 */ /* 0x002fe20000000f00 */
[----:B------:R-:W-:Y:S02]  /*1f880*/  IMAD.MOV.U32 R103, RZ, RZ, R107 ;  /* 0x000000ffff677224 */ /* 0x000fe400078e006b */
[----:B------:R-:W2:Y:S01]  /*1f890*/  LDL.LU.64 R106, [R1+0x600] ;  /* 0x00060000016a7983 */ /* 0x000ea20000300a00 */
[----:B----4-:R-:W-:-:S03]  /*1f8a0*/  IMAD.MOV.U32 R0, RZ, RZ, R97 ;  /* 0x000000ffff007224 */ /* 0x010fc600078e0061 */
[----:B------:R-:W-:Y:S04]  /*1f8b0*/  STL [R1+0x3b0], R96 ;  /* 0x0003b06001007387 */ /* 0x000fe80000100800 */
[----:B------:R-:W-:Y:S04]  /*1f8c0*/  STL [R1+0x3b8], R98 ;  /* 0x0003b86201007387 */ /* 0x000fe80000100800 */
[----:B------:R1:W-:Y:S02]  /*1f8d0*/  STL [R1+0x3ac], R0 ;  /* 0x0003ac0001007387 */ /* 0x0003e40000100800 */
[----:B-1----:R-:W-:-:S05]  /*1f8e0*/  IMAD.MOV.U32 R0, RZ, RZ, R99 ;  /* 0x000000ffff007224 */ /* 0x002fca00078e0063 */
[----:B------:R1:W-:Y:S04]  /*1f8f0*/  STL [R1+0x3b4], R0 ;  /* 0x0003b40001007387 */ /* 0x0003e80000100800 */
[----:B------:R-:W-:Y:S01]  /*1f900*/  STL [R1+0x3c0], R100 ;  /* 0x0003c06401007387 */ /* 0x000fe20000100800 */
[----:B-1----:R-:W-:-:S05]  /*1f910*/  IMAD.MOV.U32 R0, RZ, RZ, R101 ;  /* 0x000000ffff007224 */ /* 0x002fca00078e0065 */
[----:B------:R1:W-:Y:S04]  /*1f920*/  STL [R1+0x3bc], R0 ;  /* 0x0003bc0001007387 */ /* 0x0003e80000100800 */
[----:B---3--:R3:W-:Y:S01]  /*1f930*/  STL [R1+0x3c8], R108 ;  /* 0x0003c86c01007387 */ /* 0x0087e20000100800 */
[----:B-1----:R-:W-:-:S05]  /*1f940*/  MOV R0, R109 ;  /* 0x0000006d00007202 */ /* 0x002fca0000000f00 */
[----:B------:R1:W-:Y:S01]  /*1f950*/  STL [R1+0x3c4], R0 ;  /* 0x0003c40001007387 */ /* 0x0003e20000100800 */
[----:B---3--:R-:W-:Y:S02]  /*1f960*/  IMAD.MOV.U32 R108, RZ, RZ, R112 ;  /* 0x000000ffff6c7224 */ /* 0x008fe400078e0070 */
[----:B------:R-:W-:Y:S02]  /*1f970*/  IMAD.MOV.U32 R109, RZ, RZ, R113 ;  /* 0x000000ffff6d7224 */ /* 0x000fe400078e0071 */
[----:B------:R-:W-:Y:S01]  /*1f980*/  IMAD.MOV.U32 R112, RZ, RZ, R122 ;  /* 0x000000ffff707224 */ /* 0x000fe200078e007a */
[----:B------:R-:W-:Y:S01]  /*1f990*/  MOV R122, R126 ;  /* 0x0000007e007a7202 */ /* 0x000fe20000000f00 */
[----:B------:R-:W-:Y:S02]  /*1f9a0*/  IMAD.MOV.U32 R113, RZ, RZ, R123 ;  /* 0x000000ffff717224 */ /* 0x000fe400078e007b */
[----:B-1----:R-:W-:Y:S01]  /*1f9b0*/  IMAD.MOV.U32 R0, RZ, RZ, R131 ;  /* 0x000000ffff007224 */ /* 0x002fe200078e0083 */
[----:B------:R1:W-:Y:S01]  /*1f9c0*/  STL [R1+0x3d0], R130 ;  /* 0x0003d08201007387 */ /* 0x0003e20000100800 */
[----:B------:R-:W-:-:S02]  /*1f9d0*/  IMAD.MOV.U32 R123, RZ, RZ, R127 ;  /* 0x000000ffff7b7224 */ /* 0x000fc400078e007f */
[----:B------:R-:W-:Y:S02]  /*1f9e0*/  IMAD.MOV.U32 R126, RZ, RZ, R150 ;  /* 0x000000ffff7e7224 */ /* 0x000fe400078e0096 */
[----:B------:R-:W-:Y:S02]  /*1f9f0*/  IMAD.MOV.U32 R127, RZ, RZ, R151 ;  /* 0x000000ffff7f7224 */ /* 0x000fe400078e0097 */
[----:B------:R-:W3:Y:S04]  /*1fa00*/  LDL.LU.64 R150, [R1+0x568] ;  /* 0x0005680001967983 */ /* 0x000ee80000300a00 */
[----:B------:R4:W-:Y:S04]  /*1fa10*/  STL [R1+0x3cc], R0 ;  /* 0x0003cc0001007387 */ /* 0x0009e80000100800 */
[----:B-1----:R-:W3:Y:S01]  /*1fa20*/  LDL.LU.64 R130, [R1+0x620] ;  /* 0x0006200001827983 */ /* 0x002ee20000300a00 */
[----:B----4-:R-:W-:-:S03]  /*1fa30*/  MOV R0, R103 ;  /* 0x0000006700007202 */ /* 0x010fc60000000f00 */
[----:B------:R-:W-:Y:S04]  /*1fa40*/  STL [R1+0x3d8], R102 ;  /* 0x0003d86601007387 */ /* 0x000fe80000100800 */
[----:B------:R1:W-:Y:S04]  /*1fa50*/  STL [R1+0x3d4], R0 ;  /* 0x0003d40001007387 */ /* 0x0003e80000100800 */
[----:B------:R-:W-:Y:S01]  /*1fa60*/  STL [R1+0x3e0], R104 ;  /* 0x0003e06801007387 */ /* 0x000fe20000100800 */
[----:B-1----:R-:W-:-:S05]  /*1fa70*/  IMAD.MOV.U32 R0, RZ, RZ, R105 ;  /* 0x000000ffff007224 */ /* 0x002fca00078e0069 */
[----:B------:R2:W-:Y:S02]  /*1fa80*/  STL [R1+0x3dc], R0 ;  /* 0x0003dc0001007387 */ /* 0x0005e40000100800 */
[----:B--2---:R-:W-:Y:S02]  /*1fa90*/  IMAD.MOV.U32 R0, RZ, RZ, R107 ;  /* 0x000000ffff007224 */ /* 0x004fe400078e006b */
[----:B------:R-:W-:Y:S04]  /*1faa0*/  STL [R1+0x3e8], R106 ;  /* 0x0003e86a01007387 */ /* 0x000fe80000100800 */
[----:B------:R-:W-:Y:S04]  /*1fab0*/  STL [R1+0x3f0], R116 ;  /* 0x0003f07401007387 */ /* 0x000fe80000100800 */
[----:B------:R1:W-:Y:S02]  /*1fac0*/  STL [R1+0x3e4], R0 ;  /* 0x0003e40001007387 */ /* 0x0003e40000100800 */
[----:B-1----:R-:W-:-:S02]  /*1fad0*/  IMAD.MOV.U32 R0, RZ, RZ, R117 ;  /* 0x000000ffff007224 */ /* 0x002fc400078e0075 */
[----:B------:R-:W2:Y:S04]  /*1fae0*/  LDL.LU.64 R116, [R1+0x640] ;  /* 0x0006400001747983 */ /* 0x000ea80000300a00 */
[----:B------:R1:W-:Y:S04]  /*1faf0*/  STL [R1+0x3ec], R0 ;  /* 0x0003ec0001007387 */ /* 0x0003e80000100800 */
[----:B------:R-:W-:Y:S01]  /*1fb00*/  STL [R1+0x3f8], R108 ;  /* 0x0003f86c01007387 */ /* 0x000fe20000100800 */
[----:B-1----:R-:W-:-:S05]  /*1fb10*/  IMAD.MOV.U32 R0, RZ, RZ, R109 ;  /* 0x000000ffff007224 */ /* 0x002fca00078e006d */
[----:B------:R1:W-:Y:S04]  /*1fb20*/  STL [R1+0x3f4], R0 ;  /* 0x0003f40001007387 */ /* 0x0003e80000100800 */
[----:B------:R4:W-:Y:S01]  /*1fb30*/  STL [R1+0x400], R124 ;  /* 0x0004007c01007387 */ /* 0x0009e20000100800 */
[----:B-1----:R-:W-:-:S03]  /*1fb40*/  MOV R0, R125 ;  /* 0x0000007d00007202 */ /* 0x002fc60000000f00 */
[----:B----4-:R-:W4:Y:S04]  /*1fb50*/  LDL.LU.64 R124, [R1+0x660] ;  /* 0x00066000017c7983 */ /* 0x010f280000300a00 */
[----:B------:R3:W-:Y:S02]  /*1fb60*/  STL [R1+0x3fc], R0 ;  /* 0x0003fc0001007387 */ /* 0x0007e40000100800 */
[----:B---3--:R-:W-:Y:S02]  /*1fb70*/  IMAD.MOV.U32 R0, RZ, RZ, R131 ;  /* 0x000000ffff007224 */ /* 0x008fe400078e0083 */
[----:B------:R1:W-:Y:S04]  /*1fb80*/  STL [R1+0x408], R130 ;  /* 0x0004088201007387 */ /* 0x0003e80000100800 */
[----:B------:R3:W-:Y:S04]  /*1fb90*/  STL [R1+0x404], R0 ;  /* 0x0004040001007387 */ /* 0x0007e80000100800 */
[----:B------:R-:W-:Y:S01]  /*1fba0*/  STL [R1+0x410], R110 ;  /* 0x0004106e01007387 */ /* 0x000fe20000100800 */
[----:B-1----:R-:W-:-:S02]  /*1fbb0*/  IMAD.MOV.U32 R130, RZ, RZ, R132 ;  /* 0x000000ffff827224 */ /* 0x002fc400078e0084 */
[----:B------:R-:W-:Y:S01]  /*1fbc0*/  IMAD.MOV.U32 R131, RZ, RZ, R133 ;  /* 0x000000ffff837224 */ /* 0x000fe200078e0085 */
[----:B------:R-:W-:Y:S01]  /*1fbd0*/  MOV R133, R135 ;  /* 0x0000008700857202 */ /* 0x000fe20000000f00 */
[----:B------:R-:W-:Y:S02]  /*1fbe0*/  IMAD.MOV.U32 R132, RZ, RZ, R134 ;  /* 0x000000ffff847224 */ /* 0x000fe400078e0086 */
[----:B------:R-:W4:Y:S01]  /*1fbf0*/  LDL.LU.64 R134, [R1+0x680] ;  /* 0x0006800001867983 */ /* 0x000f220000300a00 */
[----:B---3--:R-:W-:-:S05]  /*1fc00*/  IMAD.MOV.U32 R0, RZ, RZ, R111 ;  /* 0x000000ffff007224 */ /* 0x008fca00078e006f */
[----:B------:R1:W-:Y:S04]  /*1fc10*/  STL [R1+0x40c], R0 ;  /* 0x00040c0001007387 */ /* 0x0003e80000100800 */
[----:B------:R-:W-:Y:S04]  /*1fc20*/  STL [R1+0x418], R112 ;  /* 0x0004187001007387 */ /* 0x000fe80000100800 */
[----:B------:R-:W3:Y:S01]  /*1fc30*/  LDL.LU.64 R106, [R1+0x6a0] ;  /* 0x0006a000016a7983 */ /* 0x000ee20000300a00 */
[----:B-1----:R-:W-:-:S03]  /*1fc40*/  IMAD.MOV.U32 R0, RZ, RZ, R113 ;  /* 0x000000ffff007224 */ /* 0x002fc600078e0071 */
[----:B------:R-:W-:Y:S04]  /*1fc50*/  STL [R1+0x420], R114 ;  /* 0x0004207201007387 */ /* 0x000fe80000100800 */
[----:B------:R1:W-:Y:S02]  /*1fc60*/  STL [R1+0x414], R0 ;  /* 0x0004140001007387 */ /* 0x0003e40000100800 */
[----:B-1----:R-:W-:Y:S02]  /*1fc70*/  IMAD.MOV.U32 R0, RZ, RZ, R115 ;  /* 0x000000ffff007224 */ /* 0x002fe400078e0073 */
[----:B------:R-:W-:Y:S02]  /*1fc80*/  IMAD.MOV.U32 R96, RZ, RZ, R132 ;  /* 0x000000ffff607224 */ /* 0x000fe400078e0084 */
[----:B------:R-:W-:-:S02]  /*1fc90*/  IMAD.MOV.U32 R97, RZ, RZ, R133 ;  /* 0x000000ffff617224 */ /* 0x000fc400078e0085 */
[----:B------:R-:W-:Y:S02]  /*1fca0*/  IMAD.MOV.U32 R108, RZ, RZ, R138 ;  /* 0x000000ffff6c7224 */ /* 0x000fe400078e008a */
[----:B------:R-:W-:Y:S02]  /*1fcb0*/  IMAD.MOV.U32 R109, RZ, RZ, R139 ;  /* 0x000000ffff6d7224 */ /* 0x000fe400078e008b */
[----:B------:R-:W-:Y:S02]  /*1fcc0*/  IMAD.MOV.U32 R98, RZ, RZ, R148 ;  /* 0x000000ffff627224 */ /* 0x000fe400078e0094 */
[----:B------:R-:W-:Y:S01]  /*1fcd0*/  IMAD.MOV.U32 R99, RZ, RZ, R149 ;  /* 0x000000ffff637224 */ /* 0x000fe200078e0095 */
[----:B--2---:R-:W-:Y:S04]  /*1fce0*/  STL [R1+0x428], R116 ;  /* 0x0004287401007387 */ /* 0x004fe80000100800 */
        /* <DEDUP_REMOVED lines=10> */
[----:B----4-:R-:W-:Y:S01]  /*1fd90*/  STL [R1+0x448], R124 ;  /* 0x0004487c01007387 */ /* 0x010fe20000100800 */
        /* <DEDUP_REMOVED lines=10> */
[----:B------:R1:W-:Y:S02]  /*1fe40*/  STL [R1+0x454], R0 ;  /* 0x0004540001007387 */ /* 0x0003e40000100800 */
[----:B-1----:R-:W-:-:S05]  /*1fe50*/  IMAD.MOV.U32 R0, RZ, RZ, R131 ;  /* 0x000000ffff007224 */ /* 0x002fca00078e0083 */
[----:B------:R1:W-:Y:S04]  /*1fe60*/  STL [R1+0x45c], R0 ;  /* 0x00045c0001007387 */ /* 0x0003e80000100800 */
[----:B------:R-:W-:Y:S01]  /*1fe70*/  STL [R1+0x468], R134 ;  /* 0x0004688601007387 */ /* 0x000fe20000100800 */
[----:B-1----:R-:W-:-:S03]  /*1fe80*/  IMAD.MOV.U32 R0, RZ, RZ, R135 ;  /* 0x000000ffff007224 */ /* 0x002fc600078e0087 */
[----:B------:R-:W-:Y:S04]  /*1fe90*/  STL [R1+0x470], R136 ;  /* 0x0004708801007387 */ /* 0x000fe80000100800 */
[----:B------:R1:W-:Y:S04]  /*1fea0*/  STL [R1+0x464], R0 ;  /* 0x0004640001007387 */ /* 0x0003e80000100800 */
[----:B------:R-:W-:Y:S01]  /*1feb0*/  STL [R1+0x478], R150 ;  /* 0x0004789601007387 */ /* 0x000fe20000100800 */
[----:B-1----:R-:W-:-:S05]  /*1fec0*/  MOV R0, R137 ;  /* 0x0000008900007202 */ /* 0x002fca0000000f00 */
[----:B------:R1:W-:Y:S04]  /*1fed0*/  STL [R1+0x46c], R0 ;  /* 0x00046c0001007387 */ /* 0x0003e80000100800 */
[----:B------:R-:W2:Y:S04]  /*1fee0*/  LDL.LU.64 R100, [R1+0x510] ;  /* 0x0005100001647983 */ /* 0x000ea80000300a00 */
[----:B------:R-:W4:Y:S04]  /*1fef0*/  LDL.LU.64 R110, [R1+0x5e8] ;  /* 0x0005e800016e7983 */ /* 0x000f280000300a00 */
[----:B------:R-:W4:Y:S04]  /*1ff00*/  LDL.LU.64 R132, [R1+0x688] ;  /* 0x0006880001847983 */ /* 0x000f280000300a00 */
[----:B------:R-:W4:Y:S04]  /*1ff10*/  LDL.LU.64 R102, [R1+0x5c8] ;  /* 0x0005c80001667983 */ /* 0x000f280000300a00 */
[----:B------:R-:W4:Y:S01]  /*1ff20*/  LDL.LU.64 R136, [R1+0x768] ;  /* 0x0007680001887983 */ /* 0x000f220000300a00 */
[----:B------:R-:W-:-:S03]  /*1ff30*/  IMAD.MOV.U32 R126, RZ, RZ, R144 ;  /* 0x000000ffff7e7224 */ /* 0x000fc600078e0090 */
[----:B------:R-:W4:Y:S01]  /*1ff40*/  LDL.LU.64 R114, [R1+0x648] ;  /* 0x0006480001727983 */ /* 0x000f220000300a00 */
[----:B------:R-:W-:-:S03]  /*1ff50*/  IMAD.MOV.U32 R127, RZ, RZ, R145 ;  /* 0x000000ffff7f7224 */ /* 0x000fc600078e0091 */
[----:B------:R-:W4:Y:S01]  /*1ff60*/  LDL.LU.64 R104, [R1+0x6d0] ;  /* 0x0006d00001687983 */ /* 0x000f220000300a00 */
[----:B------:R-:W-:-:S03]  /*1ff70*/  IMAD.MOV.U32 R124, RZ, RZ, R140 ;  /* 0x000000ffff7c7224 */ /* 0x000fc600078e008c */
[----:B------:R-:W4:Y:S01]  /*1ff80*/  LDL.LU.64 R138, [R1+0x6d8] ;  /* 0x0006d800018a7983 */ /* 0x000f220000300a00 */
[----:B------:R-:W-:-:S03]  /*1ff90*/  IMAD.MOV.U32 R125, RZ, RZ, R141 ;  /* 0x000000ffff7d7224 */ /* 0x000fc600078e008d */
[----:B------:R-:W4:Y:S04]  /*1ffa0*/  LDL.LU.64 R116, [R1+0x718] ;  /* 0x0007180001747983 */ /* 0x000f280000300a00 */
[----:B------:R-:W4:Y:S04]  /*1ffb0*/  LDL.LU.64 R144, [R1+0x770] ;  /* 0x0007700001907983 */ /* 0x000f280000300a00 */
[----:B------:R-:W4:Y:S01]  /*1ffc0*/  LDL.LU.64 R140, [R1+0x758] ;  /* 0x00075800018c7983 */ /* 0x000f220000300a00 */
[----:B------:R-:W-:-:S03]  /*1ffd0*/  MOV R128, R142 ;  /* 0x0000008e00807202 */ /* 0x000fc60000000f00 */
[----:B------:R-:W4:Y:S01]  /*1ffe0*/  LDL.LU.64 R118, [R1+0x738] ;  /* 0x0007380001767983 */ /* 0x000f220000300a00 */
[----:B------:R-:W-:-:S03]  /*1fff0*/  IMAD.MOV.U32 R129, RZ, RZ, R143 ;  /* 0x000000ffff817224 */ /* 0x000fc600078e008f */
[----:B------:R-:W4:Y:S01]  /*20000*/  LDL.LU.64 R130, [R1+0x6e8] ;  /* 0x0006e80001827983 */ /* 0x000f220000300a00 */
[----:B-1----:R-:W-:-:S03]  /*20010*/  IMAD.MOV.U32 R0, RZ, RZ, R151 ;  /* 0x000000ffff007224 */ /* 0x002fc600078e0097 */
[----:B------:R-:W4:Y:S04]  /*20020*/  LDL.LU.64 R120, [R1+0x628] ;  /* 0x0006280001787983 */ /* 0x000f280000300a00 */
[----:B------:R-:W4:Y:S04]  /*20030*/  LDL.LU.64 R122, [R1+0x700] ;  /* 0x00070000017a7983 */ /* 0x000f280000300a00 */
[----:B------:R-:W4:Y:S01]  /*20040*/  LDL.LU.64 R142, [R1+0x6f0] ;  /* 0x0006f000018e7983 */ /* 0x000f220000300a00 */
[----:B------:R-:W-:-:S03]  /*20050*/  IMAD.MOV.U32 R134, RZ, RZ, R146 ;  /* 0x000000ffff867224 */ /* 0x000fc600078e0092 */
[----:B------:R-:W2:Y:S01]  /*20060*/  LDL.LU.64 R112, [R1+0x5a8] ;  /* 0x0005a80001707983 */ /* 0x000ea20000300a00 */
[----:B------:R-:W-:-:S03]  /*20070*/  MOV R135, R147 ;  /* 0x0000009300877202 */ /* 0x000fc60000000f00 */
[----:B------:R-:W4:Y:S04]  /*20080*/  LDL.LU.64 R148, [R1+0x6a8] ;  /* 0x0006a80001947983 */ /* 0x000f280000300a00 */
[----:B------:R-:W-:Y:S04]  /*20090*/  STL [R1+0x480], R96 ;  /* 0x0004806001007387 */ /* 0x000fe80000100800 */
[----:B------:R1:W-:Y:S04]  /*200a0*/  STL [R1+0x474], R0 ;  /* 0x0004740001007387 */ /* 0x0003e80000100800 */
[----:B------:R-:W4:Y:S04]  /*200b0*/  LDL.LU.64 R146, [R1+0x778] ;  /* 0x0007780001927983 */ /* 0x000f280000300a00 */
[----:B------:R-:W4:Y:S04]  /*200c0*/  LDL.LU.64 R150, [R1+0x668] ;  /* 0x0006680001967983 */ /* 0x000f280000300a00 */
[----:B------:R-:W4:Y:S01]  /*200d0*/  LDL.LU.64 R94, [R1+0x610] ;  /* 0x00061000015e7983 */ /* 0x000f220000300a00 */
[----:B-1----:R-:W-:-:S03]  /*200e0*/  IMAD.MOV.U32 R0, RZ, RZ, R97 ;  /* 0x000000ffff007224 */ /* 0x002fc600078e0061 */
[----:B---3--:R-:W-:Y:S01]  /*200f0*/  STL [R1+0x488], R106 ;  /* 0x0004886a01007387 */ /* 0x008fe20000100800 */
[----:B------:R-:W-:-:S03]  /*20100*/  MOV R96, R98 ;  /* 0x0000006200607202 */ /* 0x000fc60000000f00 */
[----:B------:R1:W-:Y:S01]  /*20110*/  STL [R1+0x47c], R0 ;  /* 0x00047c0001007387 */ /* 0x0003e20000100800 */
[----:B------:R-:W-:Y:S02]  /*20120*/  IMAD.MOV.U32 R97, RZ, RZ, R99 ;  /* 0x000000ffff617224 */ /* 0x000fe400078e0063 */
[----:B-1----:R-:W-:Y:S02]  /*20130*/  IMAD.MOV.U32 R0, RZ, RZ, R107 ;  /* 0x000000ffff007224 */ /* 0x002fe400078e006b */
[----:B--2---:R-:W-:Y:S02]  /*20140*/  IMAD.MOV.U32 R98, RZ, RZ, R112 ;  /* 0x000000ffff627224 */ /* 0x004fe400078e0070 */
[----:B------:R-:W-:Y:S02]  /*20150*/  IMAD.MOV.U32 R99, RZ, RZ, R113 ;  /* 0x000000ffff637224 */ /* 0x000fe400078e0071 */
[----:B------:R-:W2:Y:S04]  /*20160*/  LDL.LU.64 R112, [R1+0x630] ;  /* 0x0006300001707983 */ /* 0x000ea80000300a00 */
[----:B------:R1:W-:Y:S04]  /*20170*/  STL [R1+0x484], R0 ;  /* 0x0004840001007387 */ /* 0x0003e80000100800 */
[----:B----4-:R-:W-:Y:S04]  /*20180*/  STL [R1+0x490], R94 ;  /* 0x0004905e01007387 */ /* 0x010fe80000100800 */
[----:B------:R-:W3:Y:S01]  /*20190*/  LDL.LU.64 R106, [R1+0x6b8] ;  /* 0x0006b800016a7983 */ /* 0x000ee20000300a00 */
[----:B-1----:R-:W-:-:S05]  /*201a0*/  MOV R0, R95 ;  /* 0x0000005f00007202 */ /* 0x002fca0000000f00 */
[----:B------:R1:W-:Y:S04]  /*201b0*/  STL [R1+0x48c], R0 ;  /* 0x00048c0001007387 */ /* 0x0003e80000100800 */
[----:B------:R-:W-:Y:S01]  /*201c0*/  STL [R1+0x498], R96 ;  /* 0x0004986001007387 */ /* 0x000fe20000100800 */
[----:B-1----:R-:W-:-:S05]  /*201d0*/  IMAD.MOV.U32 R0, RZ, RZ, R97 ;  /* 0x000000ffff007224 */ /* 0x002fca00078e0061 */
[----:B------:R1:W-:Y:S04]  /*201e0*/  STL [R1+0x494], R0 ;  /* 0x0004940001007387 */ /* 0x0003e80000100800 */
[----:B------:R4:W-:Y:S01]  /*201f0*/  STL [R1+0x4a0], R100 ;  /* 0x0004a06401007387 */ /* 0x0009e20000100800 */
[----:B-1----:R-:W-:-:S05]  /*20200*/  IMAD.MOV.U32 R0, RZ, RZ, R101 ;  /* 0x000000ffff007224 */ /* 0x002fca00078e0065 */
[----:B------:R3:W-:Y:S04]  /*20210*/  STL [R1+0x49c], R0 ;  /* 0x00049c0001007387 */ /* 0x0007e80000100800 */
[----:B----4-:R-:W4:Y:S01]  /*20220*/  LDL.LU.64 R100, [R1+0x528] ;  /* 0x0005280001647983 */ /* 0x010f220000300a00 */
[----:B---3--:R-:W-:-:S03]  /*20230*/  IMAD.MOV.U32 R0, RZ, RZ, R107 ;  /* 0x000000ffff007224 */ /* 0x008fc600078e006b */
[----:B------:R1:W-:Y:S04]  /*20240*/  STL [R1+0x4a8], R106 ;  /* 0x0004a86a01007387 */ /* 0x0003e80000100800 */
[----:B------:R2:W-:Y:S04]  /*20250*/  STL [R1+0x4a4], R0 ;  /* 0x0004a40001007387 */ /* 0x0005e80000100800 */
[----:B-1----:R-:W3:Y:S01]  /*20260*/  LDL.LU.64 R106, [R1+0x650] ;  /* 0x00065000016a7983 */ /* 0x002ee20000300a00 */
[----:B--2---:R-:W-:-:S03]  /*20270*/  IMAD.MOV.U32 R0, RZ, RZ, R113 ;  /* 0x000000ffff007224 */ /* 0x004fc600078e0071 */
[----:B------:R1:W-:Y:S04]  /*20280*/  STL [R1+0x4b0], R112 ;  /* 0x0004b07001007387 */ /* 0x0003e80000100800 */
[----:B------:R2:W-:Y:S04]  /*20290*/  STL [R1+0x4ac], R0 ;  /* 0x0004ac0001007387 */ /* 0x0005e80000100800 */
[----:B-1----:R-:W3:Y:S01]  /*202a0*/  LDL.LU.64 R112, [R1+0x548] ;  /* 0x0005480001707983 */ /* 0x002ee20000300a00 */
[----:B--2---:R-:W-:-:S03]  /*202b0*/  MOV R0, R99 ;  /* 0x0000006300007202 */ /* 0x004fc60000000f00 */
[----:B------:R-:W-:Y:S04]  /*202c0*/  STL [R1+0x4b8], R98 ;  /* 0x0004b86201007387 */ /* 0x000fe80000100800 */
[----:B------:R1:W-:Y:S04]  /*202d0*/  STL [R1+0x4b4], R0 ;  /* 0x0004b40001007387 */ /* 0x0003e80000100800 */
[----:B----4-:R-:W-:Y:S01]  /*202e0*/  STL [R1+0x4c0], R100 ;  /* 0x0004c06401007387 */ /* 0x010fe20000100800 */
[----:B-1----:R-:W-:-:S03]  /*202f0*/  IMAD.MOV.U32 R0, RZ, RZ, R101 ;  /* 0x000000ffff007224 */ /* 0x002fc600078e0065 */
[----:B------:R-:W-:Y:S04]  /*20300*/  STL [R1+0x4c8], R104 ;  /* 0x0004c86801007387 */ /* 0x000fe80000100800 */
[----:B------:R1:W-:Y:S02]  /*20310*/  STL [R1+0x4bc], R0 ;  /* 0x0004bc0001007387 */ /* 0x0003e40000100800 */
[----:B-1----:R-:W-:Y:S02]  /*20320*/  IMAD.MOV.U32 R0, RZ, RZ, R105 ;  /* 0x000000ffff007224 */ /* 0x002fe400078e0069 */
[----:B------:R-:W2:Y:S04]  /*20330*/  LDL.LU.64 R104, [R1+0x670] ;  /* 0x0006700001687983 */ /* 0x000ea80000300a00 */
[----:B------:R3:W-:Y:S02]  /*20340*/  STL [R1+0x4c4], R0 ;  /* 0x0004c40001007387 */ /* 0x0007e40000100800 */
[----:B---3--:R-:W-:-:S02]  /*20350*/  IMAD.MOV.U32 R0, RZ, RZ, R107 ;  /* 0x000000ffff007224 */ /* 0x008fc400078e006b */
[----:B------:R1:W-:Y:S04]  /*20360*/  STL [R1+0x4d0], R106 ;  /* 0x0004d06a01007387 */ /* 0x0003e80000100800 */
[----:B------:R3:W-:Y:S04]  /*20370*/  STL [R1+0x4cc], R0 ;  /* 0x0004cc0001007387 */ /* 0x0007e80000100800 */
[----:B-1----:R-:W4:Y:S01]  /*20380*/  LDL.LU.64 R106, [R1+0x558] ;  /* 0x00055800016a7983 */ /* 0x002f220000300a00 */
[----:B---3--:R-:W-:-:S03]  /*20390*/  IMAD.MOV.U32 R0, RZ, RZ, R103 ;  /* 0x000000ffff007224 */ /* 0x008fc600078e0067 */
[----:B------:R-:W-:Y:S04]  /*203a0*/  STL [R1+0x4d8], R102 ;  /* 0x0004d86601007387 */ /* 0x000fe80000100800 */
[----:B------:R1:W-:Y:S04]  /*203b0*/  STL [R1+0x4d4], R0 ;  /* 0x0004d40001007387 */ /* 0x0003e80000100800 */
[----:B------:R3:W-:Y:S01]  /*203c0*/  STL [R1+0x4e0], R112 ;  /* 0x0004e07001007387 */ /* 0x0007e20000100800 */
[----:B-1----:R-:W-:-:S03]  /*203d0*/  MOV R0, R113 ;  /* 0x0000007100007202 */ /* 0x002fc60000000f00 */
[----:B------:R1:W-:Y:S04]  /*203e0*/  STL [R1+0x4e8], R130 ;  /* 0x0004e88201007387 */ /* 0x0003e80000100800 */
[----:B------:R1:W-:Y:S04]  /*203f0*/  STL [R1+0x4dc], R0 ;  /* 0x0004dc0001007387 */ /* 0x0003e80000100800 */
[----:B---3--:R-:W3:Y:S01]  /*20400*/  LDL.LU.64 R112, [R1+0x690] ;  /* 0x0006900001707983 */ /* 0x008ee20000300a00 */
[----:B-1----:R-:W-:Y:S02]  /*20410*/  IMAD.MOV.U32 R130, RZ, RZ, R134 ;  /* 0x000000ffff827224 */ /* 0x002fe400078e0086 */
[----:B------:R-:W-:-:S02]  /*20420*/  IMAD.MOV.U32 R0, RZ, RZ, R131 ;  /* 0x000000ffff007224 */ /* 0x000fc400078e0083 */
[----:B------:R-:W-:Y:S02]  /*20430*/  IMAD.MOV.U32 R131, RZ, RZ, R135 ;  /* 0x000000ffff837224 */ /* 0x000fe400078e0087 */
[----:B------:R-:W3:Y:S04]  /*20440*/  LDL.LU.64 R134, [R1+0x578] ;  /* 0x0005780001867983 */ /* 0x000ee80000300a00 */
[----:B------:R1:W-:Y:S04]  /*20450*/  STL [R1+0x4e4], R0 ;  /* 0x0004e40001007387 */ /* 0x0003e80000100800 */
[----:B--2---:R-:W-:Y:S01]  /*20460*/  STL [R1+0x4f0], R104 ;  /* 0x0004f06801007387 */ /* 0x004fe20000100800 */
[----:B-1----:R-:W-:-:S05]  /*20470*/  MOV R0, R105 ;  /* 0x0000006900007202 */ /* 0x002fca0000000f00 */
[----:B------:R1:W-:Y:S04]  /*20480*/  STL [R1+0x4ec], R0 ;  /* 0x0004ec0001007387 */ /* 0x0003e80000100800 */
[----:B------:R2:W-:Y:S01]  /*20490*/  STL [R1+0x4f8], R110 ;  /* 0x0004f86e01007387 */ /* 0x0005e20000100800 */
[----:B-1----:R-:W-:-:S05]  /*204a0*/  IMAD.MOV.U32 R0, RZ, RZ, R111 ;  /* 0x000000ffff007224 */ /* 0x002fca00078e006f */
[----:B------:R4:W-:Y:S04]  /*204b0*/  STL [R1+0x4f4], R0 ;  /* 0x0004f40001007387 */ /* 0x0009e80000100800 */
[----:B--2---:R-:W2:Y:S01]  /*204c0*/  LDL.LU.64 R110, [R1+0x6b0] ;  /* 0x0006b000016e7983 */ /* 0x004ea20000300a00 */
[----:B----4-:R-:W-:-:S03]  /*204d0*/  IMAD.MOV.U32 R0, RZ, RZ, R107 ;  /* 0x000000ffff007224 */ /* 0x010fc600078e006b */
[----:B------:R-:W-:Y:S04]  /*204e0*/  STL [R1+0x500], R106 ;  /* 0x0005006a01007387 */ /* 0x000fe80000100800 */
[----:B------:R1:W-:Y:S04]  /*204f0*/  STL [R1+0x4fc], R0 ;  /* 0x0004fc0001007387 */ /* 0x0003e80000100800 */
[----:B------:R4:W-:Y:S01]  /*20500*/  STL [R1+0x508], R122 ;  /* 0x0005087a01007387 */ /* 0x0009e20000100800 */
[----:B-1----:R-:W-:-:S03]  /*20510*/  IMAD.MOV.U32 R0, RZ, RZ, R123 ;  /* 0x000000ffff007224 */ /* 0x002fc600078e007b */
[----:B----4-:R-:W4:Y:S04]  /*20520*/  LDL.LU.64 R122, [R1+0x598] ;  /* 0x00059800017a7983 */ /* 0x010f280000300a00 */
[----:B------:R1:W-:Y:S04]  /*20530*/  STL [R1+0x504], R0 ;  /* 0x0005040001007387 */ /* 0x0003e80000100800 */
[----:B---3--:R3:W-:Y:S01]  /*20540*/  STL [R1+0x510], R112 ;  /* 0x0005107001007387 */ /* 0x0087e20000100800 */
[----:B-1----:R-:W-:-:S05]  /*20550*/  MOV R0, R113 ;  /* 0x0000007100007202 */ /* 0x002fca0000000f00 */
[----:B------:R1:W-:Y:S01]  /*20560*/  STL [R1+0x50c], R0 ;  /* 0x00050c0001007387 */ /* 0x0003e20000100800 */
[----:B---3--:R-:W-:Y:S02]  /*20570*/  IMAD.MOV.U32 R112, RZ, RZ, R126 ;  /* 0x000000ffff707224 */ /* 0x008fe400078e007e */
[----:B------:R-:W-:Y:S01]  /*20580*/  IMAD.MOV.U32 R113, RZ, RZ, R127 ;  /* 0x000000ffff717224 */ /* 0x000fe200078e007f */
[----:B------:R-:W-:Y:S01]  /*20590*/  STL [R1+0x518], R108 ;  /* 0x0005186c01007387 */ /* 0x000fe20000100800 */
[----:B------:R-:W-:Y:S01]  /*205a0*/  IMAD.MOV.U32 R126, RZ, RZ, R130 ;  /* 0x000000ffff7e7224 */ /* 0x000fe200078e0082 */
[----:B------:R-:W-:Y:S02]  /*205b0*/  MOV R127, R131 ;  /* 0x00000083007f7202 */ /* 0x000fe40000000f00 */
[----:B------:R-:W3:Y:S01]  /*205c0*/  LDL.LU.64 R130, [R1+0x6c8] ;  /* 0x0006c80001827983 */ /* 0x000ee20000300a00 */
[----:B-1----:R-:W-:-:S05]  /*205d0*/  IMAD.MOV.U32 R0, RZ, RZ, R109 ;  /* 0x000000ffff007224 */ /* 0x002fca00078e006d */
[----:B------:R1:W-:Y:S04]  /*205e0*/  STL [R1+0x514], R0 ;  /* 0x0005140001007387 */ /* 0x0003e80000100800 */
[----:B------:R1:W-:Y:S02]  /*205f0*/  STL [R1+0x520], R134 ;  /* 0x0005208601007387 */ /* 0x0003e40000100800 */
[----:B-1----:R-:W-:Y:S02]  /*20600*/  IMAD.MOV.U32 R0, RZ, RZ, R135 ;  /* 0x000000ffff007224 */ /* 0x002fe400078e0087 */
[----:B------:R-:W-:Y:S01]  /*20610*/  IMAD.MOV.U32 R134, RZ, RZ, R138 ;  /* 0x000000ffff867224 */ /* 0x000fe200078e008a */
[----:B------:R-:W-:Y:S02]  /*20620*/  MOV R135, R139 ;  /* 0x0000008b00877202 */ /* 0x000fe40000000f00 */
[----:B------:R-:W3:Y:S04]  /*20630*/  LDL.LU.64 R138, [R1+0x5b8] ;  /* 0x0005b800018a7983 */ /* 0x000ee80000300a00 */
[----:B------:R1:W-:Y:S04]  /*20640*/  STL [R1+0x51c], R0 ;  /* 0x00051c0001007387 */ /* 0x0003e80000100800 */
[----:B------:R2:W-:Y:S01]  /*20650*/  STL [R1+0x528], R116 ;  /* 0x0005287401007387 */ /* 0x0005e20000100800 */
[----:B-1----:R-:W-:-:S05]  /*20660*/  IMAD.MOV.U32 R0, RZ, RZ, R117 ;  /* 0x000000ffff007224 */ /* 0x002fca00078e0075 */
[----:B------:R1:W-:Y:S01]  /*20670*/  STL [R1+0x524], R0 ;  /* 0x0005240001007387 */ /* 0x0003e20000100800 */
[----:B--2---:R-:W-:Y:S02]  /*20680*/  IMAD.MOV.U32 R116, RZ, RZ, R118 ;  /* 0x000000ffff747224 */ /* 0x004fe400078e0076 */
[----:B------:R-:W-:Y:S01]  /*20690*/  IMAD.MOV.U32 R117, RZ, RZ, R119 ;  /* 0x000000ffff757224 */ /* 0x000fe200078e0077 */
[----:B------:R-:W-:Y:S04]  /*206a0*/  STL [R1+0x530], R110 ;  /* 0x0005306e01007387 */ /* 0x000fe80000100800 */
[----:B------:R-:W2:Y:S01]  /*206b0*/  LDL.LU.64 R118, [R1+0x6e0] ;  /* 0x0006e00001767983 */ /* 0x000ea20000300a00 */
[----:B-1----:R-:W-:-:S05]  /*206c0*/  MOV R0, R111 ;  /* 0x0000006f00007202 */ /* 0x002fca0000000f00 */
[----:B------:R1:W-:Y:S04]  /*206d0*/  STL [R1+0x52c], R0 ;  /* 0x00052c0001007387 */ /* 0x0003e80000100800 */
[----:B------:R4:W-:Y:S01]  /*206e0*/  STL [R1+0x538], R120 ;  /* 0x0005387801007387 */ /* 0x0009e20000100800 */
[----:B-1----:R-:W-:-:S03]  /*206f0*/  IMAD.MOV.U32 R0, RZ, RZ, R121 ;  /* 0x000000ffff007224 */ /* 0x002fc600078e0079 */
[----:B----4-:R-:W-:Y:S04]  /*20700*/  STL [R1+0x540], R122 ;  /* 0x0005407a01007387 */ /* 0x010fe80000100800 */
[----:B------:R1:W-:Y:S04]  /*20710*/  STL [R1+0x534], R0 ;  /* 0x0005340001007387 */ /* 0x0003e80000100800 */
[----:B------:R-:W4:Y:S01]  /*20720*/  LDL.LU.64 R120, [R1+0x5d8] ;  /* 0x0005d80001787983 */ /* 0x000f220000300a00 */
[----:B-1----:R-:W-:Y:S01]  /*20730*/  IMAD.MOV.U32 R0, RZ, RZ, R123 ;  /* 0x000000ffff007224 */ /* 0x002fe200078e007b */
[----:B------:R-:W-:Y:S01]  /*20740*/  MOV R123, R125 ;  /* 0x0000007d007b7202 */ /* 0x000fe20000000f00 */
[----:B------:R-:W-:-:S02]  /*20750*/  IMAD.MOV.U32 R122, RZ, RZ, R124 ;  /* 0x000000ffff7a7224 */ /* 0x000fc400078e007c */
[----:B------:R-:W-:Y:S01]  /*20760*/  IMAD.MOV.U32 R124, RZ, RZ, R128 ;  /* 0x000000ffff7c7224 */ /* 0x000fe200078e0080 */
[----:B------:R1:W-:Y:S01]  /*20770*/  STL [R1+0x53c], R0 ;  /* 0x00053c0001007387 */ /* 0x0003e20000100800 */
[----:B------:R-:W-:-:S03]  /*20780*/  IMAD.MOV.U32 R125, RZ, RZ, R129 ;  /* 0x000000ffff7d7224 */ /* 0x000fc600078e0081 */
[----:B------:R-:W-:Y:S04]  /*20790*/  STL [R1+0x548], R112 ;  /* 0x0005487001007387 */ /* 0x000fe80000100800 */
[----:B------:R-:W4:Y:S01]  /*207a0*/  LDL.LU.64 R128, [R1+0x6f8] ;  /* 0x0006f80001807983 */ /* 0x000f220000300a00 */
[----:B-1----:R-:W-:-:S05]  /*207b0*/  IMAD.MOV.U32 R0, RZ, RZ, R113 ;  /* 0x000000ffff007224 */ /* 0x002fca00078e0071 */
[----:B------:R1:W-:Y:S04]  /*207c0*/  STL [R1+0x544], R0 ;  /* 0x0005440001007387 */ /* 0x0003e80000100800 */
[----:B---3--:R3:W-:Y:S01]  /*207d0*/  STL [R1+0x550], R130 ;  /* 0x0005508201007387 */ /* 0x0087e20000100800 */
[----:B-1----:R-:W-:-:S05]  /*207e0*/  MOV R0, R131 ;  /* 0x0000008300007202 */ /* 0x002fca0000000f00 */
[----:B------:R1:W-:Y:S01]  /*207f0*/  STL [R1+0x54c], R0 ;  /* 0x00054c0001007387 */ /* 0x0003e20000100800 */
[----:B---3--:R-:W-:Y:S02]  /*20800*/  IMAD.MOV.U32 R130, RZ, RZ, R136 ;  /* 0x000000ffff827224 */ /* 0x008fe400078e0088 */
[----:B------:R-:W-:Y:S01]  /*20810*/  IMAD.MOV.U32 R131, RZ, RZ, R137 ;  /* 0x000000ffff837224 */ /* 0x000fe200078e0089 */
[----:B------:R-:W-:Y:S04]  /*20820*/  STL [R1+0x558], R114 ;  /* 0x0005587201007387 */ /* 0x000fe80000100800 */
[----:B------:R-:W3:Y:S01]  /*20830*/  LDL.LU.64 R136, [R1+0x5f8] ;  /* 0x0005f80001887983 */ /* 0x000ee20000300a00 */
[----:B-1----:R-:W-:-:S05]  /*20840*/  IMAD.MOV.U32 R0, RZ, RZ, R115 ;  /* 0x000000ffff007224 */ /* 0x002fca00078e0073 */
[----:B------:R1:W-:Y:S04]  /*20850*/  STL [R1+0x554], R0 ;  /* 0x0005540001007387 */ /* 0x0003e80000100800 */
[----:B------:R2:W-:Y:S01]  /*20860*/  STL [R1+0x560], R138 ;  /* 0x0005608a01007387 */ /* 0x0005e20000100800 */
[----:B-1----:R-:W-:-:S05]  /*20870*/  MOV R0, R139 ;  /* 0x0000008b00007202 */ /* 0x002fca0000000f00 */
[----:B------:R1:W-:Y:S01]  /*20880*/  STL [R1+0x55c], R0 ;  /* 0x00055c0001007387 */ /* 0x0003e20000100800 */
[----:B--2---:R-:W-:Y:S02]  /*20890*/  IMAD.MOV.U32 R138, RZ, RZ, R144 ;  /* 0x000000ffff8a7224 */ /* 0x004fe400078e0090 */
[----:B------:R-:W-:Y:S01]  /*208a0*/  IMAD.MOV.U32 R139, RZ, RZ, R145 ;  /* 0x000000ffff8b7224 */ /* 0x000fe200078e0091 */
[----:B------:R-:W-:Y:S04]  /*208b0*/  STL [R1+0x568], R116 ;  /* 0x0005687401007387 */ /* 0x000fe80000100800 */
[----:B------:R-:W2:Y:S01]  /*208c0*/  LDL.LU.64 R144, [R1+0x710] ;  /* 0x0007100001907983 */ /* 0x000ea20000300a00 */
[----:B-1----:R-:W-:-:S05]  /*208d0*/  IMAD.MOV.U32 R0, RZ, RZ, R117 ;  /* 0x000000ffff007224 */ /* 0x002fca00078e0075 */
[----:B------:R1:W-:Y:S04]  /*208e0*/  STL [R1+0x564], R0 ;  /* 0x0005640001007387 */ /* 0x0003e80000100800 */
[----:B------:R-:W-:Y:S01]  /*208f0*/  STL [R1+0x570], R118 ;  /* 0x0005707601007387 */ /* 0x000fe20000100800 */
[----:B-1----:R-:W-:-:S05]  /*20900*/  MOV R0, R119 ;  /* 0x0000007700007202 */ /* 0x002fca0000000f00 */
[----:B------:R1:W-:Y:S04]  /*20910*/  STL [R1+0x56c], R0 ;  /* 0x00056c0001007387 */ /* 0x0003e80000100800 */
[----:B------:R1:W-:Y:S02]  /*20920*/  STL [R1+0x578], R150 ;  /* 0x0005789601007387 */ /* 0x0003e40000100800 */
[----:B-1----:R-:W-:Y:S02]  /*20930*/  IMAD.MOV.U32 R0, RZ, RZ, R151 ;  /* 0x000000ffff007224 */ /* 0x002fe400078e0097 */
[----:B------:R-:W2:Y:S04]  /*20940*/  LDL.LU.64 R150, [R1+0x618] ;  /* 0x0006180001967983 */ /* 0x000ea80000300a00 */
[----:B------:R4:W-:Y:S02]  /*20950*/  STL [R1+0x574], R0 ;  /* 0x0005740001007387 */ /* 0x0009e40000100800 */
[----:B----4-:R-:W-:-:S02]  /*20960*/  IMAD.MOV.U32 R0, RZ, RZ, R121 ;  /* 0x000000ffff007224 */ /* 0x010fc400078e0079 */
[----:B------:R1:W-:Y:S04]  /*20970*/  STL [R1+0x580], R120 ;  /* 0x0005807801007387 */ /* 0x0003e80000100800 */
[----:B------:R4:W-:Y:S04]  /*20980*/  STL [R1+0x57c], R0 ;  /* 0x00057c0001007387 */ /* 0x0009e80000100800 */
[----:B------:R4:W-:Y:S01]  /*20990*/  STL [R1+0x588], R124 ;  /* 0x0005887c01007387 */ /* 0x0009e20000100800 */
[----:B-1----:R-:W-:Y:S01]  /*209a0*/  IMAD.MOV.U32 R120, RZ, RZ, R122 ;  /* 0x000000ffff787224 */ /* 0x002fe200078e007a */
[----:B------:R-:W-:-:S02]  /*209b0*/  MOV R121, R123 ;  /* 0x0000007b00797202 */ /* 0x000fc40000000f00 */
[----:B------:R-:W2:Y:S01]  /*209c0*/  LDL.LU.64 R122, [R1+0x720] ;  /* 0x00072000017a7983 */ /* 0x000ea20000300a00 */
[----:B----4-:R-:W-:Y:S02]  /*209d0*/  IMAD.MOV.U32 R0, RZ, RZ, R125 ;  /* 0x000000ffff007224 */ /* 0x010fe400078e007d */
[----:B------:R-:W-:-:S03]  /*209e0*/  IMAD.MOV.U32 R124, RZ, RZ, R126 ;  /* 0x000000ffff7c7224 */ /* 0x000fc600078e007e */
[----:B------:R1:W-:Y:S01]  /*209f0*/  STL [R1+0x584], R0 ;  /* 0x0005840001007387 */ /* 0x0003e20000100800 */
[----:B------:R-:W-:-:S03]  /*20a00*/  IMAD.MOV.U32 R125, RZ, RZ, R127 ;  /* 0x000000ffff7d7224 */ /* 0x000fc600078e007f */
[----:B------:R4:W-:Y:S04]  /*20a10*/  STL [R1+0x590], R128 ;  /* 0x0005908001007387 */ /* 0x0009e80000100800 */
[----:B------:R-:W2:Y:S01]  /*20a20*/  LDL.LU.64 R126, [R1+0x638] ;  /* 0x00063800017e7983 */ /* 0x000ea20000300a00 */
[----:B-1----:R-:W-:-:S05]  /*20a30*/  MOV R0, R129 ;  /* 0x0000008100007202 */ /* 0x002fca0000000f00 */
[----:B------:R1:W-:Y:S01]  /*20a40*/  STL [R1+0x58c], R0 ;  /* 0x00058c0001007387 */ /* 0x0003e20000100800 */
[----:B----4-:R-:W-:Y:S02]  /*20a50*/  IMAD.MOV.U32 R128, RZ, RZ, R130 ;  /* 0x000000ffff807224 */ /* 0x010fe400078e0082 */
[----:B------:R-:W-:Y:S01]  /*20a60*/  IMAD.MOV.U32 R129, RZ, RZ, R131 ;  /* 0x000000ffff817224 */ /* 0x000fe200078e0083 */
[----:B------:R4:W-:Y:S04]  /*20a70*/  STL [R1+0x598], R132 ;  /* 0x0005988401007387 */ /* 0x0009e80000100800 */
[----:B------:R-:W2:Y:S01]  /*20a80*/  LDL.LU.64 R130, [R1+0x730] ;  /* 0x0007300001827983 */ /* 0x000ea20000300a00 */
[----:B-1----:R-:W-:-:S05]  /*20a90*/  IMAD.MOV.U32 R0, RZ, RZ, R133 ;  /* 0x000000ffff007224 */ /* 0x002fca00078e0085 */
[----:B------:R1:W-:Y:S01]  /*20aa0*/  STL [R1+0x594], R0 ;  /* 0x0005940001007387 */ /* 0x0003e20000100800 */
[----:B----4-:R-:W-:Y:S01]  /*20ab0*/  MOV R132, R134 ;  /* 0x0000008600847202 */ /* 0x010fe20000000f00 */
[----:B------:R-:W-:Y:S02]  /*20ac0*/  IMAD.MOV.U32 R133, RZ, RZ, R135 ;  /* 0x000000ffff857224 */ /* 0x000fe400078e0087 */
[----:B---3--:R3:W-:Y:S04]  /*20ad0*/  STL [R1+0x5a0], R136 ;  /* 0x0005a08801007387 */ /* 0x0087e80000100800 */
[----:B------:R-:W4:Y:S01]  /*20ae0*/  LDL.LU.64 R134, [R1+0x658] ;  /* 0x0006580001867983 */ /* 0x000f220000300a00 */
[----:B-1----:R-:W-:-:S05]  /*20af0*/  IMAD.MOV.U32 R0, RZ, RZ, R137 ;  /* 0x000000ffff007224 */ /* 0x002fca00078e0089 */
[----:B------:R1:W-:Y:S01]  /*20b00*/  STL [R1+0x59c], R0 ;  /* 0x00059c0001007387 */ /* 0x0003e20000100800 */
[----:B---3--:R-:W-:Y:S01]  /*20b10*/  IMAD.MOV.U32 R136, RZ, RZ, R138 ;  /* 0x000000ffff887224 */ /* 0x008fe200078e008a */
[----:B------:R-:W-:Y:S02]  /*20b20*/  MOV R137, R139 ;  /* 0x0000008b00897202 */ /* 0x000fe40000000f00 */
[----:B------:R3:W-:Y:S04]  /*20b30*/  STL [R1+0x5a8], R140 ;  /* 0x0005a88c01007387 */ /* 0x0007e80000100800 */
[----:B------:R-:W4:Y:S01]  /*20b40*/  LDL.LU.64 R138, [R1+0x740] ;  /* 0x00074000018a7983 */ /* 0x000f220000300a00 */
[----:B-1----:R-:W-:-:S05]  /*20b50*/  IMAD.MOV.U32 R0, RZ, RZ, R141 ;  /* 0x000000ffff007224 */ /* 0x002fca00078e008d */
[----:B------:R1:W-:Y:S01]  /*20b60*/  STL [R1+0x5a4], R0 ;  /* 0x0005a40001007387 */ /* 0x0003e20000100800 */
[----:B---3--:R-:W-:Y:S02]  /*20b70*/  IMAD.MOV.U32 R140, RZ, RZ, R142 ;  /* 0x000000ffff8c7224 */ /* 0x008fe400078e008e */
[----:B------:R-:W-:Y:S01]  /*20b80*/  IMAD.MOV.U32 R141, RZ, RZ, R143 ;  /* 0x000000ffff8d7224 */ /* 0x000fe200078e008f */
[----:B--2---:R2:W-:Y:S04]  /*20b90*/  STL [R1+0x5b0], R144 ;  /* 0x0005b09001007387 */ /* 0x0045e80000100800 */
[----:B------:R-:W3:Y:S01]  /*20ba0*/  LDL.LU.64 R142, [R1+0x678] ;  /* 0x00067800018e7983 */ /* 0x000ee20000300a00 */
[----:B-1----:R-:W-:-:S05]  /*20bb0*/  MOV R0, R145 ;  /* 0x0000009100007202 */ /* 0x002fca0000000f00 */
[----:B------:R1:W-:Y:S01]  /*20bc0*/  STL [R1+0x5ac], R0 ;  /* 0x0005ac0001007387 */ /* 0x0003e20000100800 */
[----:B--2---:R-:W-:Y:S02]  /*20bd0*/  IMAD.MOV.U32 R144, RZ, RZ, R146 ;  /* 0x000000ffff907224 */ /* 0x004fe400078e0092 */
[----:B------:R-:W-:Y:S01]  /*20be0*/  IMAD.MOV.U32 R145, RZ, RZ, R147 ;  /* 0x000000ffff917224 */ /* 0x000fe200078e0093 */
[----:B------:R2:W-:Y:S04]  /*20bf0*/  STL [R1+0x5b8], R148 ;  /* 0x0005b89401007387 */ /* 0x0005e80000100800 */
[----:B------:R-:W3:Y:S01]  /*20c00*/  LDL.LU.64 R146, [R1+0x750] ;  /* 0x0007500001927983 */ /* 0x000ee20000300a00 */
[----:B-1----:R-:W-:-:S05]  /*20c10*/  IMAD.MOV.U32 R0, RZ, RZ, R149 ;  /* 0x000000ffff007224 */ /* 0x002fca00078e0095 */
[----:B------:R1:W-:Y:S04]  /*20c20*/  STL [R1+0x5b4], R0 ;  /* 0x0005b40001007387 */ /* 0x0003e80000100800 */
[----:B------:R1:W-:Y:S04]  /*20c30*/  STL [R1+0x5c0], R150 ;  /* 0x0005c09601007387 */ /* 0x0003e80000100800 */
[----:B--2---:R-:W2:Y:S01]  /*20c40*/  LDL.LU.64 R148, [R1+0x708] ;  /* 0x0007080001947983 */ /* 0x004ea20000300a00 */
[----:B-1----:R-:W-:-:S03]  /*20c50*/  MOV R0, R151 ;  /* 0x0000009700007202 */ /* 0x002fc60000000f00 */
[----:B------:R-:W-:Y:S04]  /*20c60*/  STL [R1+0x5c8], R120 ;  /* 0x0005c87801007387 */ /* 0x000fe80000100800 */
[----:B------:R1:W-:Y:S04]  /*20c70*/  STL [R1+0x5bc], R0 ;  /* 0x0005bc0001007387 */ /* 0x0003e80000100800 */
[----:B------:R-:W2:Y:S01]  /*20c80*/  LDL.LU.64 R150, [R1+0x698] ;  /* 0x0006980001967983 */ /* 0x000ea20000300a00 */
[----:B-1----:R-:W-:-:S03]  /*20c90*/  IMAD.MOV.U32 R0, RZ, RZ, R121 ;  /* 0x000000ffff007224 */ /* 0x002fc600078e0079 */
        /* <DEDUP_REMOVED lines=38> */
[----:B--2---:R-:W-:Y:S01]  /*20f00*/  STL [R1+0x638], R148 ;  /* 0x0006389401007387 */ /* 0x004fe20000100800 */
[----:B-1----:R-:W-:-:S05]  /*20f10*/  IMAD.MOV.U32 R0, RZ, RZ, R147 ;  /* 0x000000ffff007224 */ /* 0x002fca00078e0093 */
[----:B------:R1:W-:Y:S02]  /*20f20*/  STL [R1+0x62c], R0 ;  /* 0x00062c0001007387 */ /* 0x0003e40000100800 */
[----:B-1----:R-:W-:-:S05]  /*20f30*/  IMAD.MOV.U32 R0, RZ, RZ, R149 ;  /* 0x000000ffff007224 */ /* 0x002fca00078e0095 */
[----:B------:R1:W-:Y:S04]  /*20f40*/  STL [R1+0x634], R0 ;  /* 0x0006340001007387 */ /* 0x0003e80000100800 */
[----:B------:R-:W-:Y:S01]  /*20f50*/  STL [R1+0x640], R150 ;  /* 0x0006409601007387 */ /* 0x000fe20000100800 */
[----:B-1----:R-:W-:-:S05]  /*20f60*/  MOV R0, R151 ;  /* 0x0000009700007202 */ /* 0x002fca0000000f00 */
[----:B------:R1:W-:Y:S04]  /*20f70*/  STL [R1+0x63c], R0 ;  /* 0x00063c0001007387 */ /* 0x0003e80000100800 */
[----:B------:R2:W-:Y:S04]  /*20f80*/  STL [R1], RZ ;  /* 0x000000ff01007387 */ /* 0x0005e80000100800 */
        /* <DEDUP_REMOVED lines=110> */
[----:B------:R2:W-:Y:S01]  /*21670*/  STL [R1+0x1bc], RZ ;  /* 0x0001bcff01007387 */ /* 0x0005e20000100800 */
[----:B------:R-:W-:-:S03]  /*21680*/  SHF.R.S32.HI R5, RZ, 0x1f, R13 ;  /* 0x0000001fff057819 */ /* 0x000fc6000001140d */
[----:B------:R2:W-:Y:S04]  /*21690*/  STL [R1+0x1c0], RZ ;  /* 0x0001c0ff01007387 */ /* 0x0005e80000100800 */
[----:B------:R2:W-:Y:S04]  /*216a0*/  STL [R1+0x1c4], RZ ;  /* 0x0001c4ff01007387 */ /* 0x0005e80000100800 */
[----:B------:R2:W-:Y:S04]  /*216b0*/  STL [R1+0x1c8], RZ ;  /* 0x0001c8ff01007387 */ /* 0x0005e80000100800 */
[----:B------:R2:W-:Y:S01]  /*216c0*/  STL [R1+0x1cc], RZ ;  /* 0x0001ccff01007387 */ /* 0x0005e20000100800 */
[----:B------:R-:W-:-:S03]  /*216d0*/  LEA.HI R5, R5, R13, RZ, 0x6 ;  /* 0x0000000d05057211 */ /* 0x000fc600078f30ff */
        /* <DEDUP_REMOVED lines=13> */
[----:B------:R2:W-:Y:S01]  /*217b0*/  STL [R1+0x644], R5 ;  /* 0x0006440501007387 */ /* 0x0005e20000100800 */
[----:B------:R-:W-:-:S02]  /*217c0*/  SHF.R.S32.HI R3, RZ, 0x1f, R4 ;  /* 0x0000001fff037819 */ /* 0x000fc40000011404 */
[----:B-1----:R-:W-:Y:S01]  /*217d0*/  SHF.R.S32.HI R0, RZ, 0x1f, R2 ;  /* 0x0000001fff007819 */ /* 0x002fe20000011402 */
[----:B------:R-:W-:Y:S01]  /*217e0*/  IMAD.MOV.U32 R13, RZ, RZ, RZ ;  /* 0x000000ffff0d7224 */ /* 0x000fe200078e00ff */
[C---:B------:R-:W-:Y:S01]  /*217f0*/  SHF.L.U64.HI R3, R4.reuse, 0x2, R3 ;  /* 0x0000000204037819 */ /* 0x040fe20000010203 */
[----:B------:R-:W-:Y:S01]  /*21800*/  IMAD.SHL.U32 R4, R4, 0x4, RZ ;  /* 0x0000000404047824 */ /* 0x000fe200078e00ff */
[C---:B------:R-:W-:Y:S01]  /*21810*/  SHF.L.U64.HI R0, R2.reuse, 0x2, R0 ;  /* 0x0000000202007819 */ /* 0x040fe20000010200 */
[----:B------:R-:W-:Y:S01]  /*21820*/  IMAD.SHL.U32 R2, R2, 0x4, RZ ;  /* 0x0000000402027824 */ /* 0x000fe200078e00ff */
        /* <DEDUP_REMOVED lines=63> */
[----:B------:R-:W-:Y:S01]  /*21c20*/  CS2R R150, SRZ ;  /* 0x0000000000967805 */ /* 0x000fe2000001ff00 */
[----:B------:R-:W-:Y:S01]  /*21c30*/  UMOV UR14, 0x5 ;  /* 0x00000005000e7882 */ /* 0x000fe20000000000 */
[----:B--2---:R-:W-:-:S05]  /*21c40*/  UMOV UR13, 0xffffffff ;  /* 0xffffffff000d7882 */ /* 0x004fca0000000000 */
.L_x_1:
[----:B------:R-:W-:Y:S01]  /*21c50*/  STL.64 [R1+0x9a8], R250 ;  /* 0x0009a8fa01007387 */ /* 0x000fe20000100a00 */
[----:B------:R-:W-:Y:S01]  /*21c60*/  UIADD3 UR13, UR13, 0x1, URZ ;  /* 0x000000010d0d7890 */ /* 0x000fe2000fffe03f */
[----:B------:R-:W-:-:S04]  /*21c70*/  DEPBAR.LE SB0, 0xa ;  /* 0x000082800000791a */ /* 0x000fc80000000000 */
[----:B------:R-:W-:Y:S01]  /*21c80*/  STL.64 [R1+0x9a0], R248 ;  /* 0x0009a0f801007387 */ /* 0x000fe20000100a00 */
[----:B------:R-:W-:Y:S01]  /*21c90*/  UMOV UR7, 0x40000040 ;  /* 0x4000004000077882 */ /* 0x000fe20000000000 */
[----:B------:R-:W1:Y:S02]  /*21ca0*/  LDC R5, c[0x0][0x230] ;  /* 0x00008c00ff057b82 */ /* 0x000e640000000800 */
        /* <DEDUP_REMOVED lines=48> */
[----:B-----5:R-:W-:Y:S04]  /*21fb0*/  STL.64 [R1+0x818], R150 ;  /* 0x0008189601007387 */ /* 0x020fe80000100a00 */
        /* <DEDUP_REMOVED lines=13> */
[----:B--2---:R-:W2:Y:S04]  /*22090*/  LDL.LU.64 R124, [R1] ;  /* 0x00000000017c7983 */ /* 0x004ea80000300a00 */
[----:B------:R-:W2:Y:S04]  /*220a0*/  LDL.LU.64 R126, [R1+0x8] ;  /* 0x00000800017e7983 */ /* 0x000ea80000300a00 */
        /* <DEDUP_REMOVED lines=61> */
[----:B------:R-:W2:Y:S01]  /*22480*/  LDL.LU.64 R250, [R1+0x1f8] ;  /* 0x0001f80001fa7983 */ /* 0x000ea20000300a00 */
[----:B------:R-:W-:Y:S01]  /*22490*/  UISETP.GT.AND UP0, UPT, UR13, 0x6, UPT ;  /* 0x000000060d00788c */ /* 0x000fe2000bf04270 */
[----:B------:R-:W-:Y:S03]  /*224a0*/  BAR.SYNC.DEFER_BLOCKING 0x0 ;  /* 0x0000000000007b1d */ /* 0x000fe60000010000 */
[----:B------:R-:W-:-:S04]  /*224b0*/  USEL UR13, UR13, URZ, !UP0 ;  /* 0x0000003f0d0d7287 */ /* 0x000fc8000c000000 */
[----:B------:R-:W-:Y:S02]  /*224c0*/  ULEA UR4, UR13, UR12, 0xf ;  /* 0x0000000c0d047291 */ /* 0x000fe4000f8e783f */
[----:B------:R-:W-:Y:S01]  /*224d0*/  ULEA UR5, UR13, UR12, 0x10 ;  /* 0x0000000c0d057291 */ /* 0x000fe2000f8e803f */
[----:B-----5:R-:W-:Y:S01]  /*224e0*/  STL [R1+0x790], R6 ;  /* 0x0007900601007387 */ /* 0x020fe20000100800 */
[----:B------:R-:W-:Y:S02]  /*224f0*/  UIADD3 UR4, UR4, 0x70000, URZ ;  /* 0x0007000004047890 */ /* 0x000fe4000fffe03f */
[----:B------:R-:W-:Y:S02]  /*22500*/  USHF.R.U32.HI UR5, URZ, 0x4, UR5 ;  /* 0x000000043f057899 */ /* 0x000fe40008011605 */
[----:B------:R-:W-:Y:S02]  /*22510*/  USHF.R.U32.HI UR4, URZ, 0x4, UR4 ;  /* 0x000000043f047899 */ /* 0x000fe40008011604 */
[----:B------:R-:W-:-:S02]  /*22520*/  USGXT.U32 UR6, UR5, 0xe ;  /* 0x0000000e0506789a */ /* 0x000fc40008000000 */
[----:B------:R-:W-:Y:S01]  /*22530*/  USGXT.U32 UR8, UR4, 0xe ;  /* 0x0000000e0408789a */ /* 0x000fe20008000000 */
[----:B------:R-:W-:Y:S01]  /*22540*/  UMOV UR5, 0x40000040 ;  /* 0x4000004000057882 */ /* 0x000fe20000000000 */
[----:B------:R-:W-:-:S05]  /*22550*/  UIADD3 UR10, UP1, UR6, 0x2, URZ ;  /* 0x00000002060a7890 */ /* 0x000fca000ff3e03f */
[----:B------:R-:W-:Y:S01]  /*22560*/  UMOV UR4, UR8 ;  /* 0x0000000800047c82 */ /* 0x000fe20008000000 */
[----:B------:R-:W-:Y:S01]  /*22570*/  UIADD3 UR8, UP0, UR8, 0x2, URZ ;  /* 0x0000000208087890 */ /* 0x000fe2000ff1e03f */
[----:B--2---:R-:W-:-:S06]  /*22580*/  WARPGROUP.ARRIVE ;  /* 0x00000000000079c5 */ /* 0x004fcc0000000000 */
[----:B------:R-:W-:Y:S01]  /*22590*/  HGMMA.64x256x8.F32.TF32 R124, gdesc[UR4], R124, gsb0 ;  /* 0x07e00000047c79f0 */ /* 0x000fe2000800287c */
[----:B------:R-:W-:Y:S01]  /*225a0*/  UMOV UR4, URZ ;  /* 0x0000003f00047c82 */ /* 0x000fe20008000000 */
[----:B------:R-:W-:Y:S01]  /*225b0*/  UMOV UR5, URZ ;  /* 0x0000003f00057c82 */ /* 0x000fe20008000000 */
[----:B------:R-:W-:Y:S02]  /*225c0*/  UIADD3.X UR9, UR4, 0x40000040, URZ, UP0, !UPT ;  /* 0x4000004004097890 */ /* 0x000fe400087fe43f */
[----:B------:R-:W-:Y:S02]  /*225d0*/  UIADD3.X UR11, UR5, 0x40000040, URZ, UP1, !UPT ;  /* 0x40000040050b7890 */ /* 0x000fe40008ffe43f */
[----:B------:R-:W-:Y:S02]  /*225e0*/  UIADD3.64 UR40, UR8, 0x2, URZ ;  /* 0x0000000208287897 */ /* 0x000fe4000fffe03f */
[----:B------:R-:W-:Y:S02]  /*225f0*/  UIADD3.64 UR42, UR10, 0x2, URZ ;  /* 0x000000020a2a7897 */ /* 0x000fe4000fffe03f */
[----:B------:R-:W-:-:S02]  /*22600*/  UIADD3.64 UR38, UR10, 0x4, URZ ;  /* 0x000000040a267897 */ /* 0x000fc4000fffe03f */
[----:B------:R-:W-:Y:S02]  /*22610*/  UIADD3.64 UR36, UR8, 0x4, URZ ;  /* 0x0000000408247897 */ /* 0x000fe4000fffe03f */
[----:B------:R-:W-:Y:S02]  /*22620*/  UIADD3.64 UR34, UR10, 0x7fe, URZ ;  /* 0x000007fe0a227897 */ /* 0x000fe4000fffe03f */
[----:B------:R-:W-:Y:S02]  /*22630*/  UIADD3.64 UR32, UR8, 0x3fe, URZ ;  /* 0x000003fe08207897 */ /* 0x000fe4000fffe03f */
[----:B------:R-:W-:Y:S02]  /*22640*/  UIADD3.64 UR30, UR10, 0x800, URZ ;  /* 0x000008000a1e7897 */ /* 0x000fe4000fffe03f */
[----:B------:R-:W-:Y:S02]  /*22650*/  UIADD3.64 UR28, UR8, 0x400, URZ ;  /* 0x00000400081c7897 */ /* 0x000fe4000fffe03f */
[----:B------:R-:W-:-:S02]  /*22660*/  UIADD3.64 UR26, UR10, 0x802, URZ ;  /* 0x000008020a1a7897 */ /* 0x000fc4000fffe03f */
[----:B------:R-:W-:Y:S02]  /*22670*/  UIADD3.64 UR24, UR8, 0x402, URZ ;  /* 0x0000040208187897 */ /* 0x000fe4000fffe03f */
[----:B------:R-:W-:Y:S02]  /*22680*/  UIADD3.64 UR22, UR10, 0x804, URZ ;  /* 0x000008040a167897 */ /* 0x000fe4000fffe03f */
[----:B------:R-:W-:Y:S01]  /*22690*/  UIADD3.64 UR20, UR8, 0x404, URZ ;  /* 0x0000040408147897 */ /* 0x000fe2000fffe03f */
[----:B------:R-:W-:Y:S02]  /*226a0*/  WARPGROUP.DEPBAR.LE gsb0, 0x0 ;  /* 0x00008000000079c5 */ /* 0x000fe40000010000 */
[----:B------:R-:W-:-:S06]  /*226b0*/  WARPGROUP.ARRIVE ;  /* 0x00000000000079c5 */ /* 0x000fcc0000000000 */
[----:B------:R-:W-:Y:S03]  /*226c0*/  HGMMA.64x256x8.F32.TF32 R124, gdesc[UR8], R124, gsb0 ;  /* 0x07e00000087c79f0 */ /* 0x000fe6000800287c */
[----:B------:R-:W-:Y:S02]  /*226d0*/  WARPGROUP.DEPBAR.LE gsb0, 0x0 ;  /* 0x00008000000079c5 */ /* 0x000fe40000010000 */
[----:B------:R-:W-:-:S15]  /*226e0*/  WARPGROUP.ARRIVE ;  /* 0x00000000000079c5 */ /* 0x000fde0000000000 */
[----:B------:R-:W-:-:S08]  /*226f0*/  NOP ;  /* 0x0000000000007918 */ /* 0x000fd00000000000 */
        /* <DEDUP_REMOVED lines=22> */
[----:B------:R-:W-:Y:S04]  /*22860*/  STL.64 [R1], R124 ;  /* 0x0000007c01007387 */ /* 0x000fe80000100a00 */
        /* <DEDUP_REMOVED lines=63> */
[----:B--2---:R-:W2:Y:S04]  /*22c60*/  LDL.LU.64 R250, [R1+0x9a8] ;  /* 0x0009a80001fa7983 */ /* 0x004ea80000300a00 */
[----:B------:R-:W3:Y:S04]  /*22c70*/  LDL.LU.64 R248, [R1+0x9a0] ;  /* 0x0009a00001f87983 */ /* 0x000ee80000300a00 */
[----:B------:R-:W4:Y:S04]  /*22c80*/  LDL.LU.64 R246, [R1+0x998] ;  /* 0x0009980001f67983 */ /* 0x000f280000300a00 */
[----:B------:R-:W2:Y:S04]  /*22c90*/  LDL.LU.64 R244, [R1+0x990] ;  /* 0x0009900001f47983 */ /* 0x000ea80000300a00 */
        /* <DEDUP_REMOVED lines=60> */
[----:B------:R-:W-:-:S02]  /*23060*/  UIADD3.64 UR4, UR8, 0x1fe, URZ ;  /* 0x000001fe08047897 */ /* 0x000fc4000fffe03f */
[----:B------:R-:W-:Y:S01]  /*23070*/  UIADD3.64 UR40, UR8, 0x202, URZ ;  /* 0x0000020208287897 */ /* 0x000fe2000fffe03f */
[----:B------:R-:W3:Y:S01]  /*23080*/  LDL R6, [R1+0x644] ;  /* 0x0006440001067983 */ /* 0x000ee20000100800 */
[----:B------:R-:W-:Y:S01]  /*23090*/  UIADD3.64 UR36, UR8, 0x204, URZ ;  /* 0x0000020408247897 */ /* 0x000fe2000fffe03f */
[----:B-1----:R-:W-:Y:S01]  /*230a0*/  IADD3 R5, R5, -0x180, RZ ;  /* 0xfffffe8005057810 */ /* 0x002fe20007ffe0ff */
[----:B------:R-:W-:Y:S02]  /*230b0*/  UIADD3.64 UR32, UR8, 0x5fe, URZ ;  /* 0x000005fe08207897 */ /* 0x000fe4000fffe03f */
[----:B------:R-:W-:Y:S02]  /*230c0*/  UIADD3.64 UR28, UR8, 0x600, URZ ;  /* 0x00000600081c7897 */ /* 0x000fe4000fffe03f */
[----:B------:R-:W-:Y:S01]  /*230d0*/  UIADD3.64 UR24, UR8, 0x602, URZ ;  /* 0x0000060208187897 */ /* 0x000fe2000fffe03f */
[----:B------:R-:W-:-:S05]  /*230e0*/  IMAD R5, R13, -0x40, R5 ;  /* 0xffffffc00d057824 */ /* 0x000fca00078e0205 */
[----:B------:R-:W-:Y:S01]  /*230f0*/  ISETP.GT.AND P1, PT, R5, RZ, PT ;  /* 0x000000ff0500720c */ /* 0x000fe20003f24270 */
[----:B--2---:R-:W-:Y:S01]  /*23100*/  WARPGROUP.ARRIVE ;  /* 0x00000000000079c5 */ /* 0x004fe20000000000 */
[----:B---3--:R-:W-:Y:S01]  /*23110*/  VIADD R8, R6, 0xfffffffa ;  /* 0xfffffffa06087836 */ /* 0x008fe20000000000 */
[----:B------:R-:W-:-:S04]  /*23120*/  UIADD3 UR14, UR14, 0x1, URZ ;  /* 0x000000010e0e7890 */ /* 0x000fc8000fffe03f */
[----:B------:R-:W-:Y:S01]  /*23130*/  HGMMA.64x256x8.F32.TF32 R24, gdesc[UR4], R24, gsb0 ;  /* 0x07e00000041879f0 */ /* 0x000fe20008002818 */
[----:B------:R-:W-:Y:S01]  /*23140*/  UIADD3.64 UR4, UR8, 0x200, URZ ;  /* 0x0000020008047897 */ /* 0x000fe2000fffe03f */
[-C--:B------:R-:W-:Y:S01]  /*23150*/  IADD3 R15, P3, R15, R4.reuse, RZ ;  /* 0x000000040f0f7210 */ /* 0x080fe20007f7e0ff */
[----:B------:R-:W-:Y:S01]  /*23160*/  UMOV UR6, UR10 ;  /* 0x0000000a00067c82 */ /* 0x000fe20008000000 */
[----:B------:R-:W-:Y:S01]  /*23170*/  UMOV UR7, UR11 ;  /* 0x0000000b00077c82 */ /* 0x000fe20008000000 */
[----:B------:R-:W-:Y:S01]  /*23180*/  IADD3 R17, P4, R17, R4, RZ ;  /* 0x0000000411117210 */ /* 0x000fe20007f9e0ff */
[----:B------:R1:W-:Y:S01]  /*23190*/  STL [R1+0x794], R6 ;  /* 0x0007940601007387 */ /* 0x0003e20000100800 */
[----:B------:R-:W-:Y:S02]  /*231a0*/  WARPGROUP.DEPBAR.LE gsb0, 0x0 ;  /* 0x00008000000079c5 */ /* 0x000fe40000010000 */
[----:B------:R-:W-:Y:S01]  /*231b0*/  WARPGROUP.ARRIVE ;  /* 0x00000000000079c5 */ /* 0x000fe20000000000 */
[----:B------:R-:W-:Y:S01]  /*231c0*/  UIADD3.64 UR8, UR8, 0x604, URZ ;  /* 0x0000060408087897 */ /* 0x000fe2000fffe03f */
[----:B------:R-:W-:Y:S01]  /*231d0*/  UMOV UR10, UR22 ;  /* 0x00000016000a7c82 */ /* 0x000fe20008000000 */
[----:B------:R-:W-:Y:S01]  /*231e0*/  UMOV UR11, UR23 ;  /* 0x00000017000b7c82 */ /* 0x000fe20008000000 */
[----:B------:R-:W-:-:S15]  /*231f0*/  ISETP.GE.AND P0, PT, R13, R8, PT ;  /* 0x000000080d00720c */ /* 0x000fde0003f06270 */
[----:B------:R-:W-:Y:S01]  /*23200*/  HGMMA.64x256x8.F32.TF32 R24, gdesc[UR4], R24, gsb0 ;  /* 0x07e00000041879f0 */ /* 0x000fe20008002818 */
[----:B------:R-:W-:Y:S01]  /*23210*/  UISETP.GT.AND UP0, UPT, UR14, 0x6, UPT ;  /* 0x000000060e00788c */ /* 0x000fe2000bf04270 */
[----:B------:R-:W-:Y:S01]  /*23220*/  IMAD.X R14, R14, 0x1, R3, P3 ;  /* 0x000000010e0e7824 */ /* 0x000fe200018e0603 */
[----:B-1----:R-:W2:Y:S01]  /*23230*/  LDL.LU R6, [R1+0x200] ;  /* 0x0002000001067983 */ /* 0x002ea20000300800 */
[----:B------:R-:W-:Y:S02]  /*23240*/  WARPGROUP.DEPBAR.LE gsb0, 0x0 ;  /* 0x00008000000079c5 */ /* 0x000fe40000010000 */
[----:B------:R-:W-:-:S15]  /*23250*/  WARPGROUP.ARRIVE ;  /* 0x00000000000079c5 */ /* 0x000fde0000000000 */
[----:B------:R-:W-:-:S07]  /*23260*/  NOP ;  /* 0x0000000000007918 */ /* 0x000fce0000000000 */
        /* <DEDUP_REMOVED lines=16> */
[----:B------:R-:W-:Y:S01]  /*23370*/  HGMMA.64x256x8.F32.TF32 R24, gdesc[UR24], R24, gsb0 ;  /* 0x07e00000181879f0 */ /* 0x000fe20008002818 */
[----:B------:R-:W-:Y:S02]  /*23380*/  SEL R8, RZ, 0x4, !P1 ;  /* 0x00000004ff087807 */ /* 0x000fe40004800000 */
[----:B------:R-:W-:Y:S02]  /*23390*/  ISETP.GT.AND P1, PT, R5, 0x1, PT ;  /* 0x000000010500780c */ /* 0x000fe40003f24270 */
[----:B------:R-:W-:Y:S01]  /*233a0*/  SEL R8, R8, RZ, !P0 ;  /* 0x000000ff08087207 */ /* 0x000fe20004000000 */
[----:B------:R-:W-:-:S03]  /*233b0*/  USEL UR14, UR14, URZ, !UP0 ;  /* 0x0000003f0e0e7287 */ /* 0x000fc6000c000000 */
[----:B------:R-:W-:Y:S02]  /*233c0*/  ISETP.NE.U32.AND P2, PT, R8, RZ, PT ;  /* 0x000000ff0800720c */ /* 0x000fe40003f45070 */
[----:B------:R-:W-:Y:S01]  /*233d0*/  SEL R8, RZ, 0x4, !P1 ;  /* 0x00000004ff087807 */ /* 0x000fe20004800000 */
[----:B------:R-:W-:-:S03]  /*233e0*/  ULEA UR4, UR14, UR12, 0xf ;  /* 0x0000000c0e047291 */ /* 0x000fc6000f8e783f */
[----:B------:R-:W-:Y:S01]  /*233f0*/  SEL R8, R8, RZ, !P0 ;  /* 0x000000ff08087207 */ /* 0x000fe20004000000 */
[----:B------:R-:W-:-:S03]  /*23400*/  IMAD.MOV.U32 R10, RZ, RZ, R15 ;  /* 0x000000ffff0a7224 */ /* 0x000fc600078e000f */
[----:B------:R-:W-:Y:S01]  /*23410*/  ISETP.NE.U32.AND P1, PT, R8, RZ, PT ;  /* 0x000000ff0800720c */ /* 0x000fe20003f25070 */
[----:B------:R-:W-:Y:S01]  /*23420*/  IMAD.MOV.U32 R11, RZ, RZ, R14 ;  /* 0x000000ffff0b7224 */ /* 0x000fe200078e000e */
[----:B------:R-:W-:Y:S01]  /*23430*/  IADD3 R8, R7, UR4, RZ ;  /* 0x0000000407087c10 */ /* 0x000fe2000fffe0ff */
[----:B------:R-:W-:Y:S01]  /*23440*/  IMAD.X R16, R16, 0x1, R3, P4 ;  /* 0x0000000110107824 */ /* 0x000fe200020e0603 */
[-C--:B------:R-:W-:Y:S02]  /*23450*/  IADD3 R19, P3, R19, R4.reuse, RZ ;  /* 0x0000000413137210 */ /* 0x080fe40007f7e0ff */
[----:B------:R-:W-:-:S03]  /*23460*/  IADD3 R21, P4, R21, R4, RZ ;  /* 0x0000000415157210 */ /* 0x000fc60007f9e0ff */
[----:B------:R-:W-:Y:S01]  /*23470*/  IMAD.X R18, R18, 0x1, R3, P3 ;  /* 0x0000000112127824 */ /* 0x000fe200018e0603 */
[----:B------:R-:W-:Y:S02]  /*23480*/  WARPGROUP.DEPBAR.LE gsb0, 0x0 ;  /* 0x00008000000079c5 */ /* 0x000fe40000010000 */
[----:B------:R-:W-:-:S06]  /*23490*/  WARPGROUP.ARRIVE ;  /* 0x00000000000079c5 */ /* 0x000fcc0000000000 */
[----:B------:R-:W-:Y:S01]  /*234a0*/  HGMMA.64x256x8.F32.TF32 R24, gdesc[UR8], R24, gsb0 ;  /* 0x07e00000081879f0 */ /* 0x000fe20008002818 */
[----:B------:R-:W-:Y:S01]  /*234b0*/  IMAD.X R20, R20, 0x1, R3, P4 ;  /* 0x0000000114147824 */ /* 0x000fe200020e0603 */
[-C--:B------:R-:W-:Y:S02]  /*234c0*/  IADD3 R207, P3, R207, R4.reuse, RZ ;  /* 0x00000004cfcf7210 */ /* 0x080fe40007f7e0ff */
[----:B------:R-:W-:-:S03]  /*234d0*/  IADD3 R209, P4, R209, R4, RZ ;  /* 0x00000004d1d17210 */ /* 0x000fc60007f9e0ff */
[----:B------:R-:W-:Y:S01]  /*234e0*/  IMAD.X R206, R206, 0x1, R3, P3 ;  /* 0x00000001cece7824 */ /* 0x000fe200018e0603 */
[----:B------:R-:W-:Y:S02]  /*234f0*/  IADD3.X R208, R208, R3, RZ, P4, !PT ;  /* 0x00000003d0d07210 */ /* 0x000fe400027fe4ff */
[-C--:B----4-:R-:W-:Y:S02]  /*23500*/  IADD3 R211, P3, R211, R4.reuse, RZ ;  /* 0x00000004d3d37210 */ /* 0x090fe40007f7e0ff */
[----:B------:R-:W-:-:S03]  /*23510*/  IADD3 R213, P4, R213, R4, RZ ;  /* 0x00000004d5d57210 */ /* 0x000fc60007f9e0ff */
[--C-:B------:R-:W-:Y:S02]  /*23520*/  IMAD.X R210, R210, 0x1, R3.reuse, P3 ;  /* 0x00000001d2d27824 */ /* 0x100fe400018e0603 */
[----:B------:R-:W-:Y:S01]  /*23530*/  IMAD.X R212, R212, 0x1, R3, P4 ;  /* 0x00000001d4d47824 */ /* 0x000fe200020e0603 */
[----:B------:R-:W-:-:S05]  /*23540*/  IADD3 R23, P3, R23, R4, RZ ;  /* 0x0000000417177210 */ /* 0x000fca0007f7e0ff */
[----:B------:R-:W-:Y:S01]  /*23550*/  IMAD.X R22, R22, 0x1, R3, P3 ;  /* 0x0000000116167824 */ /* 0x000fe200018e0603 */
[----:B------:R-:W-:-:S05]  /*23560*/  IADD3 R153, P4, R153, R4, RZ ;  /* 0x0000000499997210 */ /* 0x000fca0007f9e0ff */
[----:B------:R-:W-:Y:S01]  /*23570*/  IMAD.X R152, R152, 0x1, R3, P4 ;  /* 0x0000000198987824 */ /* 0x000fe200020e0603 */
[-C--:B------:R-:W-:Y:S02]  /*23580*/  IADD3 R155, P3, R155, R4.reuse, RZ ;  /* 0x000000049b9b7210 */ /* 0x080fe40007f7e0ff */
[----:B------:R-:W-:-:S03]  /*23590*/  IADD3 R157, P4, R157, R4, RZ ;  /* 0x000000049d9d7210 */ /* 0x000fc60007f9e0ff */
[--C-:B------:R-:W-:Y:S02]  /*235a0*/  IMAD.X R154, R154, 0x1, R3.reuse, P3 ;  /* 0x000000019a9a7824 */ /* 0x100fe400018e0603 */
[----:B------:R-:W-:Y:S01]  /*235b0*/  IMAD.X R156, R156, 0x1, R3, P4 ;  /* 0x000000019c9c7824 */ /* 0x000fe200020e0603 */
[-C--:B------:R-:W-:Y:S02]  /*235c0*/  IADD3 R215, P3, R215, R4.reuse, RZ ;  /* 0x00000004d7d77210 */ /* 0x080fe40007f7e0ff */
[----:B------:R-:W-:Y:S02]  /*235d0*/  IADD3 R217, P4, R217, R4, RZ ;  /* 0x00000004d9d97210 */ /* 0x000fe40007f9e0ff */
[----:B------:R-:W-:Y:S01]  /*235e0*/  IADD3.X R214, R214, R3, RZ, P3, !PT ;  /* 0x00000003d6d67210 */ /* 0x000fe20001ffe4ff */
[----:B------:R-:W-:Y:S02]  /*235f0*/  WARPGROUP.DEPBAR.LE gsb0, 0x0 ;  /* 0x00008000000079c5 */ /* 0x000fe40000010000 */
[----:B------:R-:W-:Y:S06]  /*23600*/  BAR.SYNC.DEFER_BLOCKING 0x0 ;  /* 0x0000000000007b1d */ /* 0x000fec0000010000 */
[----:B------:R-:W-:Y:S01]  /*23610*/  @!PT LDS RZ, [RZ] ;  /* 0x00000000fffff984 */ /* 0x000fe20000000800 */
[----:B------:R-:W-:Y:S01]  /*23620*/  @!PT LDS RZ, [RZ] ;  /* 0x00000000fffff984 */ /* 0x000fe20000000800 */
[----:B------:R-:W-:Y:S01]  /*23630*/  @!PT LDS RZ, [RZ] ;  /* 0x00000000fffff984 */ /* 0x000fe20000000800 */
[----:B------:R1:W-:Y:S02]  /*23640*/  LDGSTS.E [R8+0x70000], desc[UR16][R10.64], P2 ;  /* 0x700000000a087fae */ /* 0x0003e40009121850 */
[----:B-1----:R-:W-:Y:S01]  /*23650*/  IMAD.MOV.U32 R10, RZ, RZ, R17 ;  /* 0x000000ffff0a7224 */ /* 0x002fe200078e0011 */
[----:B------:R-:W-:-:S05]  /*23660*/  MOV R11, R16 ;  /* 0x00000010000b7202 */ /* 0x000fca0000000f00 */
[----:B------:R1:W-:Y:S01]  /*23670*/  LDGSTS.E [R8+0x70004], desc[UR16][R10.64], P1 ;  /* 0x700040000a087fae */ /* 0x0003e20008921850 */
[----:B------:R-:W-:-:S04]  /*23680*/  ISETP.GT.AND P1, PT, R5, 0x2, PT ;  /* 0x000000020500780c */ /* 0x000fc80003f24270 */
[----:B------:R-:W-:Y:S02]  /*23690*/  SEL R9, RZ, 0x4, !P1 ;  /* 0x00000004ff097807 */ /* 0x000fe40004800000 */
[----:B------:R-:W-:Y:S02]  /*236a0*/  ISETP.GT.AND P1, PT, R5, 0x3, PT ;  /* 0x000000030500780c */ /* 0x000fe40003f24270 */
[----:B------:R-:W-:-:S04]  /*236b0*/  SEL R9, R9, RZ, !P0 ;  /* 0x000000ff09097207 */ /* 0x000fc80004000000 */
[----:B------:R-:W-:Y:S02]  /*236c0*/  ISETP.NE.U32.AND P2, PT, R9, RZ, PT ;  /* 0x000000ff0900720c */ /* 0x000fe40003f45070 */
[----:B------:R-:W-:-:S04]  /*236d0*/  SEL R9, RZ, 0x4, !P1 ;  /* 0x00000004ff097807 */ /* 0x000fc80004800000 */
[----:B------:R-:W-:Y:S01]  /*236e0*/  SEL R9, R9, RZ, !P0 ;  /* 0x000000ff09097207 */ /* 0x000fe20004000000 */
[----:B-1----:R-:W-:Y:S01]  /*236f0*/  IMAD.MOV.U32 R10, RZ, RZ, R19 ;  /* 0x000000ffff0a7224 */ /* 0x002fe200078e0013 */
[----:B------:R-:W-:Y:S02]  /*23700*/  MOV R11, R18 ;  /* 0x00000012000b7202 */ /* 0x000fe40000000f00 */
[----:B------:R-:W-:-:S03]  /*23710*/  ISETP.NE.U32.AND P1, PT, R9, RZ, PT ;  /* 0x000000ff0900720c */ /* 0x000fc60003f25070 */
[----:B------:R1:W-:Y:S02]  /*23720*/  LDGSTS.E [R8+0x70008], desc[UR16][R10.64], P2 ;  /* 0x700080000a087fae */ /* 0x0003e40009121850 */
[----:B-1----:R-:W-:Y:S02]  /*23730*/  IMAD.MOV.U32 R10, RZ, RZ, R21 ;  /* 0x000000ffff0a7224 */ /* 0x002fe400078e0015 */
[----:B------:R-:W-:-:S06]  /*23740*/  IMAD.MOV.U32 R11, RZ, RZ, R20 ;  /* 0x000000ffff0b7224 */ /* 0x000fcc00078e0014 */
        /* <DEDUP_REMOVED lines=8> */
[----:B-1----:R-:W-:-:S03]  /*237d0*/  IMAD.MOV.U32 R10, RZ, RZ, R207 ;  /* 0x000000ffff0a7224 */ /* 0x002fc600078e00cf */
[----:B------:R-:W-:Y:S01]  /*237e0*/  ISETP.NE.U32.AND P1, PT, R9, RZ, PT ;  /* 0x000000ff0900720c */ /* 0x000fe20003f25070 */
[----:B------:R-:W-:-:S05]  /*237f0*/  IMAD.MOV.U32 R11, RZ, RZ, R206 ;  /* 0x000000ffff0b7224 */ /* 0x000fca00078e00ce */
        /* <DEDUP_REMOVED lines=14> */
[----:B------:R1:W-:Y:S01]  /*238e0*/  LDGSTS.E [R8+0x74008], desc[UR16][R10.64], P2 ;  /* 0x740080000a087fae */ /* 0x0003e20009121850 */
[----:B------:R-:W-:Y:S01]  /*238f0*/  ISETP.GT.AND P2, PT, R5, 0x5, PT ;  /* 0x000000050500780c */ /* 0x000fe20003f44270 */
[----:B-1----:R-:W-:Y:S02]  /*23900*/  IMAD.MOV.U32 R10, RZ, RZ, R213 ;  /* 0x000000ffff0a7224 */ /* 0x002fe400078e00d5 */
[----:B------:R-:W-:-:S06]  /*23910*/  IMAD.MOV.U32 R11, RZ, RZ, R212 ;  /* 0x000000ffff0b7224 */ /* 0x000fcc00078e00d4 */
[----:B------:R1:W-:Y:S01]  /*23920*/  LDGSTS.E [R8+0x7400c], desc[UR16][R10.64], P1 ;  /* 0x7400c0000a087fae */ /* 0x0003e20008921850 */
[----:B------:R-:W-:-:S04]  /*23930*/  ISETP.GT.AND P1, PT, R5, 0x4, PT ;  /* 0x000000040500780c */ /* 0x000fc80003f24270 */
[----:B------:R-:W-:-:S04]  /*23940*/  SEL R9, RZ, 0x4, !P1 ;  /* 0x00000004ff097807 */ /* 0x000fc80004800000 */
[----:B------:R-:W-:Y:S02]  /*23950*/  SEL R9, R9, RZ, !P0 ;  /* 0x000000ff09097207 */ /* 0x000fe40004000000 */
[----:B-1----:R-:W-:Y:S02]  /*23960*/  SEL R8, RZ, 0x4, !P2 ;  /* 0x00000004ff087807 */ /* 0x002fe40005000000 */
[----:B------:R-:W-:Y:S02]  /*23970*/  ISETP.NE.U32.AND P1, PT, R9, RZ, PT ;  /* 0x000000ff0900720c */ /* 0x000fe40003f25070 */
[----:B------:R-:W-:-:S04]  /*23980*/  SEL R8, R8, RZ, !P0 ;  /* 0x000000ff08087207 */ /* 0x000fc80004000000 */
[----:B------:R-:W-:Y:S02]  /*23990*/  ISETP.NE.U32.AND P2, PT, R8, RZ, PT ;  /* 0x000000ff0800720c */ /* 0x000fe40003f45070 */
[----:B------:R-:W-:Y:S01]  /*239a0*/  LOP3.LUT R8, R7, 0x10, RZ, 0x3c, !PT ;  /* 0x0000001007087812 */ /* 0x000fe200078e3cff */
[----:B------:R-:W-:Y:S02]  /*239b0*/  IMAD.MOV.U32 R10, RZ, RZ, R23 ;  /* 0x000000ffff0a7224 */ /* 0x000fe400078e0017 */
[----:B------:R-:W-:Y:S01]  /*239c0*/  IMAD.MOV.U32 R11, RZ, RZ, R22 ;  /* 0x000000ffff0b7224 */ /* 0x000fe200078e0016 */
[----:B------:R-:W-:-:S05]  /*239d0*/  IADD3 R8, R8, UR4, RZ ;  /* 0x0000000408087c10 */ /* 0x000fca000fffe0ff */
[----:B------:R1:W-:Y:S01]  /*239e0*/  LDGSTS.E [R8+0x70000], desc[UR16][R10.64], P1 ;  /* 0x700000000a087fae */ /* 0x0003e20008921850 */
[----:B------:R-:W-:-:S04]  /*239f0*/  ISETP.GT.AND P1, PT, R5, 0x6, PT ;  /* 0x000000060500780c */ /* 0x000fc80003f24270 */
[----:B------:R-:W-:Y:S02]  /*23a00*/  SEL R9, RZ, 0x4, !P1 ;  /* 0x00000004ff097807 */ /* 0x000fe40004800000 */
[----:B------:R-:W-:Y:S02]  /*23a10*/  ISETP.GT.AND P1, PT, R5, 0x7, PT ;  /* 0x000000070500780c */ /* 0x000fe40003f24270 */
[----:B------:R-:W-:Y:S02]  /*23a20*/  SEL R9, R9, RZ, !P0 ;  /* 0x000000ff09097207 */ /* 0x000fe40004000000 */
[----:B-1----:R-:W-:Y:S01]  /*23a30*/  MOV R10, R153 ;  /* 0x00000099000a7202 */ /* 0x002fe20000000f00 */
[----:B------:R-:W-:-:S05]  /*23a40*/  IMAD.MOV.U32 R11, RZ, RZ, R152 ;  /* 0x000000ffff0b7224 */ /* 0x000fca00078e0098 */
[----:B------:R1:W-:Y:S01]  /*23a50*/  LDGSTS.E [R8+0x70004], desc[UR16][R10.64], P2 ;  /* 0x700040000a087fae */ /* 0x0003e20009121850 */
[----:B------:R-:W-:Y:S02]  /*23a60*/  ISETP.NE.U32.AND P2, PT, R9, RZ, PT ;  /* 0x000000ff0900720c */ /* 0x000fe40003f45070 */
[----:B------:R-:W-:-:S04]  /*23a70*/  SEL R9, RZ, 0x4, !P1 ;  /* 0x00000004ff097807 */ /* 0x000fc80004800000 */
[----:B------:R-:W-:-:S04]  /*23a80*/  SEL R9, R9, RZ, !P0 ;  /* 0x000000ff09097207 */ /* 0x000fc80004000000 */
[----:B------:R-:W-:Y:S01]  /*23a90*/  ISETP.NE.U32.AND P1, PT, R9, RZ, PT ;  /* 0x000000ff0900720c */ /* 0x000fe20003f25070 */
[----:B-1----:R-:W-:Y:S01]  /*23aa0*/  IMAD.MOV.U32 R11, RZ, RZ, R154 ;  /* 0x000000ffff0b7224 */ /* 0x002fe200078e009a */
[----:B------:R-:W-:-:S05]  /*23ab0*/  MOV R10, R155 ;  /* 0x0000009b000a7202 */ /* 0x000fca0000000f00 */
[----:B------:R1:W-:Y:S02]  /*23ac0*/  LDGSTS.E [R8+0x70008], desc[UR16][R10.64], P2 ;  /* 0x700080000a087fae */ /* 0x0003e40009121850 */
[----:B-1----:R-:W-:Y:S02]  /*23ad0*/  IMAD.MOV.U32 R10, RZ, RZ, R157 ;  /* 0x000000ffff0a7224 */ /* 0x002fe400078e009d */
[----:B------:R-:W-:-:S05]  /*23ae0*/  IMAD.MOV.U32 R11, RZ, RZ, R156 ;  /* 0x000000ffff0b7224 */ /* 0x000fca00078e009c */
        /* <DEDUP_REMOVED lines=10> */
[----:B------:R-:W-:Y:S02]  /*23b90*/  IMAD.MOV.U32 R11, RZ, RZ, R214 ;  /* 0x000000ffff0b7224 */ /* 0x000fe400078e00d6 */
[----:B------:R-:W-:-:S03]  /*23ba0*/  IMAD.X R216, R216, 0x1, R3, P4 ;  /* 0x00000001d8d87824 */ /* 0x000fc600020e0603 */
[----:B------:R1:W-:Y:S02]  /*23bb0*/  LDGSTS.E [R8+0x74000], desc[UR16][R10.64], P2 ;  /* 0x740000000a087fae */ /* 0x0003e40009121850 */
[----:B-1----:R-:W-:Y:S01]  /*23bc0*/  MOV R10, R217 ;  /* 0x000000d9000a7202 */ /* 0x002fe20000000f00 */
[----:B------:R-:W-:-:S05]  /*23bd0*/  IMAD.MOV.U32 R11, RZ, RZ, R216 ;  /* 0x000000ffff0b7224 */ /* 0x000fca00078e00d8 */
[----:B------:R1:W-:Y:S01]  /*23be0*/  LDGSTS.E [R8+0x74004], desc[UR16][R10.64], P1 ;  /* 0x740040000a087fae */ /* 0x0003e20008921850 */
[----:B------:R-:W-:-:S04]  /*23bf0*/  ISETP.GT.AND P1, PT, R5, 0x26, PT ;  /* 0x000000260500780c */ /* 0x000fc80003f24270 */
[----:B------:R-:W-:Y:S02]  /*23c00*/  SEL R9, RZ, 0x4, !P1 ;  /* 0x00000004ff097807 */ /* 0x000fe40004800000 */
[----:B------:R-:W-:Y:S02]  /*23c10*/  ISETP.GT.AND P1, PT, R5, 0x27, PT ;  /* 0x000000270500780c */ /* 0x000fe40003f24270 */
[----:B------:R-:W-:Y:S02]  /*23c20*/  SEL R9, R9, RZ, !P0 ;  /* 0x000000ff09097207 */ /* 0x000fe40004000000 */
[----:B------:R-:W-:Y:S02]  /*23c30*/  IADD3 R219, P3, R219, R4, RZ ;  /* 0x00000004dbdb7210 */ /* 0x000fe40007f7e0ff */
[----:B------:R-:W-:Y:S02]  /*23c40*/  ISETP.NE.U32.AND P2, PT, R9, RZ, PT ;  /* 0x000000ff0900720c */ /* 0x000fe40003f45070 */
[----:B------:R-:W-:Y:S01]  /*23c50*/  SEL R9, RZ, 0x4, !P1 ;  /* 0x00000004ff097807 */ /* 0x000fe20004800000 */
[----:B------:R-:W-:-:S03]  /*23c60*/  IMAD.X R218, R218, 0x1, R3, P3 ;  /* 0x00000001dada7824 */ /* 0x000fc600018e0603 */
[----:B------:R-:W-:Y:S02]  /*23c70*/  SEL R9, R9, RZ, !P0 ;  /* 0x000000ff09097207 */ /* 0x000fe40004000000 */
[----:B------:R-:W-:Y:S02]  /*23c80*/  IADD3 R221, P4, R221, R4, RZ ;  /* 0x00000004dddd7210 */ /* 0x000fe40007f9e0ff */
[----:B------:R-:W-:Y:S01]  /*23c90*/  ISETP.NE.U32.AND P1, PT, R9, RZ, PT ;  /* 0x000000ff0900720c */ /* 0x000fe20003f25070 */
[----:B-1----:R-:W-:Y:S01]  /*23ca0*/  IMAD.MOV.U32 R11, RZ, RZ, R218 ;  /* 0x000000ffff0b7224 */ /* 0x002fe200078e00da */
[----:B------:R-:W-:Y:S01]  /*23cb0*/  MOV R10, R219 ;  /* 0x000000db000a7202 */ /* 0x000fe20000000f00 */
[----:B------:R-:W-:-:S04]  /*23cc0*/  IMAD.X R220, R220, 0x1, R3, P4 ;  /* 0x00000001dcdc7824 */ /* 0x000fc800020e0603 */
[----:B------:R1:W-:Y:S01]  /*23cd0*/  LDGSTS.E [R8+0x74008], desc[UR16][R10.64], P2 ;  /* 0x740080000a087fae */ /* 0x0003e20009121850 */
[----:B------:R-:W-:Y:S01]  /*23ce0*/  ISETP.GT.AND P2, PT, R5, 0x9, PT ;  /* 0x000000090500780c */ /* 0x000fe20003f44270 */
[----:B-1----:R-:W-:Y:S02]  /*23cf0*/  IMAD.MOV.U32 R10, RZ, RZ, R221 ;  /* 0x000000ffff0a7224 */ /* 0x002fe400078e00dd */
[----:B------:R-:W-:-:S05]  /*23d00*/  IMAD.MOV.U32 R11, RZ, RZ, R220 ;  /* 0x000000ffff0b7224 */ /* 0x000fca00078e00dc */
[----:B------:R1:W-:Y:S01]  /*23d10*/  LDGSTS.E [R8+0x7400c], desc[UR16][R10.64], P1 ;  /* 0x7400c0000a087fae */ /* 0x0003e20008921850 */
[----:B------:R-:W-:-:S04]  /*23d20*/  ISETP.GT.AND P1, PT, R5, 0x8, PT ;  /* 0x000000080500780c */ /* 0x000fc80003f24270 */
[----:B------:R-:W-:-:S04]  /*23d30*/  SEL R9, RZ, 0x4, !P1 ;  /* 0x00000004ff097807 */ /* 0x000fc80004800000 */
[----:B------:R-:W-:Y:S02]  /*23d40*/  SEL R9, R9, RZ, !P0 ;  /* 0x000000ff09097207 */ /* 0x000fe40004000000 */
[----:B-1----:R-:W-:Y:S02]  /*23d50*/  SEL R8, RZ, 0x4, !P2 ;  /* 0x00000004ff087807 */ /* 0x002fe40005000000 */
[----:B------:R-:W-:Y:S02]  /*23d60*/  ISETP.NE.U32.AND P1, PT, R9, RZ, PT ;  /* 0x000000ff0900720c */ /* 0x000fe40003f25070 */
[----:B------:R-:W-:Y:S02]  /*23d70*/  SEL R8, R8, RZ, !P0 ;  /* 0x000000ff08087207 */ /* 0x000fe40004000000 */
[----:B------:R-:W-:Y:S02]  /*23d80*/  IADD3 R159, P3, R159, R4, RZ ;  /* 0x000000049f9f7210 */ /* 0x000fe40007f7e0ff */
[----:B------:R-:W-:-:S02]  /*23d90*/  ISETP.NE.U32.AND P2, PT, R8, RZ, PT ;  /* 0x000000ff0800720c */ /* 0x000fc40003f45070 */
[----:B------:R-:W-:Y:S02]  /*23da0*/  LOP3.LUT R8, R7, 0x20, RZ, 0x3c, !PT ;  /* 0x0000002007087812 */ /* 0x000fe400078e3cff */
[----:B------:R-:W-:Y:S01]  /*23db0*/  IADD3.X R158, R158, R3, RZ, P3, !PT ;  /* 0x000000039e9e7210 */ /* 0x000fe20001ffe4ff */
[----:B------:R-:W-:Y:S02]  /*23dc0*/  IMAD.MOV.U32 R10, RZ, RZ, R159 ;  /* 0x000000ffff0a7224 */ /* 0x000fe400078e009f */
[----:B------:R-:W-:Y:S01]  /*23dd0*/  VIADD R8, R8, UR4 ;  /* 0x0000000408087c36 */ /* 0x000fe20008000000 */
[----:B------:R-:W-:Y:S02]  /*23de0*/  MOV R11, R158 ;  /* 0x0000009e000b7202 */ /* 0x000fe40000000f00 */
[----:B------:R-:W-:-:S03]  /*23df0*/  IADD3 R161, P4, R161, R4, RZ ;  /* 0x00000004a1a17210 */ /* 0x000fc60007f9e0ff */
[----:B------:R1:W-:Y:S01]  /*23e00*/  LDGSTS.E [R8+0x70000], desc[UR16][R10.64], P1 ;  /* 0x700000000a087fae */ /* 0x0003e20008921850 */
[----:B------:R-:W-:Y:S01]  /*23e10*/  ISETP.GT.AND P1, PT, R5, 0xa, PT ;  /* 0x0000000a0500780c */ /* 0x000fe20003f24270 */
[----:B------:R-:W-:-:S03]  /*23e20*/  IMAD.X R160, R160, 0x1, R3, P4 ;  /* 0x00000001a0a07824 */ /* 0x000fc600020e0603 */
[----:B------:R-:W-:Y:S02]  /*23e30*/  SEL R9, RZ, 0x4, !P1 ;  /* 0x00000004ff097807 */ /* 0x000fe40004800000 */
[----:B------:R-:W-:Y:S02]  /*23e40*/  ISETP.GT.AND P1, PT, R5, 0xb, PT ;  /* 0x0000000b0500780c */ /* 0x000fe40003f24270 */
[----:B------:R-:W-:Y:S01]  /*23e50*/  SEL R9, R9, RZ, !P0 ;  /* 0x000000ff09097207 */ /* 0x000fe20004000000 */
[----:B-1----:R-:W-:Y:S02]  /*23e60*/  IMAD.MOV.U32 R10, RZ, RZ, R161 ;  /* 0x000000ffff0a7224 */ /* 0x002fe400078e00a1 */
[----:B------:R-:W-:Y:S01]  /*23e70*/  IMAD.MOV.U32 R11, RZ, RZ, R160 ;  /* 0x000000ffff0b7224 */ /* 0x000fe200078e00a0 */
[----:B------:R-:W-:-:S04]  /*23e80*/  IADD3 R163, P3, R163, R4, RZ ;  /* 0x00000004a3a37210 */ /* 0x000fc80007f7e0ff */
[----:B------:R1:W-:Y:S01]  /*23e90*/  LDGSTS.E [R8+0x70004], desc[UR16][R10.64], P2 ;  /* 0x700040000a087fae */ /* 0x0003e20009121850 */
[----:B------:R-:W-:Y:S02]  /*23ea0*/  ISETP.NE.U32.AND P2, PT, R9, RZ, PT ;  /* 0x000000ff0900720c */ /* 0x000fe40003f45070 */
[----:B------:R-:W-:Y:S01]  /*23eb0*/  SEL R9, RZ, 0x4, !P1 ;  /* 0x00000004ff097807 */ /* 0x000fe20004800000 */
[----:B------:R-:W-:-:S03]  /*23ec0*/  IMAD.X R162, R162, 0x1, R3, P3 ;  /* 0x00000001a2a27824 */ /* 0x000fc600018e0603 */
[----:B------:R-:W-:Y:S02]  /*23ed0*/  SEL R9, R9, RZ, !P0 ;  /* 0x000000ff09097207 */ /* 0x000fe40004000000 */
[----:B------:R-:W-:Y:S02]  /*23ee0*/  IADD3 R165, P4, R165, R4, RZ ;  /* 0x00000004a5a57210 */ /* 0x000fe40007f9e0ff */
[----:B------:R-:W-:Y:S01]  /*23ef0*/  ISETP.NE.U32.AND P1, PT, R9, RZ, PT ;  /* 0x000000ff0900720c */ /* 0x000fe20003f25070 */
[----:B-1----:R-:W-:Y:S02]  /*23f00*/  IMAD.MOV.U32 R10, RZ, RZ, R163 ;  /* 0x000000ffff0a7224 */ /* 0x002fe400078e00a3 */
[----:B------:R-:W-:Y:S01]  /*23f10*/  IMAD.MOV.U32 R11, RZ, RZ, R162 ;  /* 0x000000ffff0b7224 */ /* 0x000fe200078e00a2 */
[----:B------:R-:W-:-:S04]  /*23f20*/  IADD3.X R164, R164, R3, RZ, P4, !PT ;  /* 0x00000003a4a47210 */ /* 0x000fc800027fe4ff */
[----:B------:R1:W-:Y:S02]  /*23f30*/  LDGSTS.E [R8+0x70008], desc[UR16][R10.64], P2 ;  /* 0x700080000a087fae */ /* 0x0003e40009121850 */
[----:B-1----:R-:W-:Y:S01]  /*23f40*/  IMAD.MOV.U32 R10, RZ, RZ, R165 ;  /* 0x000000ffff0a7224 */ /* 0x002fe200078e00a5 */
[----:B------:R-:W-:-:S05]  /*23f50*/  MOV R11, R164 ;  /* 0x000000a4000b7202 */ /* 0x000fca0000000f00 */
        /* <DEDUP_REMOVED lines=15> */
[----:B------:R1:W-:Y:S02]  /*24050*/  LDGSTS.E [R8+0x74000], desc[UR16][R10.64], P2 ;  /* 0x740000000a087fae */ /* 0x0003e40009121850 */
[----:B-1----:R-:W-:Y:S02]  /*24060*/  IMAD.MOV.U32 R10, RZ, RZ, R225 ;  /* 0x000000ffff0a7224 */ /* 0x002fe400078e00e1 */
        /* <DEDUP_REMOVED lines=16> */
[----:B------:R1:W-:Y:S01]  /*24170*/  LDGSTS.E [R8+0x74008], desc[UR16][R10.64], P2 ;  /* 0x740080000a087fae */ /* 0x0003e20009121850 */
[----:B------:R-:W-:Y:S01]  /*24180*/  ISETP.GT.AND P2, PT, R5, 0xd, PT ;  /* 0x0000000d0500780c */ /* 0x000fe20003f44270 */
[----:B-1----:R-:W-:Y:S01]  /*24190*/  IMAD.MOV.U32 R10, RZ, RZ, R229 ;  /* 0x000000ffff0a7224 */ /* 0x002fe200078e00e5 */
[----:B------:R-:W-:-:S05]  /*241a0*/  MOV R11, R228 ;  /* 0x000000e4000b7202 */ /* 0x000fca0000000f00 */
[----:B------:R1:W-:Y:S01]  /*241b0*/  LDGSTS.E [R8+0x7400c], desc[UR16][R10.64], P1 ;  /* 0x7400c0000a087fae */ /* 0x0003e20008921850 */
[----:B------:R-:W-:-:S04]  /*241c0*/  ISETP.GT.AND P1, PT, R5, 0xc, PT ;  /* 0x0000000c0500780c */ /* 0x000fc80003f24270 */
[----:B------:R-:W-:-:S04]  /*241d0*/  SEL R9, RZ, 0x4, !P1 ;  /* 0x00000004ff097807 */ /* 0x000fc80004800000 */
[----:B------:R-:W-:Y:S02]  /*241e0*/  SEL R9, R9, RZ, !P0 ;  /* 0x000000ff09097207 */ /* 0x000fe40004000000 */
[----:B-1----:R-:W-:Y:S02]  /*241f0*/  SEL R8, RZ, 0x4, !P2 ;  /* 0x00000004ff087807 */ /* 0x002fe40005000000 */
[----:B------:R-:W-:Y:S02]  /*24200*/  IADD3 R167, P3, R167, R4, RZ ;  /* 0x00000004a7a77210 */ /* 0x000fe40007f7e0ff */
[----:B------:R-:W-:Y:S02]  /*24210*/  SEL R8, R8, RZ, !P0 ;  /* 0x000000ff08087207 */ /* 0x000fe40004000000 */
[----:B------:R-:W-:Y:S02]  /*24220*/  ISETP.NE.U32.AND P1, PT, R9, RZ, PT ;  /* 0x000000ff0900720c */ /* 0x000fe40003f25070 */
[----:B------:R-:W-:Y:S01]  /*24230*/  ISETP.NE.U32.AND P2, PT, R8, RZ, PT ;  /* 0x000000ff0800720c */ /* 0x000fe20003f45070 */
[----:B------:R-:W-:Y:S01]  /*24240*/  IMAD.X R166, R166, 0x1, R3, P3 ;  /* 0x00000001a6a67824 */ /* 0x000fe200018e0603 */
[----:B------:R-:W-:-:S02]  /*24250*/  LOP3.LUT R8, R7, 0x30, RZ, 0x3c, !PT ;  /* 0x0000003007087812 */ /* 0x000fc400078e3cff */
[----:B------:R-:W-:Y:S01]  /*24260*/  MOV R10, R167 ;  /* 0x000000a7000a7202 */ /* 0x000fe20000000f00 */
[----:B------:R-:W-:Y:S02]  /*24270*/  IMAD.MOV.U32 R11, RZ, RZ, R166 ;  /* 0x000000ffff0b7224 */ /* 0x000fe400078e00a6 */
[----:B------:R-:W-:Y:S01]  /*24280*/  VIADD R8, R8, UR4 ;  /* 0x0000000408087c36 */ /* 0x000fe20008000000 */
[----:B------:R-:W-:-:S04]  /*24290*/  IADD3 R169, P4, R169, R4, RZ ;  /* 0x00000004a9a97210 */ /* 0x000fc80007f9e0ff */
        /* <DEDUP_REMOVED lines=11> */
[----:B------:R-:W-:Y:S02]  /*24350*/  SEL R9, RZ, 0x4, !P1 ;  /* 0x00000004ff097807 */ /* 0x000fe40004800000 */
[----:B------:R-:W-:Y:S02]  /*24360*/  IADD3.X R170, R170, R3, RZ, P3, !PT ;  /* 0x00000003aaaa7210 */ /* 0x000fe40001ffe4ff */
[----:B------:R-:W-:Y:S02]  /*24370*/  SEL R9, R9, RZ, !P0 ;  /* 0x000000ff09097207 */ /* 0x000fe40004000000 */
[----:B------:R-:W-:Y:S02]  /*24380*/  IADD3 R173, P4, R173, R4, RZ ;  /* 0x00000004adad7210 */ /* 0x000fe40007f9e0ff */
[----:B------:R-:W-:Y:S01]  /*24390*/  ISETP.NE.U32.AND P1, PT, R9, RZ, PT ;  /* 0x000000ff0900720c */ /* 0x000fe20003f25070 */
[----:B-1----:R-:W-:-:S02]  /*243a0*/  IMAD.MOV.U32 R10, RZ, RZ, R171 ;  /* 0x000000ffff0a7224 */ /* 0x002fc400078e00ab */
        /* <DEDUP_REMOVED lines=30> */
[----:B------:R-:W-:-:S02]  /*24590*/  SEL R9, RZ, 0x4, !P1 ;  /* 0x00000004ff097807 */ /* 0x000fc40004800000 */
[----:B------:R-:W-:Y:S02]  /*245a0*/  IADD3.X R234, R234, R3, RZ, P3, !PT ;  /* 0x00000003eaea7210 */ /* 0x000fe40001ffe4ff */
[----:B------:R-:W-:Y:S02]  /*245b0*/  SEL R9, R9, RZ, !P0 ;  /* 0x000000ff09097207 */ /* 0x000fe40004000000 */
[----:B------:R-:W-:Y:S02]  /*245c0*/  IADD3 R237, P4, R237, R4, RZ ;  /* 0x00000004eded7210 */ /* 0x000fe40007f9e0ff */
[----:B------:R-:W-:Y:S01]  /*245d0*/  ISETP.NE.U32.AND P1, PT, R9, RZ, PT ;  /* 0x000000ff0900720c */ /* 0x000fe20003f25070 */
[----:B-1----:R-:W-:Y:S02]  /*245e0*/  IMAD.MOV.U32 R10, RZ, RZ, R235 ;  /* 0x000000ffff0a7224 */ /* 0x002fe400078e00eb */
[----:B------:R-:W-:Y:S02]  /*245f0*/  IMAD.MOV.U32 R11, RZ, RZ, R234 ;  /* 0x000000ffff0b7224 */ /* 0x000fe400078e00ea */
[----:B------:R-:W-:-:S03]  /*24600*/  IMAD.X R236, R236, 0x1, R3, P4 ;  /* 0x00000001ecec7824 */ /* 0x000fc600020e0603 */
[----:B------:R1:W-:Y:S01]  /*24610*/  LDGSTS.E [R8+0x74008], desc[UR16][R10.64], P2 ;  /* 0x740080000a087fae */ /* 0x0003e20009121850 */
[----:B------:R-:W-:Y:S02]  /*24620*/  ISETP.GT.AND P2, PT, R5, 0x11, PT ;  /* 0x000000110500780c */ /* 0x000fe40003f44270 */
[----:B-1----:R-:W-:Y:S01]  /*24630*/  MOV R10, R237 ;  /* 0x000000ed000a7202 */ /* 0x002fe20000000f00 */
[----:B------:R-:W-:-:S05]  /*24640*/  IMAD.MOV.U32 R11, RZ, RZ, R236 ;  /* 0x000000ffff0b7224 */ /* 0x000fca00078e00ec */
        /* <DEDUP_REMOVED lines=10> */
[----:B------:R-:W-:Y:S01]  /*246f0*/  LOP3.LUT R8, R7, 0x40, RZ, 0x3c, !PT ;  /* 0x0000004007087812 */ /* 0x000fe200078e3cff */
[----:B------:R-:W-:-:S02]  /*24700*/  IMAD.MOV.U32 R10, RZ, RZ, R175 ;  /* 0x000000ffff0a7224 */ /* 0x000fc400078e00af */
[----:B------:R-:W-:Y:S02]  /*24710*/  IMAD.MOV.U32 R11, RZ, RZ, R174 ;  /* 0x000000ffff0b7224 */ /* 0x000fe400078e00ae */
[----:B------:R-:W-:Y:S01]  /*24720*/  VIADD R8, R8, UR4 ;  /* 0x0000000408087c36 */ /* 0x000fe20008000000 */
[----:B------:R-:W-:-:S04]  /*24730*/  IADD3 R177, P4, R177, R4, RZ ;  /* 0x00000004b1b17210 */ /* 0x000fc80007f9e0ff */
[----:B------:R1:W-:Y:S01]  /*24740*/  LDGSTS.E [R8+0x70000], desc[UR16][R10.64], P1 ;  /* 0x700000000a087fae */ /* 0x0003e20008921850 */
[C---:B------:R-:W-:Y:S02]  /*24750*/  ISETP.GT.AND P1, PT, R5.reuse, 0x12, PT ;  /* 0x000000120500780c */ /* 0x040fe40003f24270 */
[----:B------:R-:W-:Y:S02]  /*24760*/  IADD3.X R176, R176, R3, RZ, P4, !PT ;  /* 0x00000003b0b07210 */ /* 0x000fe400027fe4ff */
[----:B------:R-:W-:Y:S02]  /*24770*/  SEL R9, RZ, 0x4, !P1 ;  /* 0x00000004ff097807 */ /* 0x000fe40004800000 */
[----:B------:R-:W-:Y:S02]  /*24780*/  ISETP.GT.AND P1, PT, R5, 0x13, PT ;  /* 0x000000130500780c */ /* 0x000fe40003f24270 */
[----:B------:R-:W-:Y:S01]  /*24790*/  SEL R9, R9, RZ, !P0 ;  /* 0x000000ff09097207 */ /* 0x000fe20004000000 */
[----:B-1----:R-:W-:Y:S01]  /*247a0*/  IMAD.MOV.U32 R10, RZ, RZ, R177 ;  /* 0x000000ffff0a7224 */ /* 0x002fe200078e00b1 */
[----:B------:R-:W-:-:S02]  /*247b0*/  MOV R11, R176 ;  /* 0x000000b0000b7202 */ /* 0x000fc40000000f00 */
[----:B------:R-:W-:-:S03]  /*247c0*/  IADD3 R179, P3, R179, R4, RZ ;  /* 0x00000004b3b37210 */ /* 0x000fc60007f7e0ff */
[----:B------:R1:W-:Y:S01]  /*247d0*/  LDGSTS.E [R8+0x70004], desc[UR16][R10.64], P2 ;  /* 0x700040000a087fae */ /* 0x0003e20009121850 */
        /* <DEDUP_REMOVED lines=56> */
[----:B------:R-:W-:Y:S01]  /*24b60*/  ISETP.NE.U32.AND P1, PT, R9, RZ, PT ;  /* 0x000000ff0900720c */ /* 0x000fe20003f25070 */
[----:B------:R-:W-:Y:S01]  /*24b70*/  IMAD.X R182, R182, 0x1, R3, P3 ;  /* 0x00000001b6b67824 */ /* 0x000fe200018e0603 */
[----:B------:R-:W-:-:S02]  /*24b80*/  ISETP.NE.U32.AND P2, PT, R8, RZ, PT ;  /* 0x000000ff0800720c */ /* 0x000fc40003f45070 */
[----:B------:R-:W-:Y:S01]  /*24b90*/  LOP3.LUT R8, R7, 0x50, RZ, 0x3c, !PT ;  /* 0x0000005007087812 */ /* 0x000fe200078e3cff */
[----:B------:R-:W-:Y:S02]  /*24ba0*/  IMAD.MOV.U32 R10, RZ, RZ, R183 ;  /* 0x000000ffff0a7224 */ /* 0x000fe400078e00b7 */
[----:B------:R-:W-:Y:S01]  /*24bb0*/  IMAD.MOV.U32 R11, RZ, RZ, R182 ;  /* 0x000000ffff0b7224 */ /* 0x000fe200078e00b6 */
[----:B------:R-:W-:Y:S02]  /*24bc0*/  IADD3 R8, R8, UR4, RZ ;  /* 0x0000000408087c10 */ /* 0x000fe4000fffe0ff */
[----:B------:R-:W-:-:S03]  /*24bd0*/  IADD3 R185, P4, R185, R4, RZ ;  /* 0x00000004b9b97210 */ /* 0x000fc60007f9e0ff */
[----:B------:R1:W-:Y:S01]  /*24be0*/  LDGSTS.E [R8+0x70000], desc[UR16][R10.64], P1 ;  /* 0x700000000a087fae */ /* 0x0003e20008921850 */
[----:B------:R-:W-:Y:S01]  /*24bf0*/  ISETP.GT.AND P1, PT, R5, 0x16, PT ;  /* 0x000000160500780c */ /* 0x000fe20003f24270 */
[----:B------:R-:W-:-:S03]  /*24c00*/  IMAD.X R184, R184, 0x1, R3, P4 ;  /* 0x00000001b8b87824 */ /* 0x000fc600020e0603 */
[----:B------:R-:W-:Y:S02]  /*24c10*/  SEL R9, RZ, 0x4, !P1 ;  /* 0x00000004ff097807 */ /* 0x000fe40004800000 */
[----:B------:R-:W-:Y:S02]  /*24c20*/  ISETP.GT.AND P1, PT, R5, 0x17, PT ;  /* 0x000000170500780c */ /* 0x000fe40003f24270 */
[----:B------:R-:W-:Y:S02]  /*24c30*/  SEL R9, R9, RZ, !P0 ;  /* 0x000000ff09097207 */ /* 0x000fe40004000000 */
[----:B-1----:R-:W-:Y:S01]  /*24c40*/  MOV R10, R185 ;  /* 0x000000b9000a7202 */ /* 0x002fe20000000f00 */
        /* <DEDUP_REMOVED lines=43> */
[----:B--2---:R-:W-:Y:S02]  /*24f00*/  IADD3 R6, P4, R6, R4, RZ ;  /* 0x0000000406067210 */ /* 0x004fe40007f9e0ff */
        /* <DEDUP_REMOVED lines=39> */
[----:B------:R-:W-:Y:S01]  /*25180*/  STL [R1+0x798], R13 ;  /* 0x0007980d01007387 */ /* 0x000fe20000100800 */
[----:B-1----:R-:W-:Y:S02]  /*25190*/  IMAD.MOV.U32 R10, RZ, RZ, R195 ;  /* 0x000000ffff0a7224 */ /* 0x002fe400078e00c3 */
[----:B------:R-:W-:Y:S01]  /*251a0*/  IMAD.MOV.U32 R11, RZ, RZ, R194 ;  /* 0x000000ffff0b7224 */ /* 0x000fe200078e00c2 */
[----:B------:R-:W-:Y:S01]  /*251b0*/  STL [R1+0x7a8], R148 ;  /* 0x0007a89401007387 */ /* 0x000fe20000100800 */
[----:B------:R-:W-:-:S03]  /*251c0*/  IADD3.X R196, R196, R3, RZ, P4, !PT ;  /* 0x00000003c4c47210 */ /* 0x000fc600027fe4ff */
[----:B------:R-:W-:Y:S04]  /*251d0*/  STL [R1+0x7a4], R149 ;  /* 0x0007a49501007387 */ /* 0x000fe80000100800 */
[----:B------:R-:W-:Y:S04]  /*251e0*/  STL [R1+0x7a0], R150 ;  /* 0x0007a09601007387 */ /* 0x000fe80000100800 */
[----:B------:R1:W-:Y:S04]  /*251f0*/  STL [R1+0x79c], R151 ;  /* 0x00079c9701007387 */ /* 0x0003e80000100800 */
[----:B------:R2:W-:Y:S04]  /*25200*/  STL [R1+0x200], R6 ;  /* 0x0002000601007387 */ /* 0x0005e80000100800 */
[----:B------:R3:W-:Y:S04]  /*25210*/  LDGSTS.E [R8+0x70008], desc[UR16][R10.64], P2 ;  /* 0x700080000a087fae */ /* 0x0007e80009121850 */
[----:B-1----:R-:W4:Y:S04]  /*25220*/  LDL.LU R151, [R1+0x20c] ;  /* 0x00020c0001977983 */ /* 0x002f280000300800 */
[----:B------:R-:W4:Y:S01]  /*25230*/  LDL.LU R150, [R1+0x210] ;  /* 0x0002100001967983 */ /* 0x000f220000300800 */
[----:B---3--:R-:W-:Y:S01]  /*25240*/  IMAD.MOV.U32 R10, RZ, RZ, R197 ;  /* 0x000000ffff0a7224 */ /* 0x008fe200078e00c5 */
[----:B------:R-:W-:-:S02]  /*25250*/  MOV R11, R196 ;  /* 0x000000c4000b7202 */ /* 0x000fc40000000f00 */
[----:B------:R-:W3:Y:S04]  /*25260*/  LDL.LU R149, [R1+0x214] ;  /* 0x0002140001957983 */ /* 0x000ee80000300800 */
[----:B------:R-:W3:Y:S04]  /*25270*/  LDL.LU R148, [R1+0x218] ;  /* 0x0002180001947983 */ /* 0x000ee80000300800 */
[----:B------:R-:W3:Y:S04]  /*25280*/  LDL.LU R13, [R1+0x21c] ;  /* 0x00021c00010d7983 */ /* 0x000ee80000300800 */
[----:B--2---:R-:W2:Y:S04]  /*25290*/  LDL.LU R6, [R1+0x220] ;  /* 0x0002200001067983 */ /* 0x004ea80000300800 */
[----:B------:R1:W-:Y:S04]  /*252a0*/  LDGSTS.E [R8+0x7000c], desc[UR16][R10.64], P1 ;  /* 0x7000c0000a087fae */ /* 0x0003e80008921850 */
[----:B------:R-:W3:Y:S04]  /*252b0*/  LDL.LU R10, [R1+0x204] ;  /* 0x00020400010a7983 */ /* 0x000ee80000300800 */
[----:B------:R-:W1:Y:S01]  /*252c0*/  LDL.LU R11, [R1+0x208] ;  /* 0x00020800010b7983 */ /* 0x000e620000300800 */
[----:B------:R-:W-:-:S04]  /*252d0*/  ISETP.GT.AND P1, PT, R5, 0x38, PT ;  /* 0x000000380500780c */ /* 0x000fc80003f24270 */
[----:B------:R-:W-:Y:S02]  /*252e0*/  SEL R9, RZ, 0x4, !P1 ;  /* 0x00000004ff097807 */ /* 0x000fe40004800000 */
[----:B------:R-:W-:Y:S02]  /*252f0*/  ISETP.GT.AND P1, PT, R5, 0x39, PT ;  /* 0x000000390500780c */ /* 0x000fe40003f24270 */
[----:B------:R-:W-:-:S04]  /*25300*/  SEL R9, R9, RZ, !P0 ;  /* 0x000000ff09097207 */ /* 0x000fc80004000000 */
[----:B------:R-:W-:Y:S02]  /*25310*/  ISETP.NE.U32.AND P2, PT, R9, RZ, PT ;  /* 0x000000ff0900720c */ /* 0x000fe40003f45070 */
[----:B------:R-:W-:-:S04]  /*25320*/  SEL R9, RZ, 0x4, !P1 ;  /* 0x00000004ff097807 */ /* 0x000fc80004800000 */
[----:B------:R-:W-:-:S04]  /*25330*/  SEL R9, R9, RZ, !P0 ;  /* 0x000000ff09097207 */ /* 0x000fc80004000000 */
[----:B------:R-:W-:Y:S02]  /*25340*/  ISETP.NE.U32.AND P1, PT, R9, RZ, PT ;  /* 0x000000ff0900720c */ /* 0x000fe40003f25070 */
[----:B----4-:R-:W-:-:S05]  /*25350*/  IADD3 R150, P4, R150, R4, RZ ;  /* 0x0000000496967210 */ /* 0x010fca0007f9e0ff */
[----:B------:R-:W-:Y:S01]  /*25360*/  IMAD.X R151, R151, 0x1, R3, P4 ;  /* 0x0000000197977824 */ /* 0x000fe200020e0603 */
[----:B-1----:R-:W-:-:S05]  /*25370*/  IADD3 R11, P3, R11, R4, RZ ;  /* 0x000000040b0b7210 */ /* 0x002fca0007f7e0ff */
[----:B---3--:R-:W-:Y:S01]  /*25380*/  IMAD.X R10, R10, 0x1, R3, P3 ;  /* 0x000000010a0a7824 */ /* 0x008fe200018e0603 */
[----:B------:R1:W-:Y:S04]  /*25390*/  STL [R1+0x208], R11 ;  /* 0x0002080b01007387 */ /* 0x0003e80000100800 */
[----:B------:R3:W-:Y:S01]  /*253a0*/  STL [R1+0x204], R10 ;  /* 0x0002040a01007387 */ /* 0x0007e20000100800 */
[----:B-1----:R-:W-:-:S04]  /*253b0*/  LOP3.LUT R11, R11, R10, RZ, 0x3c, !PT ;  /* 0x0000000a0b0b7212 */ /* 0x002fc800078e3cff */
[----:B---3--:R-:W-:-:S04]  /*253c0*/  LOP3.LUT R10, R11, R10, RZ, 0x3c, !PT ;  /* 0x0000000a0b0a7212 */ /* 0x008fc800078e3cff */
[----:B------:R-:W-:-:S05]  /*253d0*/  LOP3.LUT R11, R11, R10, RZ, 0x3c, !PT ;  /* 0x0000000a0b0b7212 */ /* 0x000fca00078e3cff */
[----:B------:R1:W-:Y:S02]  /*253e0*/  LDGSTS.E [R8+0x74000], desc[UR16][R10.64], P2 ;  /* 0x740000000a087fae */ /* 0x0003e40009121850 */
[----:B-1----:R-:W-:Y:S01]  /*253f0*/  IMAD.MOV.U32 R10, RZ, RZ, R150 ;  /* 0x000000ffff0a7224 */ /* 0x002fe200078e0096 */
[----:B------:R-:W-:-:S05]  /*25400*/  MOV R11, R151 ;  /* 0x00000097000b7202 */ /* 0x000fca0000000f00 */
[----:B------:R1:W-:Y:S01]  /*25410*/  LDGSTS.E [R8+0x74004], desc[UR16][R10.64], P1 ;  /* 0x740040000a087fae */ /* 0x0003e20008921850 */
[----:B------:R-:W-:-:S04]  /*25420*/  ISETP.GT.AND P1, PT, R5, 0x3a, PT ;  /* 0x0000003a0500780c */ /* 0x000fc80003f24270 */
[----:B------:R-:W-:Y:S02]  /*25430*/  SEL R9, RZ, 0x4, !P1 ;  /* 0x00000004ff097807 */ /* 0x000fe40004800000 */
[-C--:B------:R-:W-:Y:S02]  /*25440*/  IADD3 R148, P3, R148, R4.reuse, RZ ;  /* 0x0000000494947210 */ /* 0x080fe40007f7e0ff */
[----:B------:R-:W-:Y:S02]  /*25450*/  SEL R9, R9, RZ, !P0 ;  /* 0x000000ff09097207 */ /* 0x000fe40004000000 */
[----:B--2---:R-:W-:Y:S02]  /*25460*/  IADD3 R6, P4, R6, R4, RZ ;  /* 0x0000000406067210 */ /* 0x004fe40007f9e0ff */
[----:B------:R-:W-:Y:S01]  /*25470*/  ISETP.NE.U32.AND P2, PT, R9, RZ, PT ;  /* 0x000000ff0900720c */ /* 0x000fe20003f45070 */
[--C-:B------:R-:W-:Y:S01]  /*25480*/  IMAD.X R149, R149, 0x1, R3.reuse, P3 ;  /* 0x0000000195957824 */ /* 0x100fe200018e0603 */
[----:B------:R-:W-:Y:S01]  /*25490*/  STL [R1+0x210], R150 ;  /* 0x0002109601007387 */ /* 0x000fe20000100800 */
[----:B------:R-:W-:-:S02]  /*254a0*/  IMAD.X R13, R13, 0x1, R3, P4 ;  /* 0x000000010d0d7824 */ /* 0x000fc400020e0603 */
[----:B-1----:R-:W-:Y:S01]  /*254b0*/  IMAD.MOV.U32 R10, RZ, RZ, R148 ;  /* 0x000000ffff0a7224 */ /* 0x002fe200078e0094 */
[----:B------:R-:W-:Y:S01]  /*254c0*/  STL [R1+0x20c], R151 ;  /* 0x00020c9701007387 */ /* 0x000fe20000100800 */
[----:B------:R-:W-:-:S03]  /*254d0*/  MOV R11, R149 ;  /* 0x00000095000b7202 */ /* 0x000fc60000000f00 */
[----:B------:R-:W-:Y:S04]  /*254e0*/  STL [R1+0x218], R148 ;  /* 0x0002189401007387 */ /* 0x000fe80000100800 */
[----:B------:R1:W-:Y:S04]  /*254f0*/  STL [R1+0x214], R149 ;  /* 0x0002149501007387 */ /* 0x0003e80000100800 */
[----:B------:R-:W-:Y:S04]  /*25500*/  STL [R1+0x220], R6 ;  /* 0x0002200601007387 */ /* 0x000fe80000100800 */
[----:B------:R2:W-:Y:S04]  /*25510*/  STL [R1+0x21c], R13 ;  /* 0x00021c0d01007387 */ /* 0x0005e80000100800 */
[----:B------:R3:W-:Y:S04]  /*25520*/  LDGSTS.E [R8+0x74008], desc[UR16][R10.64], P2 ;  /* 0x740080000a087fae */ /* 0x0007e80009121850 */
[----:B-1----:R-:W4:Y:S04]  /*25530*/  LDL.LU R149, [R1+0x224] ;  /* 0x0002240001957983 */ /* 0x002f280000300800 */
[----:B------:R-:W4:Y:S01]  /*25540*/  LDL.LU R148, [R1+0x228] ;  /* 0x0002280001947983 */ /* 0x000f220000300800 */
[----:B---3--:R-:W-:-:S02]  /*25550*/  IMAD.MOV.U32 R11, RZ, RZ, R13 ;  /* 0x000000ffff0b7224 */ /* 0x008fc400078e000d */
[----:B------:R-:W-:Y:S01]  /*25560*/  IMAD.MOV.U32 R10, RZ, RZ, R6 ;  /* 0x000000ffff0a7224 */ /* 0x000fe200078e0006 */
[----:B--2---:R-:W2:Y:S04]  /*25570*/  LDL.LU R13, [R1+0x22c] ;  /* 0x00022c00010d7983 */ /* 0x004ea80000300800 */
[----:B------:R-:W3:Y:S01]  /*25580*/  LDL.LU R6, [R1+0x230] ;  /* 0x0002300001067983 */ /* 0x000ee20000300800 */
[----:B------:R-:W-:-:S04]  /*25590*/  ISETP.GT.AND P1, PT, R5, 0x3b, PT ;  /* 0x0000003b0500780c */ /* 0x000fc80003f24270 */
[----:B------:R-:W-:-:S04]  /*255a0*/  SEL R9, RZ, 0x4, !P1 ;  /* 0x00000004ff097807 */ /* 0x000fc80004800000 */
[----:B------:R-:W-:-:S04]  /*255b0*/  SEL R9, R9, RZ, !P0 ;  /* 0x000000ff09097207 */ /* 0x000fc80004000000 */
[----:B------:R-:W-:Y:S02]  /*255c0*/  ISETP.NE.U32.AND P1, PT, R9, RZ, PT ;  /* 0x000000ff0900720c */ /* 0x000fe40003f25070 */
[----:B------:R-:W-:-:S11]  /*255d0*/  ISETP.GT.AND P2, PT, R5, 0x1d, PT ;  /* 0x0000001d0500780c */ /* 0x000fd60003f44270 */
        /* <DEDUP_REMOVED lines=39> */
[----:B------:R-:W-:-:S04]  /*25850*/  SEL R9, RZ, 0x4, !P1 ;  /* 0x00000004ff097807 */ /* 0x000fc80004800000 */
[----:B------:R-:W-:-:S04]  /*25860*/  SEL R9, R9, RZ, !P0 ;  /* 0x000000ff09097207 */ /* 0x000fc80004000000 */
[----:B------:R-:W-:Y:S02]  /*25870*/  ISETP.NE.U32.AND P2, PT, R9, RZ, PT ;  /* 0x000000ff0900720c */ /* 0x000fe40003f45070 */
[----:B----4-:R-:W-:-:S04]  /*25880*/  IADD3 R148, P3, R148, R4, RZ ;  /* 0x0000000494947210 */ /* 0x010fc80007f7e0ff */
[----:B------:R-:W-:Y:S02]  /*25890*/  IADD3.X R149, R149, R3, RZ, P3, !PT ;  /* 0x0000000395957210 */ /* 0x000fe40001ffe4ff */
[----:B---3--:R-:W-:Y:S01]  /*258a0*/  IADD3 R6, P4, R6, R4, RZ ;  /* 0x0000000406067210 */ /* 0x008fe20007f9e0ff */
[----:B------:R-:W-:Y:S04]  /*258b0*/  STL [R1+0x228], R148 ;  /* 0x0002289401007387 */ /* 0x000fe80000100800 */
[----:B--2---:R-:W-:Y:S01]  /*258c0*/  IMAD.X R13, R13, 0x1, R3, P4 ;  /* 0x000000010d0d7824 */ /* 0x004fe200020e0603 */
[----:B------:R-:W-:Y:S01]  /*258d0*/  STL [R1+0x224], R149 ;  /* 0x0002249501007387 */ /* 0x000fe20000100800 */
[----:B-1----:R-:W-:-:S03]  /*258e0*/  IMAD.MOV.U32 R10, RZ, RZ, R148 ;  /* 0x000000ffff0a7224 */ /* 0x002fc600078e0094 */
[----:B------:R1:W-:Y:S01]  /*258f0*/  STL [R1+0x230], R6 ;  /* 0x0002300601007387 */ /* 0x0003e20000100800 */
[----:B------:R-:W-:-:S03]  /*25900*/  IMAD.MOV.U32 R11, RZ, RZ, R149 ;  /* 0x000000ffff0b7224 */ /* 0x000fc600078e0095 */
[----:B------:R2:W-:Y:S04]  /*25910*/  STL [R1+0x22c], R13 ;  /* 0x00022c0d01007387 */ /* 0x0005e80000100800 */
[----:B------:R-:W3:Y:S04]  /*25920*/  LDL.LU R151, [R1+0x234] ;  /* 0x0002340001977983 */ /* 0x000ee80000300800 */
[----:B------:R-:W4:Y:S04]  /*25930*/  LDL.LU R150, [R1+0x238] ;  /* 0x0002380001967983 */ /* 0x000f280000300800 */
[----:B------:R1:W-:Y:S02]  /*25940*/  LDGSTS.E [R8+0x74000], desc[UR16][R10.64], P2 ;  /* 0x740000000a087fae */ /* 0x0003e40009121850 */
[----:B-1----:R-:W-:-:S02]  /*25950*/  MOV R10, R6 ;  /* 0x00000006000a7202 */ /* 0x002fc40000000f00 */
[----:B------:R-:W3:Y:S04]  /*25960*/  LDL.LU R6, [R1+0x240] ;  /* 0x0002400001067983 */ /* 0x000ee80000300800 */
[----:B------:R-:W3:Y:S01]  /*25970*/  LDL.LU R148, [R1+0x23c] ;  /* 0x00023c0001947983 */ /* 0x000ee20000300800 */
[----:B------:R-:W-:Y:S02]  /*25980*/  IMAD.MOV.U32 R11, RZ, RZ, R13 ;  /* 0x000000ffff0b7224 */ /* 0x000fe400078e000d */
[----:B--2---:R-:W1:Y:S01]  /*25990*/  S2R R13, SR_TID.X ;  /* 0x00000000000d7919 */ /* 0x004e620000002100 */
[C---:B------:R-:W-:Y:S02]  /*259a0*/  ISETP.GT.AND P1, PT, R5.reuse, 0x3d, PT ;  /* 0x0000003d0500780c */ /* 0x040fe40003f24270 */
[----:B------:R-:W-:Y:S01]  /*259b0*/  ISETP.GT.AND P2, PT, R5, 0x3e, PT ;  /* 0x0000003e0500780c */ /* 0x000fe20003f44270 */
[----:B------:R-:W2:Y:S01]  /*259c0*/  LDL.LU R149, [R1+0x264] ;  /* 0x0002640001957983 */ /* 0x000ea20000300800 */
[----:B------:R-:W-:-:S04]  /*259d0*/  SEL R9, RZ, 0x4, !P1 ;  /* 0x00000004ff097807 */ /* 0x000fc80004800000 */
[----:B------:R-:W-:-:S04]  /*259e0*/  SEL R9, R9, RZ, !P0 ;  /* 0x000000ff09097207 */ /* 0x000fc80004000000 */
[----:B------:R-:W-:Y:S02]  /*259f0*/  ISETP.NE.U32.AND P1, PT, R9, RZ, PT ;  /* 0x000000ff0900720c */ /* 0x000fe40003f25070 */
[----:B------:R-:W-:-:S11]  /*25a00*/  ISETP.GT.AND P3, PT, R5, 0x3f, PT ;  /* 0x0000003f0500780c */ /* 0x000fd60003f64270 */
[----:B------:R3:W-:Y:S01]  /*25a10*/  LDGSTS.E [R8+0x74004], desc[UR16][R10.64], P1 ;  /* 0x740040000a087fae */ /* 0x0007e20008921850 */
[----:B-1----:R-:W-:-:S03]  /*25a20*/  LOP3.LUT R9, R13, 0x3f, RZ, 0xc0, !PT ;  /* 0x0000003f0d097812 */ /* 0x002fc600078ec0ff */
[----:B------:R-:W2:Y:S01]  /*25a30*/  LDL.LU R13, [R1+0x268] ;  /* 0x00026800010d7983 */ /* 0x000ea20000300800 */
[----:B------:R-:W-:Y:S02]  /*25a40*/  ISETP.GE.AND P1, PT, R9, R5, PT ;  /* 0x000000050900720c */ /* 0x000fe40003f26270 */
[----:B------:R-:W-:Y:S01]  /*25a50*/  SEL R5, RZ, 0x4, !P2 ;  /* 0x00000004ff057807 */ /* 0x000fe20005000000 */
[----:B------:R-:W2:Y:S03]  /*25a60*/  LDL.LU R9, [R1+0x248] ;  /* 0x0002480001097983 */ /* 0x000ea60000300800 */
[----:B------:R-:W-:-:S04]  /*25a70*/  SEL R5, R5, RZ, !P0 ;  /* 0x000000ff05057207 */ /* 0x000fc80004000000 */
[----:B------:R-:W-:Y:S02]  /*25a80*/  ISETP.NE.U32.AND P2, PT, R5, RZ, PT ;  /* 0x000000ff0500720c */ /* 0x000fe40003f45070 */
[----:B------:R-:W-:-:S04]  /*25a90*/  SEL R5, RZ, 0x4, !P3 ;  /* 0x00000004ff057807 */ /* 0x000fc80005800000 */
[----:B------:R-:W-:-:S04]  /*25aa0*/  SEL R5, R5, RZ, !P0 ;  /* 0x000000ff05057207 */ /* 0x000fc80004000000 */
[----:B------:R-:W-:Y:S02]  /*25ab0*/  ISETP.NE.U32.AND P3, PT, R5, RZ, PT ;  /* 0x000000ff0500720c */ /* 0x000fe40003f65070 */
[----:B----4-:R-:W-:-:S05]  /*25ac0*/  IADD3 R150, P4, R150, R4, RZ ;  /* 0x0000000496967210 */ /* 0x010fca0007f9e0ff */
[----:B---3--:R-:W-:Y:S01]  /*25ad0*/  IMAD.X R151, R151, 0x1, R3, P4 ;  /* 0x0000000197977824 */ /* 0x008fe200020e0603 */
[----:B------:R-:W-:-:S03]  /*25ae0*/  MOV R10, R150 ;  /* 0x00000096000a7202 */ /* 0x000fc60000000f00 */
[----:B------:R-:W-:Y:S01]  /*25af0*/  IMAD.MOV.U32 R11, RZ, RZ, R151 ;  /* 0x000000ffff0b7224 */ /* 0x000fe200078e0097 */
[----:B------:R1:W-:Y:S01]  /*25b00*/  STL [R1+0x238], R150 ;  /* 0x0002389601007387 */ /* 0x0003e20000100800 */
[----:B------:R-:W-:-:S03]  /*25b10*/  IADD3 R6, P5, R6, R4, RZ ;  /* 0x0000000406067210 */ /* 0x000fc60007fbe0ff */
[----:B------:R-:W-:Y:S02]  /*25b20*/  STL [R1+0x234], R151 ;  /* 0x0002349701007387 */ /* 0x000fe40000100800 */
[----:B------:R-:W-:Y:S02]  /*25b30*/  IMAD.X R148, R148, 0x1, R3, P5 ;  /* 0x0000000194947824 */ /* 0x000fe400028e0603 */
[----:B------:R3:W-:Y:S04]  /*25b40*/  LDGSTS.E [R8+0x74008], desc[UR16][R10.64], P2 ;  /* 0x740080000a087fae */ /* 0x0007e80009121850 */
[----:B------:R4:W-:Y:S04]  /*25b50*/  STL [R1+0x240], R6 ;  /* 0x0002400601007387 */ /* 0x0009e80000100800 */
[----:B------:R4:W-:Y:S01]  /*25b60*/  STL [R1+0x23c], R148 ;  /* 0x00023c9401007387 */ /* 0x0009e20000100800 */
[----:B---3--:R-:W-:-:S03]  /*25b70*/  IMAD.MOV.U32 R10, RZ, RZ, R6 ;  /* 0x000000ffff0a7224 */ /* 0x008fc600078e0006 */
[----:B-1----:R-:W3:Y:S01]  /*25b80*/  LDL.LU R150, [R1+0x284] ;  /* 0x0002840001967983 */ /* 0x002ee20000300800 */
[----:B------:R-:W-:-:S03]  /*25b90*/  IMAD.MOV.U32 R11, RZ, RZ, R148 ;  /* 0x000000ffff0b7224 */ /* 0x000fc600078e0094 */
[----:B----4-:R-:W4:Y:S04]  /*25ba0*/  LDL.LU R6, [R1+0x288] ;  /* 0x0002880001067983 */ /* 0x010f280000300800 */
[----:B------:R-:W3:Y:S04]  /*25bb0*/  LDL.LU R151, [R1+0x2a4] ;  /* 0x0002a40001977983 */ /* 0x000ee80000300800 */
[----:B------:R-:W3:Y:S04]  /*25bc0*/  LDL.LU R148, [R1+0x2a8] ;  /* 0x0002a80001947983 */ /* 0x000ee80000300800 */
[----:B------:R1:W-:Y:S01]  /*25bd0*/  LDGSTS.E [R8+0x7400c], desc[UR16][R10.64], P3 ;  /* 0x7400c0000a087fae */ /* 0x0003e20009921850 */
[----:B------:R-:W-:Y:S01]  /*25be0*/  SEL R5, RZ, 0x4, P1 ;  /* 0x00000004ff057807 */ /* 0x000fe20000800000 */
[----:B------:R-:W-:-:S02]  /*25bf0*/  ULEA UR4, UR14, UR12, 0x10 ;  /* 0x0000000c0e047291 */ /* 0x000fc4000f8e803f */
[----:B------:R-:W0:Y:S04]  /*25c00*/  LDGDEPBAR ;  /* 0x00000000000079af */ /* 0x000e280000000000 */
[----:B------:R-:W4:Y:S01]  /*25c10*/  LDL.LU R11, [R1+0x244] ;  /* 0x00024400010b7983 */ /* 0x000f220000300800 */
[----:B------:R-:W-:Y:S02]  /*25c20*/  SEL R5, R5, RZ, !P0 ;  /* 0x000000ff05057207 */ /* 0x000fe40004000000 */
[-C--:B--2---:R-:W-:Y:S02]  /*25c30*/  IADD3 R9, P1, R9, R2.reuse, RZ ;  /* 0x0000000209097210 */ /* 0x084fe40007f3e0ff */
[----:B------:R-:W-:Y:S02]  /*25c40*/  IADD3 R13, P2, R13, R2, RZ ;  /* 0x000000020d0d7210 */ /* 0x000fe40007f5e0ff */
[----:B------:R-:W-:Y:S01]  /*25c50*/  ISETP.NE.U32.AND P0, PT, R5, RZ, PT ;  /* 0x000000ff0500720c */ /* 0x000fe20003f05070 */
[----:B------:R2:W-:Y:S02]  /*25c60*/  STL [R1+0x248], R9 ;  /* 0x0002480901007387 */ /* 0x0005e40000100800 */
[----:B------:R-:W-:-:S02]  /*25c70*/  IMAD.X R149, R149, 0x1, R0, P2 ;  /* 0x0000000195957824 */ /* 0x000fc400010e0600 */
[----:B-1----:R-:W-:Y:S02]  /*25c80*/  IMAD.MOV.U32 R8, RZ, RZ, R9 ;  /* 0x000000ffff087224 */ /* 0x002fe400078e0009 */
[----:B------:R-:W-:Y:S01]  /*25c90*/  VIADD R5, R12, UR4 ;  /* 0x000000040c057c36 */ /* 0x000fe20008000000 */
[----:B----4-:R-:W-:-:S04]  /*25ca0*/  IADD3.X R11, R11, R0, RZ, P1, !PT ;  /* 0x000000000b0b7210 */ /* 0x010fc80000ffe4ff */
[----:B--2---:R-:W-:Y:S01]  /*25cb0*/  MOV R9, R11 ;  /* 0x0000000b00097202 */ /* 0x004fe20000000f00 */
[----:B------:R1:W-:Y:S04]  /*25cc0*/  STL [R1+0x244], R11 ;  /* 0x0002440b01007387 */ /* 0x0003e80000100800 */
[----:B------:R2:W-:Y:S04]  /*25cd0*/  STL [R1+0x268], R13 ;  /* 0x0002680d01007387 */ /* 0x0005e80000100800 */
[----:B------:R4:W-:Y:S04]  /*25ce0*/  STL [R1+0x264], R149 ;  /* 0x0002649501007387 */ /* 0x0009e80000100800 */
[----:B------:R-:W3:Y:S04]  /*25cf0*/  LDL.LU R10, [R1+0x2c8] ;  /* 0x0002c800010a7983 */ /* 0x000ee80000300800 */
[----:B------:R2:W-:Y:S04]  /*25d00*/  LDGSTS.E [R5], desc[UR16][R8.64], P0 ;  /* 0x0000000008057fae */ /* 0x0005e80008121850 */
[----:B-1----:R-:W3:Y:S01]  /*25d10*/  LDL.LU R11, [R1+0x2e8] ;  /* 0x0002e800010b7983 */ /* 0x002ee20000300800 */
[----:B--2---:R-:W-:-:S03]  /*25d20*/  IMAD.MOV.U32 R8, RZ, RZ, R13 ;  /* 0x000000ffff087224 */ /* 0x004fc600078e000d */
[----:B------:R-:W2:Y:S01]  /*25d30*/  LDL.LU R13, [R1+0x2c4] ;  /* 0x0002c400010d7983 */ /* 0x000ea20000300800 */
[----:B------:R-:W-:-:S03]  /*25d40*/  IMAD.MOV.U32 R9, RZ, RZ, R149 ;  /* 0x000000ffff097224 */ /* 0x000fc600078e0095 */
[----:B----4-:R-:W4:Y:S01]  /*25d50*/  LDL.LU R149, [R1+0x2e4] ;  /* 0x0002e40001957983 */ /* 0x010f220000300800 */
[-C--:B------:R-:W-:Y:S02]  /*25d60*/  IADD3 R6, P1, R6, R2.reuse, RZ ;  /* 0x0000000206067210 */ /* 0x080fe40007f3e0ff */
[----:B---3--:R-:W-:Y:S01]  /*25d70*/  IADD3 R148, P2, R148, R2, RZ ;  /* 0x0000000294947210 */ /* 0x008fe20007f5e0ff */
[----:B------:R1:W-:Y:S02]  /*25d80*/  LDGSTS.E [R5+0x400], desc[UR16][R8.64], P0 ;  /* 0x0040000008057fae */ /* 0x0003e40008121850 */
[----:B------:R-:W-:Y:S01]  /*25d90*/  IMAD.X R150, R150, 0x1, R0, P1 ;  /* 0x0000000196967824 */ /* 0x000fe200008e0600 */
[----:B------:R-:W-:Y:S01]  /*25da0*/  IADD3.X R151, R151, R0, RZ, P2, !PT ;  /* 0x0000000097977210 */ /* 0x000fe200017fe4ff */
[----:B------:R3:W-:Y:S04]  /*25db0*/  STL [R1+0x288], R6 ;  /* 0x0002880601007387 */ /* 0x0007e80000100800 */
[----:B------:R3:W-:Y:S01]  /*25dc0*/  STL [R1+0x284], R150 ;  /* 0x0002849601007387 */ /* 0x0007e20000100800 */
[----:B-1----:R-:W-:-:S03]  /*25dd0*/  IMAD.MOV.U32 R8, RZ, RZ, R6 ;  /* 0x000000ffff087224 */ /* 0x002fc600078e0006 */
[----:B------:R1:W-:Y:S01]  /*25de0*/  STL [R1+0x2a8], R148 ;  /* 0x0002a89401007387 */ /* 0x0003e20000100800 */
[----:B------:R-:W-:-:S03]  /*25df0*/  IMAD.MOV.U32 R9, RZ, RZ, R150 ;  /* 0x000000ffff097224 */ /* 0x000fc600078e0096 */
[----:B---3--:R-:W3:Y:S04]  /*25e00*/  LDL.LU R6, [R1+0x308] ;  /* 0x0003080001067983 */ /* 0x008ee80000300800 */
[----:B------:R1:W-:Y:S04]  /*25e10*/  STL [R1+0x2a4], R151 ;  /* 0x0002a49701007387 */ /* 0x0003e80000100800 */
[----:B------:R1:W-:Y:S04]  /*25e20*/  LDGSTS.E [R5+0x800], desc[UR16][R8.64], P0 ;  /* 0x0080000008057fae */ /* 0x0003e80008121850 */
[----:B------:R-:W3:Y:S01]  /*25e30*/  LDL.LU R150, [R1+0x328] ;  /* 0x0003280001967983 */ /* 0x000ee20000300800 */
[----:B-1----:R-:W-:-:S03]  /*25e40*/  IMAD.MOV.U32 R8, RZ, RZ, R148 ;  /* 0x000000ffff087224 */ /* 0x002fc600078e0094 */
[----:B------:R-:W3:Y:S01]  /*25e50*/  LDL.LU R148, [R1+0x304] ;  /* 0x0003040001947983 */ /* 0x000ee20000300800 */
[----:B------:R-:W-:-:S03]  /*25e60*/  MOV R9, R151 ;  /* 0x0000009700097202 */ /* 0x000fc60000000f00 */
[----:B------:R-:W3:Y:S04]  /*25e70*/  LDL.LU R151, [R1+0x324] ;  /* 0x0003240001977983 */ /* 0x000ee80000300800 */
[----:B------:R1:W-:Y:S01]  /*25e80*/  LDGSTS.E [R5+0xc00], desc[UR16][R8.64], P0 ;  /* 0x00c0000008057fae */ /* 0x0003e20008121850 */
[-C--:B------:R-:W-:Y:S02]  /*25e90*/  IADD3 R10, P1, R10, R2.reuse, RZ ;  /* 0x000000020a0a7210 */ /* 0x080fe40007f3e0ff */
[----:B------:R-:W-:-:S03]  /*25ea0*/  IADD3 R11, P2, R11, R2, RZ ;  /* 0x000000020b0b7210 */ /* 0x000fc60007f5e0ff */
[----:B------:R4:W-:Y:S01]  /*25eb0*/  STL [R1+0x2c8], R10 ;  /* 0x0002c80a01007387 */ /* 0x0009e20000100800 */
[----:B-1----:R-:W-:Y:S02]  /*25ec0*/  IMAD.MOV.U32 R8, RZ, RZ, R10 ;  /* 0x000000ffff087224 */ /* 0x002fe400078e000a */
[--C-:B--2---:R-:W-:Y:S02]  /*25ed0*/  IMAD.X R13, R13, 0x1, R0.reuse, P1 ;  /* 0x000000010d0d7824 */ /* 0x104fe400008e0600 */
[----:B----4-:R-:W-:-:S03]  /*25ee0*/  IMAD.X R149, R149, 0x1, R0, P2 ;  /* 0x0000000195957824 */ /* 0x010fc600010e0600 */
[----:B------:R1:W-:Y:S01]  /*25ef0*/  STL [R1+0x2c4], R13 ;  /* 0x0002c40d01007387 */ /* 0x0003e20000100800 */
[----:B------:R-:W-:-:S03]  /*25f00*/  MOV R9, R13 ;  /* 0x0000000d00097202 */ /* 0x000fc60000000f00 */
[----:B------:R2:W-:Y:S04]  /*25f10*/  STL [R1+0x2e8], R11 ;  /* 0x0002e80b01007387 */ /* 0x0005e80000100800 */
[----:B------:R-:W4:Y:S04]  /*25f20*/  LDL.LU R10, [R1+0x348] ;  /* 0x00034800010a7983 */ /* 0x000f280000300800 */
[----:B------:R2:W-:Y:S04]  /*25f30*/  STL [R1+0x2e4], R149 ;  /* 0x0002e49501007387 */ /* 0x0005e80000100800 */
[----:B------:R2:W-:Y:S04]  /*25f40*/  LDGSTS.E [R5+0x1000], desc[UR16][R8.64], P0 ;  /* 0x0100000008057fae */ /* 0x0005e80008121850 */
[----:B-1----:R-:W4:Y:S01]  /*25f50*/  LDL.LU R13, [R1+0x368] ;  /* 0x00036800010d7983 */ /* 0x002f220000300800 */
[----:B--2---:R-:W-:-:S03]  /*25f60*/  IMAD.MOV.U32 R8, RZ, RZ, R11 ;  /* 0x000000ffff087224 */ /* 0x004fc600078e000b */
[----:B------:R-:W2:Y:S01]  /*25f70*/  LDL.LU R11, [R1+0x344] ;  /* 0x00034400010b7983 */ /* 0x000ea20000300800 */
[----:B------:R-:W-:-:S03]  /*25f80*/  IMAD.MOV.U32 R9, RZ, RZ, R149 ;  /* 0x000000ffff097224 */ /* 0x000fc600078e0095 */
[----:B------:R-:W2:Y:S01]  /*25f90*/  LDL.LU R149, [R1+0x364] ;  /* 0x0003640001957983 */ /* 0x000ea20000300800 */
[-C--:B---3--:R-:W-:Y:S02]  /*25fa0*/  IADD3 R6, P1, R6, R2.reuse, RZ ;  /* 0x0000000206067210 */ /* 0x088fe40007f3e0ff */
[----:B------:R-:W-:Y:S01]  /*25fb0*/  IADD3 R150, P2, R150, R2, RZ ;  /* 0x0000000296967210 */ /* 0x000fe20007f5e0ff */
[----:B------:R1:W-:Y:S02]  /*25fc0*/  LDGSTS.E [R5+0x1400], desc[UR16][R8.64], P0 ;  /* 0x0140000008057fae */ /* 0x0003e40008121850 */
[----:B------:R-:W-:Y:S02]  /*25fd0*/  IMAD.X R148, R148, 0x1, R0, P1 ;  /* 0x0000000194947824 */ /* 0x000fe400008e0600 */
[----:B------:R3:W-:Y:S01]  /*25fe0*/  STL [R1+0x308], R6 ;  /* 0x0003080601007387 */ /* 0x0007e20000100800 */
[----:B------:R-:W-:-:S03]  /*25ff0*/  IADD3.X R151, R151, R0, RZ, P2, !PT ;  /* 0x0000000097977210 */ /* 0x000fc600017fe4ff */
        /* <DEDUP_REMOVED lines=13> */
[----:B----4-:R-:W-:-:S05]  /*260d0*/  IADD3 R10, P1, R10, R2, RZ ;  /* 0x000000020a0a7210 */ /* 0x010fca0007f3e0ff */
[----:B------:R4:W-:Y:S01]  /*260e0*/  STL [R1+0x348], R10 ;  /* 0x0003480a01007387 */ /* 0x0009e20000100800 */
[----:B-1----:R-:W-:Y:S01]  /*260f0*/  IMAD.MOV.U32 R8, RZ, RZ, R10 ;  /* 0x000000ffff087224 */ /* 0x002fe200078e000a */
[----:B------:R-:W-:Y:S01]  /*26100*/  IADD3 R13, P2, R13, R2, RZ ;  /* 0x000000020d0d7210 */ /* 0x000fe20007f5e0ff */
[----:B--2---:R-:W-:-:S04]  /*26110*/  IMAD.X R11, R11, 0x1, R0, P1 ;  /* 0x000000010b0b7824 */ /* 0x004fc800008e0600 */
[----:B------:R-:W-:Y:S01]  /*26120*/  IMAD.X R149, R149, 0x1, R0, P2 ;  /* 0x0000000195957824 */ /* 0x000fe200010e0600 */
[----:B------:R1:W-:Y:S01]  /*26130*/  STL [R1+0x344], R11 ;  /* 0x0003440b01007387 */ /* 0x0003e20000100800 */
[----:B------:R-:W-:-:S03]  /*26140*/  MOV R9, R11 ;  /* 0x0000000b00097202 */ /* 0x000fc60000000f00 */
[----:B------:R2:W-:Y:S04]  /*26150*/  STL [R1+0x368], R13 ;  /* 0x0003680d01007387 */ /* 0x0005e80000100800 */
[----:B----4-:R-:W4:Y:S04]  /*26160*/  LDL.LU R10, [R1+0x3c8] ;  /* 0x0003c800010a7983 */ /* 0x010f280000300800 */
        /* <DEDUP_REMOVED lines=155> */
[----:B------:R-:W-:Y:S01]  /*26b20*/  STL [R1+0x588], R6 ;  /* 0x0005880601007387 */ /* 0x000fe20000100800 */
[----:B------:R-:W-:-:S03]  /*26b30*/  IADD3.X R151, R151, R0, RZ, P2, !PT ;  /* 0x0000000097977210 */ /* 0x000fc600017fe4ff */
[----:B------:R3:W-:Y:S01]  /*26b40*/  STL [R1+0x584], R150 ;  /* 0x0005849601007387 */ /* 0x0007e20000100800 */
[----:B-1----:R-:W-:-:S03]  /*26b50*/  IMAD.MOV.U32 R8, RZ, RZ, R6 ;  /* 0x000000ffff087224 */ /* 0x002fc600078e0006 */
[----:B------:R-:W-:Y:S01]  /*26b60*/  STL [R1+0x5a8], R148 ;  /* 0x0005a89401007387 */ /* 0x000fe20000100800 */
[----:B------:R-:W-:-:S03]  /*26b70*/  IMAD.MOV.U32 R9, RZ, RZ, R150 ;  /* 0x000000ffff097224 */ /* 0x000fc600078e0096 */
[----:B---3--:R-:W3:Y:S04]  /*26b80*/  LDL.LU R150, [R1+0x608] ;  /* 0x0006080001967983 */ /* 0x008ee80000300800 */
[----:B------:R1:W-:Y:S04]  /*26b90*/  STL [R1+0x5a4], R151 ;  /* 0x0005a49701007387 */ /* 0x0003e80000100800 */
[----:B------:R1:W-:Y:S04]  /*26ba0*/  LDGSTS.E [R5+0x6800], desc[UR16][R8.64], P0 ;  /* 0x0680000008057fae */ /* 0x0003e80008121850 */
[----:B------:R-:W3:Y:S01]  /*26bb0*/  LDL.LU R6, [R1+0x628] ;  /* 0x0006280001067983 */ /* 0x000ee20000300800 */
[----:B-1----:R-:W-:-:S03]  /*26bc0*/  MOV R9, R151 ;  /* 0x0000009700097202 */ /* 0x002fc60000000f00 */
[----:B------:R-:W3:Y:S01]  /*26bd0*/  LDL.LU R151, [R1+0x604] ;  /* 0x0006040001977983 */ /* 0x000ee20000300800 */
[----:B------:R-:W-:-:S03]  /*26be0*/  IMAD.MOV.U32 R8, RZ, RZ, R148 ;  /* 0x000000ffff087224 */ /* 0x000fc600078e0094 */
        /* <DEDUP_REMOVED lines=24> */
[----:B------:R-:W-:Y:S01]  /*26d70*/  IADD3.X R148, R148, R0, RZ, P2, !PT ;  /* 0x0000000094947210 */ /* 0x000fe200017fe4ff */
[----:B-1----:R-:W-:-:S02]  /*26d80*/  IMAD.MOV.U32 R8, RZ, RZ, R150 ;  /* 0x000000ffff087224 */ /* 0x002fc400078e0096 */
[----:B------:R-:W-:Y:S01]  /*26d90*/  IMAD.MOV.U32 R9, RZ, RZ, R151 ;  /* 0x000000ffff097224 */ /* 0x000fe200078e0097 */
[----:B------:R-:W-:Y:S04]  /*26da0*/  STL [R1+0x604], R151 ;  /* 0x0006049701007387 */ /* 0x000fe80000100800 */
[----:B------:R1:W-:Y:S04]  /*26db0*/  STL [R1+0x628], R6 ;  /* 0x0006280601007387 */ /* 0x0003e80000100800 */
[----:B------:R1:W-:Y:S04]  /*26dc0*/  LDGSTS.E [R5+0x7800], desc[UR16][R8.64], P0 ;  /* 0x0780000008057fae */ /* 0x0003e80008121850 */
[----:B------:R1:W-:Y:S04]  /*26dd0*/  STL [R1+0x624], R148 ;  /* 0x0006249401007387 */ /* 0x0003e80000100800 */
[----:B---3--:R-:W3:Y:S01]  /*26de0*/  LDL.LU R150, [R1+0x28c] ;  /* 0x00028c0001967983 */ /* 0x008ee20000300800 */
[----:B-1----:R-:W-:-:S03]  /*26df0*/  IMAD.MOV.U32 R8, RZ, RZ, R6 ;  /* 0x000000ffff087224 */ /* 0x002fc600078e0006 */
[----:B------:R-:W3:Y:S01]  /*26e00*/  LDL.LU R6, [R1+0x290] ;  /* 0x0002900001067983 */ /* 0x000ee20000300800 */
[----:B------:R-:W-:-:S03]  /*26e10*/  MOV R9, R148 ;  /* 0x0000009400097202 */ /* 0x000fc60000000f00 */
[----:B------:R-:W3:Y:S04]  /*26e20*/  LDL.LU R151, [R1+0x2ac] ;  /* 0x0002ac0001977983 */ /* 0x000ee80000300800 */
[----:B------:R-:W3:Y:S04]  /*26e30*/  LDL.LU R148, [R1+0x2b0] ;  /* 0x0002b00001947983 */ /* 0x000ee80000300800 */
[----:B------:R1:W-:Y:S02]  /*26e40*/  LDGSTS.E [R5+0x7c00], desc[UR16][R8.64], P0 ;  /* 0x07c0000008057fae */ /* 0x0003e40008121850 */
[----:B-1----:R-:W-:-:S05]  /*26e50*/  LOP3.LUT R5, R12, 0x20, RZ, 0x3c, !PT ;  /* 0x000000200c057812 */ /* 0x002fca00078e3cff */
[----:B------:R-:W-:Y:S01]  /*26e60*/  VIADD R5, R5, UR4 ;  /* 0x0000000405057c36 */ /* 0x000fe20008000000 */
[----:B----4-:R-:W-:-:S04]  /*26e70*/  IADD3 R10, P1, R10, R2, RZ ;  /* 0x000000020a0a7210 */ /* 0x010fc80007f3e0ff */
[----:B------:R-:W-:Y:S01]  /*26e80*/  MOV R8, R10 ;  /* 0x0000000a00087202 */ /* 0x000fe20000000f00 */
[----:B------:R1:W-:Y:S01]  /*26e90*/  STL [R1+0x250], R10 ;  /* 0x0002500a01007387 */ /* 0x0003e20000100800 */
[----:B------:R-:W-:-:S05]  /*26ea0*/  IADD3 R13, P2, R13, R2, RZ ;  /* 0x000000020d0d7210 */ /* 0x000fca0007f5e0ff */
[----:B------:R-:W-:Y:S01]  /*26eb0*/  STL [R1+0x270], R13 ;  /* 0x0002700d01007387 */ /* 0x000fe20000100800 */
[----:B--2---:R-:W-:-:S04]  /*26ec0*/  IMAD.X R11, R11, 0x1, R0, P1 ;  /* 0x000000010b0b7824 */ /* 0x004fc800008e0600 */
[----:B------:R-:W-:Y:S01]  /*26ed0*/  IMAD.MOV.U32 R9, RZ, RZ, R11 ;  /* 0x000000ffff097224 */ /* 0x000fe200078e000b */
[----:B------:R2:W-:Y:S01]  /*26ee0*/  STL [R1+0x24c], R11 ;  /* 0x00024c0b01007387 */ /* 0x0005e20000100800 */
[----:B------:R-:W-:-:S03]  /*26ef0*/  IMAD.X R149, R149, 0x1, R0, P2 ;  /* 0x0000000195957824 */ /* 0x000fc600010e0600 */
[----:B-1----:R-:W4:Y:S04]  /*26f00*/  LDL.LU R10, [R1+0x2d0] ;  /* 0x0002d000010a7983 */ /* 0x002f280000300800 */
[----:B------:R1:W-:Y:S04]  /*26f10*/  LDGSTS.E [R5+0x100], desc[UR16][R8.64], P0 ;  /* 0x0010000008057fae */ /* 0x0003e80008121850 */
[----:B--2---:R-:W2:Y:S04]  /*26f20*/  LDL.LU R11, [R1+0x2f0] ;  /* 0x0002f000010b7983 */ /* 0x004ea80000300800 */
[----:B------:R1:W-:Y:S02]  /*26f30*/  STL [R1+0x26c], R149 ;  /* 0x00026c9501007387 */ /* 0x0003e40000100800 */
[----:B-1----:R-:W-:-:S02]  /*26f40*/  IMAD.MOV.U32 R8, RZ, RZ, R13 ;  /* 0x000000ffff087224 */ /* 0x002fc400078e000d */
[----:B------:R-:W2:Y:S01]  /*26f50*/  LDL.LU R13, [R1+0x2cc] ;  /* 0x0002cc00010d7983 */ /* 0x000ea20000300800 */
[----:B------:R-:W-:-:S03]  /*26f60*/  IMAD.MOV.U32 R9, RZ, RZ, R149 ;  /* 0x000000ffff097224 */ /* 0x000fc600078e0095 */
[----:B------:R-:W2:Y:S04]  /*26f70*/  LDL.LU R149, [R1+0x2ec] ;  /* 0x0002ec0001957983 */ /* 0x000ea80000300800 */
[----:B------:R1:W-:Y:S01]  /*26f80*/  LDGSTS.E [R5+0x500], desc[UR16][R8.64], P0 ;  /* 0x0050000008057fae */ /* 0x0003e20008121850 */
[----:B---3--:R-:W-:-:S04]  /*26f90*/  IADD3 R6, P1, R6, R2, RZ ;  /* 0x0000000206067210 */ /* 0x008fc80007f3e0ff */
[----:B------:R-:W-:Y:S02]  /*26fa0*/  IADD3.X R150, R150, R0, RZ, P1, !PT ;  /* 0x0000000096967210 */ /* 0x000fe40000ffe4ff */
[----:B------:R-:W-:Y:S01]  /*26fb0*/  IADD3 R148, P2, R148, R2, RZ ;  /* 0x0000000294947210 */ /* 0x000fe20007f5e0ff */
[----:B------:R3:W-:Y:S01]  /*26fc0*/  STL [R1+0x290], R6 ;  /* 0x0002900601007387 */ /* 0x0007e20000100800 */
[----:B-1----:R-:W-:Y:S02]  /*26fd0*/  IMAD.MOV.U32 R8, RZ, RZ, R6 ;  /* 0x000000ffff087224 */ /* 0x002fe400078e0006 */
[----:B------:R-:W-:Y:S01]  /*26fe0*/  IMAD.MOV.U32 R9, RZ, RZ, R150 ;  /* 0x000000ffff097224 */ /* 0x000fe200078e0096 */
[----:B------:R1:W-:Y:S01]  /*26ff0*/  STL [R1+0x28c], R150 ;  /* 0x00028c9601007387 */ /* 0x0003e20000100800 */
[----:B------:R-:W-:-:S03]  /*27000*/  IMAD.X R151, R151, 0x1, R0, P2 ;  /* 0x0000000197977824 */ /* 0x000fc600010e0600 */
[----:B------:R1:W-:Y:S04]  /*27010*/  STL [R1+0x2b0], R148 ;  /* 0x0002b09401007387 */ /* 0x0003e80000100800 */
[----:B---3--:R-:W3:Y:S04]  /*27020*/  LDL.LU R6, [R1+0x310] ;  /* 0x0003100001067983 */ /* 0x008ee80000300800 */
[----:B------:R1:W-:Y:S04]  /*27030*/  STL [R1+0x2ac], R151 ;  /* 0x0002ac9701007387 */ /* 0x0003e80000100800 */
[----:B------:R1:W-:Y:S04]  /*27040*/  LDGSTS.E [R5+0x900], desc[UR16][R8.64], P0 ;  /* 0x0090000008057fae */ /* 0x0003e80008121850 */
[----:B-1----:R-:W3:Y:S01]  /*27050*/  LDL.LU R150, [R1+0x330] ;  /* 0x0003300001967983 */ /* 0x002ee20000300800 */
[----:B------:R-:W-:-:S03]  /*27060*/  MOV R8, R148 ;  /* 0x0000009400087202 */ /* 0x000fc60000000f00 */
[----:B------:R-:W3:Y:S01]  /*27070*/  LDL.LU R148, [R1+0x30c] ;  /* 0x00030c0001947983 */ /* 0x000ee20000300800 */
[----:B------:R-:W-:-:S03]  /*27080*/  IMAD.MOV.U32 R9, RZ, RZ, R151 ;  /* 0x000000ffff097224 */ /* 0x000fc600078e0097 */
[----:B------:R-:W3:Y:S04]  /*27090*/  LDL.LU R151, [R1+0x32c] ;  /* 0x00032c0001977983 */ /* 0x000ee80000300800 */
[----:B------:R1:W-:Y:S01]  /*270a0*/  LDGSTS.E [R5+0xd00], desc[UR16][R8.64], P0 ;  /* 0x00d0000008057fae */ /* 0x0003e20008121850 */
[-C--:B----4-:R-:W-:Y:S02]  /*270b0*/  IADD3 R10, P1, R10, R2.reuse, RZ ;  /* 0x000000020a0a7210 */ /* 0x090fe40007f3e0ff */
[----:B--2---:R-:W-:-:S03]  /*270c0*/  IADD3 R11, P2, R11, R2, RZ ;  /* 0x000000020b0b7210 */ /* 0x004fc60007f5e0ff */
[----:B------:R2:W-:Y:S01]  /*270d0*/  STL [R1+0x2d0], R10 ;  /* 0x0002d00a01007387 */ /* 0x0005e20000100800 */
[----:B-1----:R-:W-:Y:S01]  /*270e0*/  MOV R8, R10 ;  /* 0x0000000a00087202 */ /* 0x002fe20000000f00 */
[--C-:B------:R-:W-:Y:S02]  /*270f0*/  IMAD.X R13, R13, 0x1, R0.reuse, P1 ;  /* 0x000000010d0d7824 */ /* 0x100fe400008e0600 */
[----:B------:R-:W-:-:S03]  /*27100*/  IMAD.X R149, R149, 0x1, R0, P2 ;  /* 0x0000000195957824 */ /* 0x000fc600010e0600 */
[----:B------:R1:W-:Y:S01]  /*27110*/  STL [R1+0x2cc], R13 ;  /* 0x0002cc0d01007387 */ /* 0x0003e20000100800 */
[----:B------:R-:W-:-:S03]  /*27120*/  IMAD.MOV.U32 R9, RZ, RZ, R13 ;  /* 0x000000ffff097224 */ /* 0x000fc600078e000d */
[----:B------:R4:W-:Y:S04]  /*27130*/  STL [R1+0x2f0], R11 ;  /* 0x0002f00b01007387 */ /* 0x0009e80000100800 */
[----:B--2---:R-:W2:Y:S04]  /*27140*/  LDL.LU R10, [R1+0x350] ;  /* 0x00035000010a7983 */ /* 0x004ea80000300800 */
[----:B------:R4:W-:Y:S04]  /*27150*/  STL [R1+0x2ec], R149 ;  /* 0x0002ec9501007387 */ /* 0x0009e80000100800 */
[----:B------:R4:W-:Y:S04]  /*27160*/  LDGSTS.E [R5+0x1100], desc[UR16][R8.64], P0 ;  /* 0x0110000008057fae */ /* 0x0009e80008121850 */
[----:B-1----:R-:W2:Y:S01]  /*27170*/  LDL.LU R13, [R1+0x370] ;  /* 0x00037000010d7983 */ /* 0x002ea20000300800 */
[----:B----4-:R-:W-:-:S03]  /*27180*/  IMAD.MOV.U32 R8, RZ, RZ, R11 ;  /* 0x000000ffff087224 */ /* 0x010fc600078e000b */
[----:B------:R-:W4:Y:S01]  /*27190*/  LDL.LU R11, [R1+0x34c] ;  /* 0x00034c00010b7983 */ /* 0x000f220000300800 */
[----:B------:R-:W-:-:S03]  /*271a0*/  IMAD.MOV.U32 R9, RZ, RZ, R149 ;  /* 0x000000ffff097224 */ /* 0x000fc600078e0095 */
[----:B------:R-:W4:Y:S01]  /*271b0*/  LDL.LU R149, [R1+0x36c] ;  /* 0x00036c0001957983 */ /* 0x000f220000300800 */
[----:B---3--:R-:W-:-:S03]  /*271c0*/  IADD3 R6, P1, R6, R2, RZ ;  /* 0x0000000206067210 */ /* 0x008fc60007f3e0ff */
[----:B------:R1:W-:Y:S01]  /*271d0*/  LDGSTS.E [R5+0x1500], desc[UR16][R8.64], P0 ;  /* 0x0150000008057fae */ /* 0x0003e20008121850 */
[----:B------:R-:W-:-:S03]  /*271e0*/  IADD3 R150, P2, R150, R2, RZ ;  /* 0x0000000296967210 */ /* 0x000fc60007f5e0ff */
[----:B------:R3:W-:Y:S01]  /*271f0*/  STL [R1+0x310], R6 ;  /* 0x0003100601007387 */ /* 0x0007e20000100800 */
[----:B-1----:R-:W-:Y:S01]  /*27200*/  IMAD.MOV.U32 R8, RZ, RZ, R6 ;  /* 0x000000ffff087224 */ /* 0x002fe200078e0006 */
[----:B------:R-:W-:Y:S01]  /*27210*/  IADD3.X R148, R148, R0, RZ, P1, !PT ;  /* 0x0000000094947210 */ /* 0x000fe20000ffe4ff */
[----:B------:R-:W-:-:S04]  /*27220*/  IMAD.X R151, R151, 0x1, R0, P2 ;  /* 0x0000000197977824 */ /* 0x000fc800010e0600 */
[----:B------:R1:W-:Y:S01]  /*27230*/  STL [R1+0x30c], R148 ;  /* 0x00030c9401007387 */ /* 0x0003e20000100800 */
[----:B------:R-:W-:-:S03]  /*27240*/  IMAD.MOV.U32 R9, RZ, RZ, R148 ;  /* 0x000000ffff097224 */ /* 0x000fc600078e0094 */
        /* <DEDUP_REMOVED lines=10> */
[----:B--2---:R-:W-:-:S04]  /*272f0*/  IADD3 R10, P1, R10, R2, RZ ;  /* 0x000000020a0a7210 */ /* 0x004fc80007f3e0ff */
[----:B-1----:R-:W-:Y:S01]  /*27300*/  MOV R8, R10 ;  /* 0x0000000a00087202 */ /* 0x002fe20000000f00 */
[----:B------:R1:W-:Y:S01]  /*27310*/  STL [R1+0x350], R10 ;  /* 0x0003500a01007387 */ /* 0x0003e20000100800 */
[----:B------:R-:W-:Y:S01]  /*27320*/  IADD3 R13, P2, R13, R2, RZ ;  /* 0x000000020d0d7210 */ /* 0x000fe20007f5e0ff */
[----:B----4-:R-:W-:-:S04]  /*27330*/  IMAD.X R11, R11, 0x1, R0, P1 ;  /* 0x000000010b0b7824 */ /* 0x010fc800008e0600 */
[----:B------:R-:W-:Y:S01]  /*27340*/  IMAD.X R149, R149, 0x1, R0, P2 ;  /* 0x0000000195957824 */ /* 0x000fe200010e0600 */
[----:B------:R2:W-:Y:S01]  /*27350*/  STL [R1+0x34c], R11 ;  /* 0x00034c0b01007387 */ /* 0x0005e20000100800 */
[----:B------:R-:W-:-:S03]  /*27360*/  IMAD.MOV.U32 R9, RZ, RZ, R11 ;  /* 0x000000ffff097224 */ /* 0x000fc600078e000b */
[----:B------:R4:W-:Y:S04]  /*27370*/  STL [R1+0x370], R13 ;  /* 0x0003700d01007387 */ /* 0x0009e80000100800 */
[----:B-1----:R-:W3:Y:S04]  /*27380*/  LDL.LU R10, [R1+0x3d0] ;  /* 0x0003d000010a7983 */ /* 0x002ee80000300800 */
[----:B------:R1:W-:Y:S04]  /*27390*/  STL [R1+0x36c], R149 ;  /* 0x00036c9501007387 */ /* 0x0003e80000100800 */
[----:B------:R4:W-:Y:S04]  /*273a0*/  LDGSTS.E [R5+0x2100], desc[UR16][R8.64], P0 ;  /* 0x0210000008057fae */ /* 0x0009e80008121850 */
[----:B--2---:R-:W2:Y:S01]  /*273b0*/  LDL.LU R11, [R1+0x3f0] ;  /* 0x0003f000010b7983 */ /* 0x004ea20000300800 */
[----:B----4-:R-:W-:-:S03]  /*273c0*/  IMAD.MOV.U32 R8, RZ, RZ, R13 ;  /* 0x000000ffff087224 */ /* 0x010fc600078e000d */
[----:B------:R-:W4:Y:S01]  /*273d0*/  LDL.LU R13, [R1+0x3cc] ;  /* 0x0003cc00010d7983 */ /* 0x000f220000300800 */
[----:B------:R-:W-:-:S03]  /*273e0*/  IMAD.MOV.U32 R9, RZ, RZ, R149 ;  /* 0x000000ffff097224 */ /* 0x000fc600078e0095 */
[----:B-1----:R-:W4:Y:S01]  /*273f0*/  LDL.LU R149, [R1+0x3ec] ;  /* 0x0003ec0001957983 */ /* 0x002f220000300800 */
        /* <DEDUP_REMOVED lines=19> */
[----:B------:R-:W-:-:S04]  /*27530*/  IADD3 R10, P1, R10, R2, RZ ;  /* 0x000000020a0a7210 */ /* 0x000fc80007f3e0ff */
[----:B-1----:R-:W-:Y:S01]  /*27540*/  MOV R8, R10 ;  /* 0x0000000a00087202 */ /* 0x002fe20000000f00 */
[----:B------:R1:W-:Y:S01]  /*27550*/  STL [R1+0x3d0], R10 ;  /* 0x0003d00a01007387 */ /* 0x0003e20000100800 */
[----:B--2---:R-:W-:Y:S01]  /*27560*/  IADD3 R11, P2, R11, R2, RZ ;  /* 0x000000020b0b7210 */ /* 0x004fe20007f5e0ff */
        /* <DEDUP_REMOVED lines=124> */
[----:B------:R-:W-:Y:S01]  /*27d30*/  STL [R1+0x590], R6 ;  /* 0x0005900601007387 */ /* 0x000fe20000100800 */
[----:B-1----:R-:W-:Y:S01]  /*27d40*/  IMAD.MOV.U32 R8, RZ, RZ, R6 ;  /* 0x000000ffff087224 */ /* 0x002fe200078e0006 */
[----:B------:R-:W-:Y:S01]  /*27d50*/  IADD3.X R150, R150, R0, RZ, P1, !PT ;  /* 0x0000000096967210 */ /* 0x000fe20000ffe4ff */
[----:B------:R-:W-:-:S04]  /*27d60*/  IMAD.X R151, R151, 0x1, R0, P2 ;  /* 0x0000000197977824 */ /* 0x000fc800010e0600 */
[----:B------:R1:W-:Y:S01]  /*27d70*/  STL [R1+0x58c], R150 ;  /* 0x00058c9601007387 */ /* 0x0003e20000100800 */
[----:B------:R-:W-:-:S03]  /*27d80*/  IMAD.MOV.U32 R9, RZ, RZ, R150 ;  /* 0x000000ffff097224 */ /* 0x000fc600078e0096 */
[----:B------:R-:W-:Y:S04]  /*27d90*/  STL [R1+0x5b0], R148 ;  /* 0x0005b09401007387 */ /* 0x000fe80000100800 */
[----:B------:R3:W-:Y:S04]  /*27da0*/  LDGSTS.E [R5+0x6900], desc[UR16][R8.64], P0 ;  /* 0x0690000008057fae */ /* 0x0007e80008121850 */
[----:B-1----:R-:W4:Y:S04]  /*27db0*/  LDL.LU R150, [R1+0x610] ;  /* 0x0006100001967983 */ /* 0x002f280000300800 */
[----:B------:R1:W-:Y:S04]  /*27dc0*/  STL [R1+0x5ac], R151 ;  /* 0x0005ac9701007387 */ /* 0x0003e80000100800 */
[----:B------:R-:W4:Y:S01]  /*27dd0*/  LDL.LU R6, [R1+0x630] ;  /* 0x0006300001067983 */ /* 0x000f220000300800 */
[----:B---3--:R-:W-:Y:S01]  /*27de0*/  IMAD.MOV.U32 R9, RZ, RZ, R151 ;  /* 0x000000ffff097224 */ /* 0x008fe200078e0097 */
[----:B------:R-:W-:-:S02]  /*27df0*/  MOV R8, R148 ;  /* 0x0000009400087202 */ /* 0x000fc40000000f00 */
[----:B-1----:R-:W3:Y:S04]  /*27e00*/  LDL.LU R151, [R1+0x60c] ;  /* 0x00060c0001977983 */ /* 0x002ee80000300800 */
        /* <DEDUP_REMOVED lines=15> */
[----:B-1----:R-:W-:-:S03]  /*27f00*/  IMAD.MOV.U32 R8, RZ, RZ, R11 ;  /* 0x000000ffff087224 */ /* 0x002fc600078e000b */
[----:B----4-:R-:W4:Y:S01]  /*27f10*/  LDL.LU R11, [R1+0x254] ;  /* 0x00025400010b7983 */ /* 0x010f220000300800 */
[----:B------:R-:W-:-:S03]  /*27f20*/  IMAD.MOV.U32 R9, RZ, RZ, R149 ;  /* 0x000000ffff097224 */ /* 0x000fc600078e0095 */
[----:B------:R-:W4:Y:S01]  /*27f30*/  LDL.LU R149, [R1+0x274] ;  /* 0x0002740001957983 */ /* 0x000f220000300800 */
[----:B------:R-:W-:-:S03]  /*27f40*/  IADD3 R150, P1, R150, R2, RZ ;  /* 0x0000000296967210 */ /* 0x000fc60007f3e0ff */
[----:B------:R1:W-:Y:S01]  /*27f50*/  LDGSTS.E [R5+0x7500], desc[UR16][R8.64], P0 ;  /* 0x0750000008057fae */ /* 0x0003e20008121850 */
[----:B------:R-:W-:Y:S02]  /*27f60*/  IADD3 R6, P2, R6, R2, RZ ;  /* 0x0000000206067210 */ /* 0x000fe40007f5e0ff */
[----:B---3--:R-:W-:Y:S01]  /*27f70*/  IADD3.X R151, R151, R0, RZ, P1, !PT ;  /* 0x0000000097977210 */ /* 0x008fe20000ffe4ff */
[----:B-1----:R-:W-:Y:S01]  /*27f80*/  IMAD.MOV.U32 R8, RZ, RZ, R150 ;  /* 0x000000ffff087224 */ /* 0x002fe200078e0096 */
[----:B------:R1:W-:Y:S01]  /*27f90*/  STL [R1+0x610], R150 ;  /* 0x0006109601007387 */ /* 0x0003e20000100800 */
[----:B------:R-:W-:Y:S02]  /*27fa0*/  IMAD.X R148, R148, 0x1, R0, P2 ;  /* 0x0000000194947824 */ /* 0x000fe400010e0600 */
[----:B------:R-:W-:Y:S01]  /*27fb0*/  IMAD.MOV.U32 R9, RZ, RZ, R151 ;  /* 0x000000ffff097224 */ /* 0x000fe200078e0097 */
[----:B------:R-:W-:Y:S04]  /*27fc0*/  STL [R1+0x60c], R151 ;  /* 0x00060c9701007387 */ /* 0x000fe80000100800 */
[----:B------:R3:W-:Y:S04]  /*27fd0*/  STL [R1+0x630], R6 ;  /* 0x0006300601007387 */ /* 0x0007e80000100800 */
[----:B------:R3:W-:Y:S04]  /*27fe0*/  LDGSTS.E [R5+0x7900], desc[UR16][R8.64], P0 ;  /* 0x0790000008057fae */ /* 0x0007e80008121850 */
[----:B------:R3:W-:Y:S04]  /*27ff0*/  STL [R1+0x62c], R148 ;  /* 0x00062c9401007387 */ /* 0x0007e80000100800 */
[----:B-1----:R-:W4:Y:S01]  /*28000*/  LDL.LU R150, [R1+0x294] ;  /* 0x0002940001967983 */ /* 0x002f220000300800 */
[----:B---3--:R-:W-:-:S03]  /*28010*/  MOV R8, R6 ;  /* 0x0000000600087202 */ /* 0x008fc60000000f00 */
[----:B------:R-:W3:Y:S01]  /*28020*/  LDL.LU R6, [R1+0x298] ;  /* 0x0002980001067983 */ /* 0x000ee20000300800 */
[----:B------:R-:W-:-:S03]  /*28030*/  IMAD.MOV.U32 R9, RZ, RZ, R148 ;  /* 0x000000ffff097224 */ /* 0x000fc600078e0094 */
[----:B------:R-:W3:Y:S04]  /*28040*/  LDL.LU R151, [R1+0x2b4] ;  /* 0x0002b40001977983 */ /* 0x000ee80000300800 */
[----:B------:R-:W3:Y:S04]  /*28050*/  LDL.LU R148, [R1+0x2b8] ;  /* 0x0002b80001947983 */ /* 0x000ee80000300800 */
[----:B------:R1:W-:Y:S02]  /*28060*/  LDGSTS.E [R5+0x7d00], desc[UR16][R8.64], P0 ;  /* 0x07d0000008057fae */ /* 0x0003e40008121850 */
[----:B-1----:R-:W-:-:S05]  /*28070*/  LOP3.LUT R5, R12, 0x40, RZ, 0x3c, !PT ;  /* 0x000000400c057812 */ /* 0x002fca00078e3cff */
[----:B------:R-:W-:Y:S01]  /*28080*/  VIADD R5, R5, UR4 ;  /* 0x0000000405057c36 */ /* 0x000fe20008000000 */
[----:B------:R-:W-:-:S05]  /*28090*/  IADD3 R10, P1, R10, R2, RZ ;  /* 0x000000020a0a7210 */ /* 0x000fca0007f3e0ff */
[----:B------:R1:W-:Y:S01]  /*280a0*/  STL [R1+0x258], R10 ;  /* 0x0002580a01007387 */ /* 0x0003e20000100800 */
[----:B------:R-:W-:Y:S01]  /*280b0*/  IMAD.MOV.U32 R8, RZ, RZ, R10 ;  /* 0x000000ffff087224 */ /* 0x000fe200078e000a */
[----:B--2---:R-:W-:-:S05]  /*280c0*/  IADD3 R13, P2, R13, R2, RZ ;  /* 0x000000020d0d7210 */ /* 0x004fca0007f5e0ff */
[----:B------:R-:W-:Y:S01]  /*280d0*/  STL [R1+0x278], R13 ;  /* 0x0002780d01007387 */ /* 0x000fe20000100800 */
[----:B----4-:R-:W-:-:S04]  /*280e0*/  IMAD.X R11, R11, 0x1, R0, P1 ;  /* 0x000000010b0b7824 */ /* 0x010fc800008e0600 */
[----:B------:R-:W-:Y:S01]  /*280f0*/  IMAD.MOV.U32 R9, RZ, RZ, R11 ;  /* 0x000000ffff097224 */ /* 0x000fe200078e000b */
[----:B------:R2:W-:Y:S01]  /*28100*/  STL [R1+0x254], R11 ;  /* 0x0002540b01007387 */ /* 0x0005e20000100800 */
[----:B------:R-:W-:-:S03]  /*28110*/  IADD3.X R149, R149, R0, RZ, P2, !PT ;  /* 0x0000000095957210 */ /* 0x000fc600017fe4ff */
[----:B-1----:R-:W4:Y:S04]  /*28120*/  LDL.LU R10, [R1+0x2d8] ;  /* 0x0002d800010a7983 */ /* 0x002f280000300800 */
[----:B------:R1:W-:Y:S04]  /*28130*/  LDGSTS.E [R5+0x200], desc[UR16][R8.64], P0 ;  /* 0x0020000008057fae */ /* 0x0003e80008121850 */
[----:B--2---:R-:W2:Y:S04]  /*28140*/  LDL.LU R11, [R1+0x2f8] ;  /* 0x0002f800010b7983 */ /* 0x004ea80000300800 */
[----:B------:R1:W-:Y:S02]  /*28150*/  STL [R1+0x274], R149 ;  /* 0x0002749501007387 */ /* 0x0003e40000100800 */
[----:B-1----:R-:W-:-:S02]  /*28160*/  IMAD.MOV.U32 R8, RZ, RZ, R13 ;  /* 0x000000ffff087224 */ /* 0x002fc400078e000d */
[----:B------:R-:W2:Y:S01]  /*28170*/  LDL.LU R13, [R1+0x2d4] ;  /* 0x0002d400010d7983 */ /* 0x000ea20000300800 */
[----:B------:R-:W-:-:S03]  /*28180*/  MOV R9, R149 ;  /* 0x0000009500097202 */ /* 0x000fc60000000f00 */
[----:B------:R-:W2:Y:S04]  /*28190*/  LDL.LU R149, [R1+0x2f4] ;  /* 0x0002f40001957983 */ /* 0x000ea80000300800 */
[----:B------:R1:W-:Y:S01]  /*281a0*/  LDGSTS.E [R5+0x600], desc[UR16][R8.64], P0 ;  /* 0x0060000008057fae */ /* 0x0003e20008121850 */
[----:B---3--:R-:W-:-:S05]  /*281b0*/  IADD3 R6, P1, R6, R2, RZ ;  /* 0x0000000206067210 */ /* 0x008fca0007f3e0ff */
[----:B------:R-:W-:Y:S01]  /*281c0*/  IMAD.X R150, R150, 0x1, R0, P1 ;  /* 0x0000000196967824 */ /* 0x000fe200008e0600 */
[----:B------:R-:W-:Y:S01]  /*281d0*/  IADD3 R148, P2, R148, R2, RZ ;  /* 0x0000000294947210 */ /* 0x000fe20007f5e0ff */
[----:B------:R3:W-:Y:S01]  /*281e0*/  STL [R1+0x298], R6 ;  /* 0x0002980601007387 */ /* 0x0007e20000100800 */
[----:B-1----:R-:W-:Y:S02]  /*281f0*/  IMAD.MOV.U32 R8, RZ, RZ, R6 ;  /* 0x000000ffff087224 */ /* 0x002fe400078e0006 */
[----:B------:R-:W-:Y:S01]  /*28200*/  MOV R9, R150 ;  /* 0x0000009600097202 */ /* 0x000fe20000000f00 */
[----:B------:R-:W-:Y:S01]  /*28210*/  IMAD.X R151, R151, 0x1, R0, P2 ;  /* 0x0000000197977824 */ /* 0x000fe200010e0600 */
[----:B------:R1:W-:Y:S04]  /*28220*/  STL [R1+0x294], R150 ;  /* 0x0002949601007387 */ /* 0x0003e80000100800 */
[----:B------:R1:W-:Y:S04]  /*28230*/  STL [R1+0x2b8], R148 ;  /* 0x0002b89401007387 */ /* 0x0003e80000100800 */
[----:B---3--:R-:W3:Y:S04]  /*28240*/  LDL.LU R6, [R1+0x318] ;  /* 0x0003180001067983 */ /* 0x008ee80000300800 */
[----:B------:R1:W-:Y:S04]  /*28250*/  STL [R1+0x2b4], R151 ;  /* 0x0002b49701007387 */ /* 0x0003e80000100800 */
[----:B------:R1:W-:Y:S04]  /*28260*/  LDGSTS.E [R5+0xa00], desc[UR16][R8.64], P0 ;  /* 0x00a0000008057fae */ /* 0x0003e80008121850 */
[----:B-1----:R-:W3:Y:S01]  /*28270*/  LDL.LU R150, [R1+0x338] ;  /* 0x0003380001967983 */ /* 0x002ee20000300800 */
[----:B------:R-:W-:-:S03]  /*28280*/  IMAD.MOV.U32 R8, RZ, RZ, R148 ;  /* 0x000000ffff087224 */ /* 0x000fc600078e0094 */
[----:B------:R-:W3:Y:S01]  /*28290*/  LDL.LU R148, [R1+0x314] ;  /* 0x0003140001947983 */ /* 0x000ee20000300800 */
[----:B------:R-:W-:-:S03]  /*282a0*/  IMAD.MOV.U32 R9, RZ, RZ, R151 ;  /* 0x000000ffff097224 */ /* 0x000fc600078e0097 */
[----:B------:R-:W3:Y:S04]  /*282b0*/  LDL.LU R151, [R1+0x334] ;  /* 0x0003340001977983 */ /* 0x000ee80000300800 */
[----:B------:R1:W-:Y:S01]  /*282c0*/  LDGSTS.E [R5+0xe00], desc[UR16][R8.64], P0 ;  /* 0x00e0000008057fae */ /* 0x0003e20008121850 */
[----:B----4-:R-:W-:-:S05]  /*282d0*/  IADD3 R10, P1, R10, R2, RZ ;  /* 0x000000020a0a7210 */ /* 0x010fca0007f3e0ff */
[----:B------:R4:W-:Y:S01]  /*282e0*/  STL [R1+0x2d8], R10 ;  /* 0x0002d80a01007387 */ /* 0x0009e20000100800 */
[----:B--2---:R-:W-:Y:S01]  /*282f0*/  IADD3 R11, P2, R11, R2, RZ ;  /* 0x000000020b0b7210 */ /* 0x004fe20007f5e0ff */
[----:B-1----:R-:W-:Y:S02]  /*28300*/  IMAD.MOV.U32 R8, RZ, RZ, R10 ;  /* 0x000000ffff087224 */ /* 0x002fe400078e000a */
[----:B------:R-:W-:Y:S01]  /*28310*/  IMAD.X R13, R13, 0x1, R0, P1 ;  /* 0x000000010d0d7824 */ /* 0x000fe200008e0600 */
[----:B------:R-:W-:-:S04]  /*28320*/  IADD3.X R149, R149, R0, RZ, P2, !PT ;  /* 0x0000000095957210 */ /* 0x000fc800017fe4ff */
[----:B------:R1:W-:Y:S01]  /*28330*/  STL [R1+0x2d4], R13 ;  /* 0x0002d40d01007387 */ /* 0x0003e20000100800 */
[----:B------:R-:W-:-:S03]  /*28340*/  IMAD.MOV.U32 R9, RZ, RZ, R13 ;  /* 0x000000ffff097224 */ /* 0x000fc600078e000d */
[----:B------:R2:W-:Y:S04]  /*28350*/  STL [R1+0x2f8], R11 ;  /* 0x0002f80b01007387 */ /* 0x0005e80000100800 */
[----:B----4-:R-:W4:Y:S04]  /*28360*/  LDL.LU R10, [R1+0x358] ;  /* 0x00035800010a7983 */ /* 0x010f280000300800 */
[----:B------:R2:W-:Y:S04]  /*28370*/  STL [R1+0x2f4], R149 ;  /* 0x0002f49501007387 */ /* 0x0005e80000100800 */
[----:B------:R2:W-:Y:S04]  /*28380*/  LDGSTS.E [R5+0x1200], desc[UR16][R8.64], P0 ;  /* 0x0120000008057fae */ /* 0x0005e80008121850 */
[----:B-1----:R-:W4:Y:S01]  /*28390*/  LDL.LU R13, [R1+0x378] ;  /* 0x00037800010d7983 */ /* 0x002f220000300800 */
[----:B--2---:R-:W-:-:S03]  /*283a0*/  IMAD.MOV.U32 R8, RZ, RZ, R11 ;  /* 0x000000ffff087224 */ /* 0x004fc600078e000b */
[----:B------:R-:W2:Y:S01]  /*283b0*/  LDL.LU R11, [R1+0x354] ;  /* 0x00035400010b7983 */ /* 0x000ea20000300800 */
[----:B------:R-:W-:-:S03]  /*283c0*/  MOV R9, R149 ;  /* 0x0000009500097202 */ /* 0x000fc60000000f00 */
[----:B------:R-:W2:Y:S04]  /*283d0*/  LDL.LU R149, [R1+0x374] ;  /* 0x0003740001957983 */ /* 0x000ea80000300800 */
[----:B------:R1:W-:Y:S01]  /*283e0*/  LDGSTS.E [R5+0x1600], desc[UR16][R8.64], P0 ;  /* 0x0160000008057fae */ /* 0x0003e20008121850 */
[----:B---3--:R-:W-:-:S05]  /*283f0*/  IADD3 R6, P1, R6, R2, RZ ;  /* 0x0000000206067210 */ /* 0x008fca0007f3e0ff */
[----:B------:R3:W-:Y:S01]  /*28400*/  STL [R1+0x318], R6 ;  /* 0x0003180601007387 */ /* 0x0007e20000100800 */
[----:B------:R-:W-:Y:S01]  /*28410*/  IADD3 R150, P2, R150, R2, RZ ;  /* 0x0000000296967210 */ /* 0x000fe20007f5e0ff */
[----:B-1----:R-:W-:Y:S02]  /*28420*/  IMAD.MOV.U32 R8, RZ, RZ, R6 ;  /* 0x000000ffff087224 */ /* 0x002fe400078e0006 */
[--C-:B------:R-:W-:Y:S02]  /*28430*/  IMAD.X R148, R148, 0x1, R0.reuse, P1 ;  /* 0x0000000194947824 */ /* 0x100fe400008e0600 */
[----:B------:R-:W-:-:S03]  /*28440*/  IMAD.X R151, R151, 0x1, R0, P2 ;  /* 0x0000000197977824 */ /* 0x000fc600010e0600 */
[----:B------:R1:W-:Y:S01]  /*28450*/  STL [R1+0x314], R148 ;  /* 0x0003149401007387 */ /* 0x0003e20000100800 */
[----:B------:R-:W-:-:S03]  /*28460*/  MOV R9, R148 ;  /* 0x0000009400097202 */ /* 0x000fc60000000f00 */
        /* <DEDUP_REMOVED lines=14> */
[----:B--2---:R-:W-:-:S03]  /*28550*/  IMAD.X R11, R11, 0x1, R0, P1 ;  /* 0x000000010b0b7824 */ /* 0x004fc600008e0600 */
[----:B------:R-:W-:Y:S02]  /*28560*/  IADD3.X R149, R149, R0, RZ, P2, !PT ;  /* 0x0000000095957210 */ /* 0x000fe400017fe4ff */
        /* <DEDUP_REMOVED lines=157> */
[----:B------:R-:W-:Y:S01]  /*28f40*/  STL [R1+0x598], R6 ;  /* 0x0005980601007387 */ /* 0x000fe20000100800 */
[----:B------:R-:W-:Y:S01]  /*28f50*/  IADD3 R148, P2, R148, R2, RZ ;  /* 0x0000000294947210 */ /* 0x000fe20007f5e0ff */
[----:B-1----:R-:W-:Y:S02]  /*28f60*/  IMAD.MOV.U32 R8, RZ, RZ, R6 ;  /* 0x000000ffff087224 */ /* 0x002fe400078e0006 */
[--C-:B------:R-:W-:Y:S02]  /*28f70*/  IMAD.X R150, R150, 0x1, R0.reuse, P1 ;  /* 0x0000000196967824 */ /* 0x100fe400008e0600 */
[----:B------:R-:W-:-:S03]  /*28f80*/  IMAD.X R151, R151, 0x1, R0, P2 ;  /* 0x0000000197977824 */ /* 0x000fc600010e0600 */
[----:B------:R1:W-:Y:S01]  /*28f90*/  STL [R1+0x594], R150 ;  /* 0x0005949601007387 */ /* 0x0003e20000100800 */
[----:B------:R-:W-:-:S03]  /*28fa0*/  MOV R9, R150 ;  /* 0x0000009600097202 */ /* 0x000fc60000000f00 */
[----:B------:R-:W-:Y:S04]  /*28fb0*/  STL [R1+0x5b8], R148 ;  /* 0x0005b89401007387 */ /* 0x000fe80000100800 */
[----:B------:R3:W-:Y:S04]  /*28fc0*/  LDGSTS.E [R5+0x6a00], desc[UR16][R8.64], P0 ;  /* 0x06a0000008057fae */ /* 0x0007e80008121850 */
[----:B-1----:R-:W2:Y:S04]  /*28fd0*/  LDL.LU R150, [R1+0x618] ;  /* 0x0006180001967983 */ /* 0x002ea80000300800 */
[----:B------:R1:W-:Y:S04]  /*28fe0*/  STL [R1+0x5b4], R151 ;  /* 0x0005b49701007387 */ /* 0x0003e80000100800 */
[----:B------:R-:W2:Y:S01]  /*28ff0*/  LDL.LU R6, [R1+0x638] ;  /* 0x0006380001067983 */ /* 0x000ea20000300800 */
[----:B---3--:R-:W-:-:S03]  /*29000*/  IMAD.MOV.U32 R9, RZ, RZ, R151 ;  /* 0x000000ffff097224 */ /* 0x008fc600078e0097 */
[----:B-1----:R-:W3:Y:S01]  /*29010*/  LDL.LU R151, [R1+0x614] ;  /* 0x0006140001977983 */ /* 0x002ee20000300800 */
        /* <DEDUP_REMOVED lines=21> */
[-C--:B------:R-:W-:Y:S02]  /*29170*/  IADD3 R150, P1, R150, R2.reuse, RZ ;  /* 0x0000000296967210 */ /* 0x080fe40007f3e0ff */
[----:B------:R-:W-:-:S03]  /*29180*/  IADD3 R6, P2, R6, R2, RZ ;  /* 0x0000000206067210 */ /* 0x000fc60007f5e0ff */
[----:B-1----:R-:W-:Y:S02]  /*29190*/  IMAD.MOV.U32 R8, RZ, RZ, R150 ;  /* 0x000000ffff087224 */ /* 0x002fe400078e0096 */
[--C-:B---3--:R-:W-:Y:S01]  /*291a0*/  IMAD.X R151, R151, 0x1, R0.reuse, P1 ;  /* 0x0000000197977824 */ /* 0x108fe200008e0600 */
[----:B------:R-:W-:Y:S01]  /*291b0*/  STL [R1+0x618], R150 ;  /* 0x0006189601007387 */ /* 0x000fe20000100800 */
[----:B------:R-:W-:-:S03]  /*291c0*/  IMAD.X R148, R148, 0x1, R0, P2 ;  /* 0x0000000194947824 */ /* 0x000fc600010e0600 */
[----:B------:R-:W-:Y:S01]  /*291d0*/  MOV R9, R151 ;  /* 0x0000009700097202 */ /* 0x000fe20000000f00 */
[----:B------:R-:W-:Y:S04]  /*291e0*/  STL [R1+0x614], R151 ;  /* 0x0006149701007387 */ /* 0x000fe80000100800 */
[----:B------:R-:W-:Y:S04]  /*291f0*/  STL [R1+0x638], R6 ;  /* 0x0006380601007387 */ /* 0x000fe80000100800 */
[----:B------:R1:W-:Y:S04]  /*29200*/  LDGSTS.E [R5+0x7a00], desc[UR16][R8.64], P0 ;  /* 0x07a0000008057fae */ /* 0x0003e80008121850 */
[----:B------:R3:W-:Y:S01]  /*29210*/  STL [R1+0x634], R148 ;  /* 0x0006349401007387 */ /* 0x0007e20000100800 */
[----:B-1----:R-:W-:-:S02]  /*29220*/  IMAD.MOV.U32 R9, RZ, RZ, R148 ;  /* 0x000000ffff097224 */ /* 0x002fc400078e0094 */
[----:B------:R-:W-:Y:S01]  /*29230*/  IMAD.MOV.U32 R8, RZ, RZ, R6 ;  /* 0x000000ffff087224 */ /* 0x000fe200078e0006 */
[----:B---3--:R-:W3:Y:S04]  /*29240*/  LDL.LU R148, [R1+0x29c] ;  /* 0x00029c0001947983 */ /* 0x008ee80000300800 */
[----:B------:R-:W3:Y:S04]  /*29250*/  LDL.LU R6, [R1+0x2a0] ;  /* 0x0002a00001067983 */ /* 0x000ee80000300800 */
[----:B------:R-:W3:Y:S04]  /*29260*/  LDL.LU R151, [R1+0x2bc] ;  /* 0x0002bc0001977983 */ /* 0x000ee80000300800 */
[----:B------:R1:W-:Y:S04]  /*29270*/  LDGSTS.E [R5+0x7e00], desc[UR16][R8.64], P0 ;  /* 0x07e0000008057fae */ /* 0x0003e80008121850 */
[----:B------:R-:W3:Y:S01]  /*29280*/  LDL.LU R150, [R1+0x2c0] ;  /* 0x0002c00001967983 */ /* 0x000ee20000300800 */
[----:B-1----:R-:W-:-:S04]  /*29290*/  LOP3.LUT R5, R12, 0x60, RZ, 0x3c, !PT ;  /* 0x000000600c057812 */ /* 0x002fc800078e3cff */
[----:B------:R-:W-:Y:S02]  /*292a0*/  IADD3 R5, R5, UR4, RZ ;  /* 0x0000000405057c10 */ /* 0x000fe4000fffe0ff */
[----:B----4-:R-:W-:-:S05]  /*292b0*/  IADD3 R10, P1, R10, R2, RZ ;  /* 0x000000020a0a7210 */ /* 0x010fca0007f3e0ff */
[----:B------:R1:W-:Y:S01]  /*292c0*/  STL [R1+0x260], R10 ;  /* 0x0002600a01007387 */ /* 0x0003e20000100800 */
[----:B------:R-:W-:Y:S01]  /*292d0*/  IMAD.MOV.U32 R8, RZ, RZ, R10 ;  /* 0x000000ffff087224 */ /* 0x000fe200078e000a */
        /* <DEDUP_REMOVED lines=10> */
[----:B-1----:R-:W-:-:S02]  /*29380*/  MOV R8, R13 ;  /* 0x0000000d00087202 */ /* 0x002fc40000000f00 */
[----:B------:R-:W2:Y:S01]  /*29390*/  LDL.LU R13, [R1+0x2dc] ;  /* 0x0002dc00010d7983 */ /* 0x000ea20000300800 */
[----:B------:R-:W-:-:S03]  /*293a0*/  IMAD.MOV.U32 R9, RZ, RZ, R149 ;  /* 0x000000ffff097224 */ /* 0x000fc600078e0095 */
[----:B------:R-:W2:Y:S04]  /*293b0*/  LDL.LU R149, [R1+0x2fc] ;  /* 0x0002fc0001957983 */ /* 0x000ea80000300800 */
[----:B------:R1:W-:Y:S01]  /*293c0*/  LDGSTS.E [R5+0x700], desc[UR16][R8.64], P0 ;  /* 0x0070000008057fae */ /* 0x0003e20008121850 */
[----:B---3--:R-:W-:-:S05]  /*293d0*/  IADD3 R6, P1, R6, R2, RZ ;  /* 0x0000000206067210 */ /* 0x008fca0007f3e0ff */
[----:B------:R-:W-:Y:S01]  /*293e0*/  IMAD.X R148, R148, 0x1, R0, P1 ;  /* 0x0000000194947824 */ /* 0x000fe200008e0600 */
[----:B------:R3:W-:Y:S01]  /*293f0*/  STL [R1+0x2a0], R6 ;  /* 0x0002a00601007387 */ /* 0x0007e20000100800 */
[----:B-1----:R-:W-:Y:S02]  /*29400*/  MOV R8, R6 ;  /* 0x0000000600087202 */ /* 0x002fe40000000f00 */
[----:B------:R-:W-:Y:S01]  /*29410*/  IADD3 R150, P2, R150, R2, RZ ;  /* 0x0000000296967210 */ /* 0x000fe20007f5e0ff */
[----:B------:R-:W-:Y:S01]  /*29420*/  IMAD.MOV.U32 R9, RZ, RZ, R148 ;  /* 0x000000ffff097224 */ /* 0x000fe200078e0094 */
[----:B------:R1:W-:Y:S03]  /*29430*/  STL [R1+0x29c], R148 ;  /* 0x00029c9401007387 */ /* 0x0003e60000100800 */
[----:B------:R-:W-:Y:S01]  /*29440*/  IMAD.X R151, R151, 0x1, R0, P2 ;  /* 0x0000000197977824 */ /* 0x000fe200010e0600 */
[----:B------:R1:W-:Y:S04]  /*29450*/  STL [R1+0x2c0], R150 ;  /* 0x0002c09601007387 */ /* 0x0003e80000100800 */
[----:B---3--:R-:W3:Y:S04]  /*29460*/  LDL.LU R6, [R1+0x320] ;  /* 0x0003200001067983 */ /* 0x008ee80000300800 */
[----:B------:R1:W-:Y:S04]  /*29470*/  LDGSTS.E [R5+0xb00], desc[UR16][R8.64], P0 ;  /* 0x00b0000008057fae */ /* 0x0003e80008121850 */
[----:B------:R1:W-:Y:S04]  /*29480*/  STL [R1+0x2bc], R151 ;  /* 0x0002bc9701007387 */ /* 0x0003e80000100800 */
[----:B-1----:R-:W3:Y:S01]  /*29490*/  LDL.LU R148, [R1+0x340] ;  /* 0x0003400001947983 */ /* 0x002ee20000300800 */
[----:B------:R-:W-:-:S02]  /*294a0*/  IMAD.MOV.U32 R8, RZ, RZ, R150 ;  /* 0x000000ffff087224 */ /* 0x000fc400078e0096 */
[----:B------:R-:W-:Y:S01]  /*294b0*/  IMAD.MOV.U32 R9, RZ, RZ, R151 ;  /* 0x000000ffff097224 */ /* 0x000fe200078e0097 */
[----:B------:R-:W3:Y:S04]  /*294c0*/  LDL.LU R150, [R1+0x31c] ;  /* 0x00031c0001967983 */ /* 0x000ee80000300800 */
[----:B------:R-:W3:Y:S04]  /*294d0*/  LDL.LU R151, [R1+0x33c] ;  /* 0x00033c0001977983 */ /* 0x000ee80000300800 */
[----:B------:R1:W-:Y:S01]  /*294e0*/  LDGSTS.E [R5+0xf00], desc[UR16][R8.64], P0 ;  /* 0x00f0000008057fae */ /* 0x0003e20008121850 */
[----:B----4-:R-:W-:-:S02]  /*294f0*/  IADD3 R10, P1, R10, R2, RZ ;  /* 0x000000020a0a7210 */ /* 0x010fc40007f3e0ff */
[----:B--2---:R-:W-:-:S03]  /*29500*/  IADD3 R11, P2, R11, R2, RZ ;  /* 0x000000020b0b7210 */ /* 0x004fc60007f5e0ff */
[----:B------:R2:W-:Y:S01]  /*29510*/  STL [R1+0x2e0], R10 ;  /* 0x0002e00a01007387 */ /* 0x0005e20000100800 */
[----:B-1----:R-:W-:Y:S01]  /*29520*/  IMAD.MOV.U32 R8, RZ, RZ, R10 ;  /* 0x000000ffff087224 */ /* 0x002fe200078e000a */
[----:B------:R-:W-:Y:S01]  /*29530*/  IADD3.X R13, R13, R0, RZ, P1, !PT ;  /* 0x000000000d0d7210 */ /* 0x000fe20000ffe4ff */
[----:B------:R-:W-:-:S04]  /*29540*/  IMAD.X R149, R149, 0x1, R0, P2 ;  /* 0x0000000195957824 */ /* 0x000fc800010e0600 */
[----:B------:R1:W-:Y:S01]  /*29550*/  STL [R1+0x2dc], R13 ;  /* 0x0002dc0d01007387 */ /* 0x0003e20000100800 */
[----:B------:R-:W-:-:S03]  /*29560*/  IMAD.MOV.U32 R9, RZ, RZ, R13 ;  /* 0x000000ffff097224 */ /* 0x000fc600078e000d */
[----:B------:R4:W-:Y:S04]  /*29570*/  STL [R1+0x300], R11 ;  /* 0x0003000b01007387 */ /* 0x0009e80000100800 */
[----:B--2---:R-:W2:Y:S04]  /*29580*/  LDL.LU R10, [R1+0x360] ;  /* 0x00036000010a7983 */ /* 0x004ea80000300800 */
[----:B------:R4:W-:Y:S04]  /*29590*/  STL [R1+0x2fc], R149 ;  /* 0x0002fc9501007387 */ /* 0x0009e80000100800 */
[----:B------:R4:W-:Y:S04]  /*295a0*/  LDGSTS.E [R5+0x1300], desc[UR16][R8.64], P0 ;  /* 0x0130000008057fae */ /* 0x0009e80008121850 */
[----:B-1----:R-:W2:Y:S01]  /*295b0*/  LDL.LU R13, [R1+0x380] ;  /* 0x00038000010d7983 */ /* 0x002ea20000300800 */
[----:B----4-:R-:W-:-:S03]  /*295c0*/  MOV R8, R11 ;  /* 0x0000000b00087202 */ /* 0x010fc60000000f00 */
[----:B------:R-:W4:Y:S01]  /*295d0*/  LDL.LU R11, [R1+0x35c] ;  /* 0x00035c00010b7983 */ /* 0x000f220000300800 */
[----:B------:R-:W-:-:S03]  /*295e0*/  IMAD.MOV.U32 R9, RZ, RZ, R149 ;  /* 0x000000ffff097224 */ /* 0x000fc600078e0095 */
[----:B------:R-:W4:Y:S04]  /*295f0*/  LDL.LU R149, [R1+0x37c] ;  /* 0x00037c0001957983 */ /* 0x000f280000300800 */
[----:B------:R1:W-:Y:S01]  /*29600*/  LDGSTS.E [R5+0x1700], desc[UR16][R8.64], P0 ;  /* 0x0170000008057fae */ /* 0x0003e20008121850 */
[----:B---3--:R-:W-:-:S04]  /*29610*/  IADD3 R6, P1, R6, R2, RZ ;  /* 0x0000000206067210 */ /* 0x008fc80007f3e0ff */
[----:B-1----:R-:W-:Y:S01]  /*29620*/  MOV R8, R6 ;  /* 0x0000000600087202 */ /* 0x002fe20000000f00 */
[----:B------:R1:W-:Y:S01]  /*29630*/  STL [R1+0x320], R6 ;  /* 0x0003200601007387 */ /* 0x0003e20000100800 */
[----:B------:R-:W-:Y:S01]  /*29640*/  IADD3 R148, P2, R148, R2, RZ ;  /* 0x0000000294947210 */ /* 0x000fe20007f5e0ff */
[----:B------:R-:W-:-:S04]  /*29650*/  IMAD.X R150, R150, 0x1, R0, P1 ;  /* 0x0000000196967824 */ /* 0x000fc800008e0600 */
[----:B------:R-:W-:Y:S01]  /*29660*/  IMAD.MOV.U32 R9, RZ, RZ, R150 ;  /* 0x000000ffff097224 */ /* 0x000fe200078e0096 */
[----:B------:R3:W-:Y:S01]  /*29670*/  STL [R1+0x31c], R150 ;  /* 0x00031c9601007387 */ /* 0x0007e20000100800 */
[----:B------:R-:W-:-:S03]  /*29680*/  IMAD.X R151, R151, 0x1, R0, P2 ;  /* 0x0000000197977824 */ /* 0x000fc600010e0600 */
[----:B------:R3:W-:Y:S04]  /*29690*/  STL [R1+0x340], R148 ;  /* 0x0003409401007387 */ /* 0x0007e80000100800 */
[----:B-1----:R-:W4:Y:S04]  /*296a0*/  LDL.LU R6, [R1+0x3a0] ;  /* 0x0003a00001067983 */ /* 0x002f280000300800 */
[----:B------:R1:W-:Y:S04]  /*296b0*/  LDGSTS.E [R5+0x1b00], desc[UR16][R8.64], P0 ;  /* 0x01b0000008057fae */ /* 0x0003e80008121850 */
[----:B------:R1:W-:Y:S04]  /*296c0*/  STL [R1+0x33c], R151 ;  /* 0x00033c9701007387 */ /* 0x0003e80000100800 */
[----:B---3--:R-:W3:Y:S01]  /*296d0*/  LDL.LU R150, [R1+0x3c0] ;  /* 0x0003c00001967983 */ /* 0x008ee20000300800 */
[----:B-1----:R-:W-:-:S02]  /*296e0*/  IMAD.MOV.U32 R8, RZ, RZ, R148 ;  /* 0x000000ffff087224 */ /* 0x002fc400078e0094 */
[----:B------:R-:W-:Y:S01]  /*296f0*/  IMAD.MOV.U32 R9, RZ, RZ, R151 ;  /* 0x000000ffff097224 */ /* 0x000fe200078e0097 */
[----:B------:R-:W3:Y:S04]  /*29700*/  LDL.LU R148, [R1+0x39c] ;  /* 0x00039c0001947983 */ /* 0x000ee80000300800 */
[----:B------:R-:W3:Y:S04]  /*29710*/  LDL.LU R151, [R1+0x3bc] ;  /* 0x0003bc0001977983 */ /* 0x000ee80000300800 */
[----:B------:R1:W-:Y:S01]  /*29720*/  LDGSTS.E [R5+0x1f00], desc[UR16][R8.64], P0 ;  /* 0x01f0000008057fae */ /* 0x0003e20008121850 */
[----:B--2---:R-:W-:-:S05]  /*29730*/  IADD3 R10, P1, R10, R2, RZ ;  /* 0x000000020a0a7210 */ /* 0x004fca0007f3e0ff */
[----:B------:R2:W-:Y:S01]  /*29740*/  STL [R1+0x360], R10 ;  /* 0x0003600a01007387 */ /* 0x0005e20000100800 */
[----:B-1----:R-:W-:Y:S01]  /*29750*/  IMAD.MOV.U32 R8, RZ, RZ, R10 ;  /* 0x000000ffff087224 */ /* 0x002fe200078e000a */
[----:B------:R-:W-:Y:S02]  /*29760*/  IADD3 R13, P2, R13, R2, RZ ;  /* 0x000000020d0d7210 */ /* 0x000fe40007f5e0ff */
[----:B----4-:R-:W-:-:S03]  /*29770*/  IADD3.X R11, R11, R0, RZ, P1, !PT ;  /* 0x000000000b0b7210 */ /* 0x010fc60000ffe4ff */
[----:B------:R-:W-:Y:S02]  /*29780*/  IMAD.X R149, R149, 0x1, R0, P2 ;  /* 0x0000000195957824 */ /* 0x000fe400010e0600 */
        /* <DEDUP_REMOVED lines=12> */
[----:B------:R-:W-:-:S04]  /*29850*/  IADD3 R6, P1, R6, R2, RZ ;  /* 0x0000000206067210 */ /* 0x000fc80007f3e0ff */
[----:B-1----:R-:W-:Y:S01]  /*29860*/  MOV R8, R6 ;  /* 0x0000000600087202 */ /* 0x002fe20000000f00 */
[----:B------:R1:W-:Y:S01]  /*29870*/  STL [R1+0x3a0], R6 ;  /* 0x0003a00601007387 */ /* 0x0003e20000100800 */
[----:B---3--:R-:W-:Y:S01]  /*29880*/  IADD3 R150, P2, R150, R2, RZ ;  /* 0x0000000296967210 */ /* 0x008fe20007f5e0ff */
        /* <DEDUP_REMOVED lines=40> */
[----:B------:R-:W-:Y:S04]  /*29b10*/  STL [R1+0x440], R148 ;  /* 0x0004409401007387 */ /* 0x000fe80000100800 */
[----:B-1----:R-:W4:Y:S04]  /*29b20*/  LDL.LU R6, [R1+0x4a0] ;  /* 0x0004a00001067983 */ /* 0x002f280000300800 */
[----:B------:R1:W-:Y:S04]  /*29b30*/  LDGSTS.E [R5+0x3b00], desc[UR16][R8.64], P0 ;  /* 0x03b0000008057fae */ /* 0x0003e80008121850 */
[----:B------:R1:W-:Y:S04]  /*29b40*/  STL [R1+0x43c], R151 ;  /* 0x00043c9701007387 */ /* 0x0003e80000100800 */
[----:B---3--:R-:W3:Y:S01]  /*29b50*/  LDL.LU R150, [R1+0x4c0] ;  /* 0x0004c00001967983 */ /* 0x008ee20000300800 */
[----:B-1----:R-:W-:-:S02]  /*29b60*/  IMAD.MOV.U32 R8, RZ, RZ, R148 ;  /* 0x000000ffff087224 */ /* 0x002fc400078e0094 */
[----:B------:R-:W-:Y:S02]  /*29b70*/  IMAD.MOV.U32 R9, RZ, RZ, R151 ;  /* 0x000000ffff097224 */ /* 0x000fe400078e0097 */
        /* <DEDUP_REMOVED lines=22> */
[----:B-1----:R-:W-:Y:S02]  /*29ce0*/  MOV R8, R6 ;  /* 0x0000000600087202 */ /* 0x002fe40000000f00 */
[----:B---3--:R-:W-:Y:S01]  /*29cf0*/  IADD3 R150, P2, R150, R2, RZ ;  /* 0x0000000296967210 */ /* 0x008fe20007f5e0ff */
[----:B------:R-:W-:-:S04]  /*29d00*/  IMAD.X R151, R151, 0x1, R0, P1 ;  /* 0x0000000197977824 */ /* 0x000fc800008e0600 */
[----:B------:R-:W-:Y:S02]  /*29d10*/  IMAD.MOV.U32 R9, RZ, RZ, R151 ;  /* 0x000000ffff097224 */ /* 0x000fe400078e0097 */
[----:B------:R-:W-:-:S03]  /*29d20*/  IMAD.X R148, R148, 0x1, R0, P2 ;  /* 0x0000000194947824 */ /* 0x000fc600010e0600 */
[----:B------:R1:W-:Y:S04]  /*29d30*/  LDGSTS.E [R5+0x4b00], desc[UR16][R8.64], P0 ;  /* 0x04b0000008057fae */ /* 0x0003e80008121850 */
[----:B------:R-:W-:Y:S04]  /*29d40*/  STL [R1+0x4a0], R6 ;  /* 0x0004a00601007387 */ /* 0x000fe80000100800 */
[----:B------:R3:W-:Y:S01]  /*29d50*/  STL [R1+0x49c], R151 ;  /* 0x00049c9701007387 */ /* 0x0007e20000100800 */
[----:B-1----:R-:W-:Y:S02]  /*29d60*/  IMAD.MOV.U32 R8, RZ, RZ, R150 ;  /* 0x000000ffff087224 */ /* 0x002fe400078e0096 */
[----:B------:R-:W-:Y:S01]  /*29d70*/  IMAD.MOV.U32 R9, RZ, RZ, R148 ;  /* 0x000000ffff097224 */ /* 0x000fe200078e0094 */
[----:B------:R-:W-:Y:S04]  /*29d80*/  STL [R1+0x4c0], R150 ;  /* 0x0004c09601007387 */ /* 0x000fe80000100800 */
[----:B---3--:R-:W3:Y:S04]  /*29d90*/  LDL.LU R151, [R1+0x520] ;  /* 0x0005200001977983 */ /* 0x008ee80000300800 */
[----:B------:R1:W-:Y:S04]  /*29da0*/  LDGSTS.E [R5+0x4f00], desc[UR16][R8.64], P0 ;  /* 0x04f0000008057fae */ /* 0x0003e80008121850 */
[----:B------:R1:W-:Y:S04]  /*29db0*/  STL [R1+0x4bc], R148 ;  /* 0x0004bc9401007387 */ /* 0x0003e80000100800 */
[----:B------:R-:W3:Y:S04]  /*29dc0*/  LDL.LU R6, [R1+0x540] ;  /* 0x0005400001067983 */ /* 0x000ee80000300800 */
[----:B-1----:R-:W5:Y:S04]  /*29dd0*/  LDL.LU R148, [R1+0x7a8] ;  /* 0x0007a80001947983 */ /* 0x002f680000300800 */
[----:B------:R-:W3:Y:S01]  /*29de0*/  LDL.LU R150, [R1+0x53c] ;  /* 0x00053c0001967983 */ /* 0x000ee20000300800 */
[----:B--2---:R-:W-:-:S05]  /*29df0*/  IADD3 R10, P1, R10, R2, RZ ;  /* 0x000000020a0a7210 */ /* 0x004fca0007f3e0ff */
[----:B------:R-:W-:Y:S01]  /*29e00*/  IMAD.MOV.U32 R8, RZ, RZ, R10 ;  /* 0x000000ffff087224 */ /* 0x000fe200078e000a */
[----:B------:R-:W-:Y:S01]  /*29e10*/  IADD3 R11, P2, R11, R2, RZ ;  /* 0x000000020b0b7210 */ /* 0x000fe20007f5e0ff */
[----:B------:R-:W-:Y:S01]  /*29e20*/  STL [R1+0x4e0], R10 ;  /* 0x0004e00a01007387 */ /* 0x000fe20000100800 */
[----:B----4-:R-:W-:-:S05]  /*29e30*/  IADD3.X R13, R13, R0, RZ, P1, !PT ;  /* 0x000000000d0d7210 */ /* 0x010fca0000ffe4ff */
[----:B------:R-:W-:Y:S02]  /*29e40*/  IMAD.MOV.U32 R9, RZ, RZ, R13 ;  /* 0x000000ffff097224 */ /* 0x000fe400078e000d */
[----:B------:R-:W-:Y:S01]  /*29e50*/  IMAD.X R149, R149, 0x1, R0, P2 ;  /* 0x0000000195957824 */ /* 0x000fe200010e0600 */
[----:B------:R1:W-:Y:S04]  /*29e60*/  STL [R1+0x4dc], R13 ;  /* 0x0004dc0d01007387 */ /* 0x0003e80000100800 */
[----:B------:R2:W-:Y:S04]  /*29e70*/  LDGSTS.E [R5+0x5300], desc[UR16][R8.64], P0 ;  /* 0x0530000008057fae */ /* 0x0005e80008121850 */
[----:B------:R-:W-:Y:S04]  /*29e80*/  STL [R1+0x500], R11 ;  /* 0x0005000b01007387 */ /* 0x000fe80000100800 */
[----:B-1----:R-:W4:Y:S01]  /*29e90*/  LDL.LU R13, [R1+0x560] ;  /* 0x00056000010d7983 */ /* 0x002f220000300800 */
[----:B--2---:R-:W-:Y:S01]  /*29ea0*/  MOV R8, R11 ;  /* 0x0000000b00087202 */ /* 0x004fe20000000f00 */
[----:B------:R-:W-:-:S02]  /*29eb0*/  IMAD.MOV.U32 R9, RZ, RZ, R149 ;  /* 0x000000ffff097224 */ /* 0x000fc400078e0095 */
[----:B------:R1:W-:Y:S04]  /*29ec0*/  STL [R1+0x4fc], R149 ;  /* 0x0004fc9501007387 */ /* 0x0003e80000100800 */
[----:B------:R-:W2:Y:S04]  /*29ed0*/  LDL.LU R10, [R1+0x580] ;  /* 0x00058000010a7983 */ /* 0x000ea80000300800 */
[----:B------:R3:W-:Y:S04]  /*29ee0*/  LDGSTS.E [R5+0x5700], desc[UR16][R8.64], P0 ;  /* 0x0570000008057fae */ /* 0x0007e80008121850 */
[----:B-1----:R-:W5:Y:S04]  /*29ef0*/  LDL.LU R149, [R1+0x7a4] ;  /* 0x0007a40001957983 */ /* 0x002f680000300800 */
[----:B------:R-:W2:Y:S04]  /*29f00*/  LDL.LU R11, [R1+0x57c] ;  /* 0x00057c00010b7983 */ /* 0x000ea80000300800 */
[----:B------:R-:W4:Y:S01]  /*29f10*/  LDL.LU R9, [R1+0x51c] ;  /* 0x00051c0001097983 */ /* 0x000f220000300800 */
[----:B---3--:R-:W-:-:S04]  /*29f20*/  IADD3 R151, P1, R151, R2, RZ ;  /* 0x0000000297977210 */ /* 0x008fc80007f3e0ff */
[----:B------:R-:W-:Y:S01]  /*29f30*/  MOV R8, R151 ;  /* 0x0000009700087202 */ /* 0x000fe20000000f00 */
[----:B------:R1:W-:Y:S01]  /*29f40*/  STL [R1+0x520], R151 ;  /* 0x0005209701007387 */ /* 0x0003e20000100800 */
[----:B------:R-:W-:-:S05]  /*29f50*/  IADD3 R6, P2, R6, R2, RZ ;  /* 0x0000000206067210 */ /* 0x000fca0007f5e0ff */
[--C-:B------:R-:W-:Y:S02]  /*29f60*/  IMAD.X R150, R150, 0x1, R0.reuse, P2 ;  /* 0x0000000196967824 */ /* 0x100fe400010e0600 */
[----:B----4-:R-:W-:-:S05]  /*29f70*/  IMAD.X R9, R9, 0x1, R0, P1 ;  /* 0x0000000109097824 */ /* 0x010fca00008e0600 */
[----:B------:R3:W-:Y:S04]  /*29f80*/  STL [R1+0x51c], R9 ;  /* 0x00051c0901007387 */ /* 0x0007e80000100800 */
[----:B------:R4:W-:Y:S04]  /*29f90*/  LDGSTS.E [R5+0x5b00], desc[UR16][R8.64], P0 ;  /* 0x05b0000008057fae */ /* 0x0009e80008121850 */
[----:B------:R-:W-:Y:S04]  /*29fa0*/  STL [R1+0x540], R6 ;  /* 0x0005400601007387 */ /* 0x000fe80000100800 */
[----:B-1----:R-:W2:Y:S01]  /*29fb0*/  LDL.LU R151, [R1+0x5c0] ;  /* 0x0005c00001977983 */ /* 0x002ea20000300800 */
[----:B----4-:R-:W-:-:S02]  /*29fc0*/  IMAD.MOV.U32 R8, RZ, RZ, R6 ;  /* 0x000000ffff087224 */ /* 0x010fc400078e0006 */
[----:B---3--:R-:W-:Y:S01]  /*29fd0*/  IMAD.MOV.U32 R9, RZ, RZ, R150 ;  /* 0x000000ffff097224 */ /* 0x008fe200078e0096 */
[----:B------:R1:W-:Y:S04]  /*29fe0*/  STL [R1+0x53c], R150 ;  /* 0x00053c9601007387 */ /* 0x0003e80000100800 */
[----:B------:R3:W-:Y:S04]  /*29ff0*/  LDGSTS.E [R5+0x5f00], desc[UR16][R8.64], P0 ;  /* 0x05f0000008057fae */ /* 0x0007e80008121850 */
[----:B-1----:R-:W4:Y:S04]  /*2a000*/  LDL.LU R150, [R1+0x5bc] ;  /* 0x0005bc0001967983 */ /* 0x002f280000300800 */
[----:B------:R-:W4:Y:S04]  /*2a010*/  LDL.LU R6, [R1+0x600] ;  /* 0x0006000001067983 */ /* 0x000f280000300800 */
[----:B------:R-:W4:Y:S01]  /*2a020*/  LDL.LU R9, [R1+0x55c] ;  /* 0x00055c0001097983 */ /* 0x000f220000300800 */
[----:B------:R-:W-:-:S02]  /*2a030*/  IADD3 R13, P1, R13, R2, RZ ;  /* 0x000000020d0d7210 */ /* 0x000fc40007f3e0ff */
[----:B--2---:R-:W-:-:S03]  /*2a040*/  IADD3 R10, P2, R10, R2, RZ ;  /* 0x000000020a0a7210 */ /* 0x004fc60007f5e0ff */
[----:B---3--:R-:W-:Y:S01]  /*2a050*/  IMAD.MOV.U32 R8, RZ, RZ, R13 ;  /* 0x000000ffff087224 */ /* 0x008fe200078e000d */
[----:B------:R-:W-:Y:S01]  /*2a060*/  IADD3.X R11, R11, R0, RZ, P2, !PT ;  /* 0x000000000b0b7210 */ /* 0x000fe200017fe4ff */
[----:B------:R1:W-:Y:S01]  /*2a070*/  STL [R1+0x560], R13 ;  /* 0x0005600d01007387 */ /* 0x0003e20000100800 */
[----:B----4-:R-:W-:-:S05]  /*2a080*/  IMAD.X R9, R9, 0x1, R0, P1 ;  /* 0x0000000109097824 */ /* 0x010fca00008e0600 */
[----:B------:R2:W-:Y:S04]  /*2a090*/  STL [R1+0x55c], R9 ;  /* 0x00055c0901007387 */ /* 0x0005e80000100800 */
[----:B------:R3:W-:Y:S04]  /*2a0a0*/  LDGSTS.E [R5+0x6300], desc[UR16][R8.64], P0 ;  /* 0x0630000008057fae */ /* 0x0007e80008121850 */
[----:B------:R-:W-:Y:S04]  /*2a0b0*/  STL [R1+0x580], R10 ;  /* 0x0005800a01007387 */ /* 0x000fe80000100800 */
[----:B-1----:R-:W4:Y:S01]  /*2a0c0*/  LDL.LU R13, [R1+0x5fc] ;  /* 0x0005fc00010d7983 */ /* 0x002f220000300800 */
[----:B---3--:R-:W-:-:S02]  /*2a0d0*/  IMAD.MOV.U32 R8, RZ, RZ, R10 ;  /* 0x000000ffff087224 */ /* 0x008fc400078e000a */
[----:B--2---:R-:W-:Y:S01]  /*2a0e0*/  IMAD.MOV.U32 R9, RZ, RZ, R11 ;  /* 0x000000ffff097224 */ /* 0x004fe200078e000b */
[----:B------:R1:W-:Y:S04]  /*2a0f0*/  STL [R1+0x57c], R11 ;  /* 0x00057c0b01007387 */ /* 0x0003e80000100800 */
[----:B------:R2:W-:Y:S04]  /*2a100*/  LDGSTS.E [R5+0x6700], desc[UR16][R8.64], P0 ;  /* 0x0670000008057fae */ /* 0x0005e80008121850 */
[----:B-1----:R-:W3:Y:S04]  /*2a110*/  LDL.LU R11, [R1+0x63c] ;  /* 0x00063c00010b7983 */ /* 0x002ee80000300800 */
[----:B------:R-:W3:Y:S04]  /*2a120*/  LDL.LU R10, [R1+0x640] ;  /* 0x00064000010a7983 */ /* 0x000ee80000300800 */
[----:B------:R-:W4:Y:S04]  /*2a130*/  LDL.LU R8, [R1+0x59c] ;  /* 0x00059c0001087983 */ /* 0x000f280000300800 */
[----:B------:R-:W2:Y:S01]  /*2a140*/  LDL.LU R9, [R1+0x5a0] ;  /* 0x0005a00001097983 */ /* 0x000ea20000300800 */
[----:B------:R-:W-:-:S05]  /*2a150*/  IADD3 R151, P2, R151, R2, RZ ;  /* 0x0000000297977210 */ /* 0x000fca0007f5e0ff */
[----:B------:R-:W-:Y:S01]  /*2a160*/  IMAD.X R150, R150, 0x1, R0, P2 ;  /* 0x0000000196967824 */ /* 0x000fe200010e0600 */
[----:B--2---:R-:W-:-:S04]  /*2a170*/  IADD3 R9, P1, R9, R2, RZ ;  /* 0x0000000209097210 */ /* 0x004fc80007f3e0ff */
[----:B----4-:R-:W-:Y:S01]  /*2a180*/  IADD3.X R8, R8, R0, RZ, P1, !PT ;  /* 0x0000000008087210 */ /* 0x010fe20000ffe4ff */
[----:B------:R1:W-:Y:S04]  /*2a190*/  STL [R1+0x5a0], R9 ;  /* 0x0005a00901007387 */ /* 0x0003e80000100800 */
[----:B------:R2:W-:Y:S01]  /*2a1a0*/  STL [R1+0x59c], R8 ;  /* 0x00059c0801007387 */ /* 0x0005e20000100800 */
[----:B-1----:R-:W-:-:S04]  /*2a1b0*/  LOP3.LUT R9, R9, R8, RZ, 0x3c, !PT ;  /* 0x0000000809097212 */ /* 0x002fc800078e3cff */
[----:B--2---:R-:W-:-:S04]  /*2a1c0*/  LOP3.LUT R8, R9, R8, RZ, 0x3c, !PT ;  /* 0x0000000809087212 */ /* 0x004fc800078e3cff */
[----:B------:R-:W-:Y:S01]  /*2a1d0*/  LOP3.LUT R9, R9, R8, RZ, 0x3c, !PT ;  /* 0x0000000809097212 */ /* 0x000fe200078e3cff */
[----:B------:R-:W-:Y:S04]  /*2a1e0*/  STL [R1+0x5c0], R151 ;  /* 0x0005c09701007387 */ /* 0x000fe80000100800 */
[----:B------:R1:W-:Y:S04]  /*2a1f0*/  LDGSTS.E [R5+0x6b00], desc[UR16][R8.64], P0 ;  /* 0x06b0000008057fae */ /* 0x0003e80008121850 */
[----:B------:R2:W-:Y:S01]  /*2a200*/  STL [R1+0x5bc], R150 ;  /* 0x0005bc9601007387 */ /* 0x0005e20000100800 */
[----:B-1----:R-:W-:-:S02]  /*2a210*/  IMAD.MOV.U32 R8, RZ, RZ, R151 ;  /* 0x000000ffff087224 */ /* 0x002fc400078e0097 */
[----:B------:R-:W-:Y:S02]  /*2a220*/  IMAD.MOV.U32 R9, RZ, RZ, R150 ;  /* 0x000000ffff097224 */ /* 0x000fe400078e0096 */
[----:B--2---:R-:W5:Y:S04]  /*2a230*/  LDL.LU R150, [R1+0x7a0] ;  /* 0x0007a00001967983 */ /* 0x004f680000300800 */
[----:B------:R-:W5:Y:S04]  /*2a240*/  LDL.LU R151, [R1+0x79c] ;  /* 0x00079c0001977983 */ /* 0x000f680000300800 */
[----:B------:R1:W-:Y:S04]  /*2a250*/  LDGSTS.E [R5+0x6f00], desc[UR16][R8.64], P0 ;  /* 0x06f0000008057fae */ /* 0x0003e80008121850 */
[----:B------:R-:W2:Y:S04]  /*2a260*/  LDL.LU R8, [R1+0x5dc] ;  /* 0x0005dc0001087983 */ /* 0x000ea80000300800 */
[----:B------:R-:W1:Y:S01]  /*2a270*/  LDL.LU R9, [R1+0x5e0] ;  /* 0x0005e00001097983 */ /* 0x000e620000300800 */
[----:B------:R-:W-:-:S05]  /*2a280*/  IADD3 R6, P2, R6, R2, RZ ;  /* 0x0000000206067210 */ /* 0x000fca0007f5e0ff */
[----:B------:R-:W-:Y:S01]  /*2a290*/  IMAD.X R13, R13, 0x1, R0, P2 ;  /* 0x000000010d0d7824 */ /* 0x000fe200010e0600 */
[----:B-1----:R-:W-:-:S04]  /*2a2a0*/  IADD3 R9, P1, R9, R2, RZ ;  /* 0x0000000209097210 */ /* 0x002fc80007f3e0ff */
[----:B--2---:R-:W-:Y:S01]  /*2a2b0*/  IADD3.X R8, R8, R0, RZ, P1, !PT ;  /* 0x0000000008087210 */ /* 0x004fe20000ffe4ff */
        /* <DEDUP_REMOVED lines=10> */
[----:B--2---:R-:W2:Y:S04]  /*2a360*/  LDL.LU R13, [R1+0x798] ;  /* 0x00079800010d7983 */ /* 0x004ea80000300800 */
[----:B------:R-:W4:Y:S04]  /*2a370*/  LDL.LU R6, [R1+0x794] ;  /* 0x0007940001067983 */ /* 0x000f280000300800 */
[----:B------:R1:W-:Y:S04]  /*2a380*/  LDGSTS.E [R5+0x7700], desc[UR16][R8.64], P0 ;  /* 0x0770000008057fae */ /* 0x0003e80008121850 */
[----:B------:R-:W4:Y:S04]  /*2a390*/  LDL.LU R8, [R1+0x61c] ;  /* 0x00061c0001087983 */ /* 0x000f280000300800 */
[----:B------:R-:W1:Y:S01]  /*2a3a0*/  LDL.LU R9, [R1+0x620] ;  /* 0x0006200001097983 */ /* 0x000e620000300800 */
[----:B---3--:R-:W-:-:S05]  /*2a3b0*/  IADD3 R10, P2, R10, R2, RZ ;  /* 0x000000020a0a7210 */ /* 0x008fca0007f5e0ff */
[----:B------:R-:W-:Y:S01]  /*2a3c0*/  IMAD.X R11, R11, 0x1, R0, P2 ;  /* 0x000000010b0b7824 */ /* 0x000fe200010e0600 */
[----:B--2---:R-:W-:Y:S02]  /*2a3d0*/  IADD3 R13, R13, 0x1, RZ ;  /* 0x000000010d0d7810 */ /* 0x004fe40007ffe0ff */
[----:B-1----:R-:W-:-:S04]  /*2a3e0*/  IADD3 R9, P1, R9, R2, RZ ;  /* 0x0000000209097210 */ /* 0x002fc80007f3e0ff */
[----:B----4-:R-:W-:Y:S01]  /*2a3f0*/  IADD3.X R8, R8, R0, RZ, P1, !PT ;  /* 0x0000000008087210 */ /* 0x010fe20000ffe4ff */
[----:B------:R1:W-:Y:S04]  /*2a400*/  STL [R1+0x620], R9 ;  /* 0x0006200901007387 */ /* 0x0003e80000100800 */
[----:B------:R2:W-:Y:S01]  /*2a410*/  STL [R1+0x61c], R8 ;  /* 0x00061c0801007387 */ /* 0x0005e20000100800 */
[----:B-1----:R-:W-:-:S04]  /*2a420*/  LOP3.LUT R9, R9, R8, RZ, 0x3c, !PT ;  /* 0x0000000809097212 */ /* 0x002fc800078e3cff */
[----:B--2---:R-:W-:-:S04]  /*2a430*/  LOP3.LUT R8, R9, R8, RZ, 0x3c, !PT ;  /* 0x0000000809087212 */ /* 0x004fc800078e3cff */
[----:B------:R-:W-:-:S05]  /*2a440*/  LOP3.LUT R9, R9, R8, RZ, 0x3c, !PT ;  /* 0x0000000809097212 */ /* 0x000fca00078e3cff */
[----:B------:R1:W-:Y:S04]  /*2a450*/  LDGSTS.E [R5+0x7b00], desc[UR16][R8.64], P0 ;  /* 0x07b0000008057fae */ /* 0x0003e80008121850 */
[----:B------:R2:W-:Y:S01]  /*2a460*/  STL [R1+0x640], R10 ;  /* 0x0006400a01007387 */ /* 0x0005e20000100800 */
[----:B-1----:R-:W-:Y:S02]  /*2a470*/  IMAD.MOV.U32 R8, RZ, RZ, R10 ;  /* 0x000000ffff087224 */ /* 0x002fe400078e000a */
[----:B------:R-:W-:Y:S01]  /*2a480*/  IMAD.MOV.U32 R9, RZ, RZ, R11 ;  /* 0x000000ffff097224 */ /* 0x000fe200078e000b */
[----:B------:R2:W-:Y:S04]  /*2a490*/  STL [R1+0x63c], R11 ;  /* 0x00063c0b01007387 */ /* 0x0005e80000100800 */
[----:B------:R2:W-:Y:S01]  /*2a4a0*/  LDGSTS.E [R5+0x7f00], desc[UR16][R8.64], P0 ;  /* 0x07f0000008057fae */ /* 0x0005e20008121850 */
[----:B------:R-:W-:-:S03]  /*2a4b0*/  ISETP.NE.U32.AND P0, PT, R13, R6, PT ;  /* 0x000000060d00720c */ /* 0x000fc60003f05070 */
[----:B------:R2:W5:Y:S04]  /*2a4c0*/  LDL.LU R6, [R1+0x790] ;  /* 0x0007900001067983 */ /* 0x0005680000300800 */
[----:B------:R-:W0:Y:S06]  /*2a4d0*/  LDGDEPBAR ;  /* 0x00000000000079af */ /* 0x000e2c0000000000 */
[----:B--2---:R-:W-:Y:S05]  /*2a4e0*/  @P0 BRA `(.L_x_1) ;  /* 0xffffff7400d80947 */ /* 0x004fea000383ffff */
.L_x_0:
[----:B------:R-:W2:Y:S01]  /*2a4f0*/  LDL.LU R9, [R1+0x780] ;  /* 0x0007800001097983 */ /* 0x000ea20000300800 */
[----:B------:R-:W-:-:S04]  /*2a500*/  DEPBAR.LE SB0, 0x0 ;  /* 0x000080000000791a */ /* 0x000fc80000000000 */
[----:B------:R-:W3:Y:S01]  /*2a510*/  LDL.LU R8, [R1+0x784] ;  /* 0x0007840001087983 */ /* 0x000ee20000300800 */
[----:B------:R-:W1:Y:S01]  /*2a520*/  S2R R10, SR_TID.X ;  /* 0x00000000000a7919 */ /* 0x000e620000002100 */
[----:B------:R-:W4:Y:S01]  /*2a530*/  S2R R252, SR_TID.X ;  /* 0x0000000000fc7919 */ /* 0x000f220000002100 */
[----:B------:R-:W-:Y:S01]  /*2a540*/  IMAD.MOV.U32 R14, RZ, RZ, R24 ;  /* 0x000000ffff0e7224 */ /* 0x000fe200078e0018 */
[----:B------:R-:W-:Y:S01]  /*2a550*/  ULDC UR4, c[0x0][0x22c] ;  /* 0x00008b0000047ab9 */ /* 0x000fe20000000800 */
[----:B------:R-:W-:Y:S01]  /*2a560*/  IMAD.MOV.U32 R15, RZ, RZ, R26 ;  /* 0x000000ffff0f7224 */ /* 0x000fe200078e001a */
[----:B------:R-:W2:Y:S01]  /*2a570*/  LDL.LU R5, [R1+0x78c] ;  /* 0x00078c0001057983 */ /* 0x000ea20000300800 */
[----:B------:R-:W-:Y:S01]  /*2a580*/  MOV R11, R27 ;  /* 0x0000001b000b7202 */ /* 0x000fe20000000f00 */
[----:B------:R-:W-:Y:S01]  /*2a590*/  IMAD.MOV.U32 R22, RZ, RZ, R41 ;  /* 0x000000ffff167224 */ /* 0x000fe200078e0029 */
[----:B------:R-:W-:Y:S01]  /*2a5a0*/  MOV R23, R43 ;  /* 0x0000002b00177202 */ /* 0x000fe20000000f00 */
[----:B-----5:R-:W3:Y:S01]  /*2a5b0*/  LDL.LU R12, [R1] ;  /* 0x00000000010c7983 */ /* 0x020ee20000300800 */
[----:B------:R-:W-:Y:S01]  /*2a5c0*/  IMAD.MOV.U32 R154, RZ, RZ, R61 ;  /* 0x000000ffff9a7224 */ /* 0x000fe200078e003d */
[----:B------:R-:W-:Y:S01]  /*2a5d0*/  MOV R155, R63 ;  /* 0x0000003f009b7202 */ /* 0x000fe20000000f00 */
[----:B------:R-:W-:Y:S01]  /*2a5e0*/  IMAD.MOV.U32 R158, RZ, RZ, R65 ;  /* 0x000000ffff9e7224 */ /* 0x000fe200078e0041 */
[----:B------:R-:W3:Y:S01]  /*2a5f0*/  LDL.LU R13, [R1+0x8] ;  /* 0x00000800010d7983 */ /* 0x000ee20000300800 */
[----:B------:R-:W-:Y:S01]  /*2a600*/  MOV R159, R67 ;  /* 0x00000043009f7202 */ /* 0x000fe20000000f00 */
        /* <DEDUP_REMOVED lines=14> */
[C---:B-1----:R-:W-:Y:S01]  /*2a6f0*/  IMAD.SHL.U32 R2, R10.reuse, 0x10, RZ ;  /* 0x000000100a027824 */ /* 0x042fe200078e00ff */
[----:B------:R-:W-:Y:S01]  /*2a700*/  MOV R191, R99 ;  /* 0x0000006300bf7202 */ /* 0x000fe20000000f00 */
[C---:B------:R-:W-:Y:S01]  /*2a710*/  IMAD.SHL.U32 R0, R10.reuse, 0x40, RZ ;  /* 0x000000400a007824 */ /* 0x040fe200078e00ff */
[----:B------:R-:W-:Y:S01]  /*2a720*/  ULDC UR5, c[0x0][0x22c] ;  /* 0x00008b0000057ab9 */ /* 0x000fe20000000800 */
[----:B------:R-:W-:Y:S01]  /*2a730*/  IMAD.SHL.U32 R3, R10, 0x8, RZ ;  /* 0x000000080a037824 */ /* 0x000fe200078e00ff */
[----:B------:R-:W-:Y:S01]  /*2a740*/  LOP3.LUT R2, R2, 0xf0, RZ, 0xc0, !PT ;  /* 0x000000f002027812 */ /* 0x000fe200078ec0ff */
[----:B------:R-:W-:Y:S01]  /*2a750*/  IMAD.MOV.U32 R190, RZ, RZ, R97 ;  /* 0x000000ffffbe7224 */ /* 0x000fe200078e0061 */
[----:B------:R-:W-:Y:S01]  /*2a760*/  LOP3.LUT R0, R0, 0x400, RZ, 0xc0, !PT ;  /* 0x0000040000007812 */ /* 0x000fe200078ec0ff */
[----:B------:R-:W-:Y:S01]  /*2a770*/  IMAD.MOV.U32 R194, RZ, RZ, R101 ;  /* 0x000000ffffc27224 */ /* 0x000fe200078e0065 */
[----:B------:R-:W-:Y:S01]  /*2a780*/  MOV R195, R103 ;  /* 0x0000006700c37202 */ /* 0x000fe20000000f00 */
[----:B------:R-:W-:Y:S01]  /*2a790*/  IMAD.MOV.U32 R198, RZ, RZ, R105 ;  /* 0x000000ffffc67224 */ /* 0x000fe200078e0069 */
[----:B------:R-:W-:-:S02]  /*2a7a0*/  IADD3 R0, R0, UR12, R2 ;  /* 0x0000000c00007c10 */ /* 0x000fc4000fffe002 */
[----:B------:R-:W-:Y:S01]  /*2a7b0*/  MOV R199, R107 ;  /* 0x0000006b00c77202 */ /* 0x000fe20000000f00 */
[----:B------:R-:W-:Y:S01]  /*2a7c0*/  IMAD.MOV.U32 R202, RZ, RZ, R109 ;  /* 0x000000ffffca7224 */ /* 0x000fe200078e006d */
[----:B------:R-:W-:Y:S02]  /*2a7d0*/  LOP3.LUT R2, R3, 0x300, RZ, 0xc0, !PT ;  /* 0x0000030003027812 */ /* 0x000fe400078ec0ff */
[----:B------:R-:W-:Y:S01]  /*2a7e0*/  MOV R203, R111 ;  /* 0x0000006f00cb7202 */ /* 0x000fe20000000f00 */
[----:B------:R-:W-:Y:S01]  /*2a7f0*/  IMAD.MOV.U32 R206, RZ, RZ, R113 ;  /* 0x000000ffffce7224 */ /* 0x000fe200078e0071 */
[----:B------:R-:W-:Y:S01]  /*2a800*/  IADD3 R0, R2, R0, RZ ;  /* 0x0000000002007210 */ /* 0x000fe20007ffe0ff */
[----:B------:R-:W-:Y:S01]  /*2a810*/  BAR.SYNC.DEFER_BLOCKING 0x0 ;  /* 0x0000000000007b1d */ /* 0x000fe20000010000 */
[----:B----4-:R-:W-:-:S04]  /*2a820*/  LOP3.LUT R252, R252, 0x7f, RZ, 0xc0, !PT ;  /* 0x0000007ffcfc7812 */ /* 0x010fc800078ec0ff */
[----:B------:R-:W-:Y:S02]  /*2a830*/  LEA R252, R252, UR12, 0x4 ;  /* 0x0000000cfcfc7c11 */ /* 0x000fe4000f8e20ff */
        /* <DEDUP_REMOVED lines=17> */
[----:B------:R-:W-:Y:S01]  /*2a950*/  ULDC.64 UR6, c[0x0][0x220] ;  /* 0x0000880000067ab9 */ /* 0x000fe20000000a00 */
[----:B--2---:R-:W-:-:S04]  /*2a960*/  ISETP.GE.AND P0, PT, R5, R9, PT ;  /* 0x000000090500720c */ /* 0x004fc80003f06270 */
[----:B---3--:R-:W-:Y:S02]  /*2a970*/  ISETP.LT.AND P5, PT, R6, R8, !P0 ;  /* 0x000000080600720c */ /* 0x008fe400047a1270 */
[----:B------:R-:W2:Y:S04]  /*2a980*/  LDL.LU R8, [R1+0x4] ;  /* 0x0000040001087983 */ /* 0x000ea80000300800 */
[----:B------:R-:W2:Y:S04]  /*2a990*/  LDL.LU R9, [R1+0xc] ;  /* 0x00000c0001097983 */ /* 0x000ea80000300800 */
[----:B------:R-:W-:Y:S01]  /*2a9a0*/  STSM.16.M88.4 [R0], R12 ;  /* 0x0000000c00007844 */ /* 0x000fe20000000200 */
[----:B------:R-:W-:Y:S06]  /*2a9b0*/  BAR.SYNC.DEFER_BLOCKING 0x0 ;  /* 0x0000000000007b1d */ /* 0x000fec0000010000 */
[----:B------:R-:W1:Y:S04]  /*2a9c0*/  LDS.128 R12, [R252] ;  /* 0x00000000fc0c7984 */ /* 0x000e680000000c00 */
[----:B-1----:R1:W-:Y:S04]  /*2a9d0*/  STL.64 [R1+0x200], R12 ;  /* 0x0002000c01007387 */ /* 0x0023e80000100a00 */
[----:B------:R3:W-:Y:S04]  /*2a9e0*/  STL.64 [R1+0x208], R14 ;  /* 0x0002080e01007387 */ /* 0x0007e80000100a00 */
[----:B-1----:R-:W4:Y:S04]  /*2a9f0*/  LDL.LU R12, [R1+0x10] ;  /* 0x00001000010c7983 */ /* 0x002f280000300800 */
[----:B------:R-:W4:Y:S01]  /*2aa00*/  LDL.LU R13, [R1+0x18] ;  /* 0x00001800010d7983 */ /* 0x000f220000300800 */
[----:B------:R-:W-:Y:S01]  /*2aa10*/  IMAD.MOV.U32 R10, RZ, RZ, R25 ;  /* 0x000000ffff0a7224 */ /* 0x000fe200078e0019 */
[----:B------:R-:W-:Y:S01]  /*2aa20*/  BAR.SYNC.DEFER_BLOCKING 0x0 ;  /* 0x0000000000007b1d */ /* 0x000fe20000010000 */
[----:B---3--:R-:W-:-:S02]  /*2aa30*/  IMAD.MOV.U32 R14, RZ, RZ, R28 ;  /* 0x000000ffff0e7224 */ /* 0x008fc400078e001c */
[----:B------:R-:W-:-:S03]  /*2aa40*/  IMAD.MOV.U32 R15, RZ, RZ, R30 ;  /* 0x000000ffff0f7224 */ /* 0x000fc600078e001e */
[----:B--2---:R1:W-:Y:S02]  /*2aa50*/  STSM.16.M88.4 [R0], R8 ;  /* 0x0000000800007844 */ /* 0x0043e40000000200 */
[----:B------:R-:W-:Y:S06]  /*2aa60*/  BAR.SYNC.DEFER_BLOCKING 0x0 ;  /* 0x0000000000007b1d */ /* 0x000fec0000010000 */
[----:B-1----:R-:W2:Y:S04]  /*2aa70*/  LDL.LU R8, [R1+0x14] ;  /* 0x0000140001087983 */ /* 0x002ea80000300800 */
[----:B------:R-:W2:Y:S04]  /*2aa80*/  LDL.LU R9, [R1+0x1c] ;  /* 0x00001c0001097983 */ /* 0x000ea80000300800 */
[----:B------:R-:W1:Y:S01]  /*2aa90*/  LDS.128 R16, [R252] ;  /* 0x00000000fc107984 */ /* 0x000e620000000c00 */
[----:B------:R-:W-:Y:S06]  /*2aaa0*/  BAR.SYNC.DEFER_BLOCKING 0x0 ;  /* 0x0000000000007b1d */ /* 0x000fec0000010000 */
[----:B----4-:R-:W-:Y:S02]  /*2aab0*/  STSM.16.M88.4 [R0], R12 ;  /* 0x0000000c00007844 */ /* 0x010fe40000000200 */
[----:B------:R-:W-:Y:S06]  /*2aac0*/  BAR.SYNC.DEFER_BLOCKING 0x0 ;  /* 0x0000000000007b1d */ /* 0x000fec0000010000 */
[----:B------:R-:W3:Y:S04]  /*2aad0*/  LDS.128 R12, [R252] ;  /* 0x00000000fc0c7984 */ /* 0x000ee80000000c00 */
[----:B-1----:R-:W-:Y:S04]  /*2aae0*/  STL.64 [R1], R16 ;  /* 0x0000001001007387 */ /* 0x002fe80000100a00 */
[----:B------:R-:W-:Y:S01]  /*2aaf0*/  STL.64 [R1+0x8], R18 ;  /* 0x0000081201007387 */ /* 0x000fe20000100a00 */
[----:B------:R-:W-:Y:S06]  /*2ab00*/  BAR.SYNC.DEFER_BLOCKING 0x0 ;  /* 0x0000000000007b1d */ /* 0x000fec0000010000 */
[----:B---3--:R1:W-:Y:S04]  /*2ab10*/  STL.64 [R1+0x10], R12 ;  /* 0x0000100c01007387 */ /* 0x0083e80000100a00 */
[----:B------:R-:W-:Y:S04]  /*2ab20*/  STL.64 [R1+0x18], R14 ;  /* 0x0000180e01007387 */ /* 0x000fe80000100a00 */
[----:B-1----:R-:W3:Y:S04]  /*2ab30*/  LDL.LU R12, [R1+0x20] ;  /* 0x00002000010c7983 */ /* 0x002ee80000300800 */
[----:B------:R-:W3:Y:S01]  /*2ab40*/  LDL.LU R13, [R1+0x28] ;  /* 0x00002800010d7983 */ /* 0x000ee20000300800 */
[----:B------:R-:W-:Y:S01]  /*2ab50*/  IMAD.MOV.U32 R10, RZ, RZ, R29 ;  /* 0x000000ffff0a7224 */ /* 0x000fe200078e001d */
[----:B------:R-:W-:-:S05]  /*2ab60*/  MOV R11, R31 ;  /* 0x0000001f000b7202 */ /* 0x000fca0000000f00 */
[----:B--2---:R1:W-:Y:S01]  /*2ab70*/  STSM.16.M88.4 [R0], R8 ;  /* 0x0000000800007844 */ /* 0x0043e20000000200 */
[----:B------:R-:W-:Y:S06]  /*2ab80*/  BAR.SYNC.DEFER_BLOCKING 0x0 ;  /* 0x0000000000007b1d */ /* 0x000fec0000010000 */
[----:B-1----:R-:W2:Y:S04]  /*2ab90*/  LDL.LU R8, [R1+0x24] ;  /* 0x0000240001087983 */ /* 0x002ea80000300800 */
[----:B------:R-:W2:Y:S04]  /*2aba0*/  LDL.LU R9, [R1+0x2c] ;  /* 0x00002c0001097983 */ /* 0x000ea80000300800 */
[----:B------:R-:W1:Y:S01]  /*2abb0*/  LDS.128 R248, [R252] ;  /* 0x00000000fcf87984 */ /* 0x000e620000000c00 */
[----:B------:R-:W-:-:S02]  /*2abc0*/  IMAD.MOV.U32 R14, RZ, RZ, R32 ;  /* 0x000000ffff0e7224 */ /* 0x000fc400078e0020 */
[----:B------:R-:W-:Y:S01]  /*2abd0*/  IMAD.MOV.U32 R15, RZ, RZ, R34 ;  /* 0x000000ffff0f7224 */ /* 0x000fe200078e0022 */
[----:B------:R-:W-:Y:S01]  /*2abe0*/  BAR.SYNC.DEFER_BLOCKING 0x0 ;  /* 0x0000000000007b1d */ /* 0x000fe20000010000 */
[----:B------:R-:W-:Y:S01]  /*2abf0*/  IMAD.MOV.U32 R10, RZ, RZ, R33 ;  /* 0x000000ffff0a7224 */ /* 0x000fe200078e0021 */
[----:B------:R-:W-:-:S04]  /*2ac00*/  MOV R11, R35 ;  /* 0x00000023000b7202 */ /* 0x000fc80000000f00 */
[----:B-1----:R-:W-:Y:S04]  /*2ac10*/  STL [R1+0x794], R250 ;  /* 0x000794fa01007387 */ /* 0x002fe80000100800 */
[----:B------:R-:W-:Y:S04]  /*2ac20*/  STL [R1+0x790], R251 ;  /* 0x000790fb01007387 */ /* 0x000fe80000100800 */
[----:B---3--:R-:W-:Y:S01]  /*2ac30*/  STSM.16.M88.4 [R0], R12 ;  /* 0x0000000c00007844 */ /* 0x008fe20000000200 */
[----:B------:R-:W-:Y:S06]  /*2ac40*/  BAR.SYNC.DEFER_BLOCKING 0x0 ;  /* 0x0000000000007b1d */ /* 0x000fec0000010000 */
[----:B------:R-:W1:Y:S02]  /*2ac50*/  LDS.128 R244, [R252] ;  /* 0x00000000fcf47984 */ /* 0x000e640000000c00 */
[----:B------:R-:W-:Y:S06]  /*2ac60*/  BAR.SYNC.DEFER_BLOCKING 0x0 ;  /* 0x0000000000007b1d */ /* 0x000fec0000010000 */
[----:B--2---:R2:W-:Y:S02]  /*2ac70*/  STSM.16.M88.4 [R0], R8 ;  /* 0x0000000800007844 */ /* 0x0045e40000000200 */
[----:B------:R-:W-:Y:S06]  /*2ac80*/  BAR.SYNC.DEFER_BLOCKING 0x0 ;  /* 0x0000000000007b1d */ /* 0x000fec0000010000 */
[----:B--2---:R-:W2:Y:S04]  /*2ac90*/  LDL.LU R8, [R1+0x30] ;  /* 0x0000300001087983 */ /* 0x004ea80000300800 */
[----:B------:R-:W2:Y:S04]  /*2aca0*/  LDL.LU R9, [R1+0x38] ;  /* 0x0000380001097983 */ /* 0x000ea80000300800 */
[----:B------:R-:W3:Y:S04]  /*2acb0*/  LDL.LU R12, [R1+0x34] ;  /* 0x00003400010c7983 */ /* 0x000ee80000300800 */
[----:B------:R-:W3:Y:S04]  /*2acc0*/  LDL.LU R13, [R1+0x3c] ;  /* 0x00003c00010d7983 */ /* 0x000ee80000300800 */
[----:B------:R-:W4:Y:S01]  /*2acd0*/  LDS.128 R16, [R252] ;  /* 0x00000000fc107984 */ /* 0x000f220000000c00 */
[----:B------:R-:W-:-:S02]  /*2ace0*/  IMAD.MOV.U32 R10, RZ, RZ, R36 ;  /* 0x000000ffff0a7224 */ /* 0x000fc400078e0024 */
[----:B------:R-:W-:Y:S01]  /*2acf0*/  IMAD.MOV.U32 R11, RZ, RZ, R38 ;  /* 0x000000ffff0b7224 */ /* 0x000fe200078e0026 */
[----:B------:R-:W-:Y:S01]  /*2ad00*/  BAR.SYNC.DEFER_BLOCKING 0x0 ;  /* 0x0000000000007b1d */ /* 0x000fe20000010000 */
[----:B------:R-:W-:Y:S01]  /*2ad10*/  IMAD.MOV.U32 R14, RZ, RZ, R37 ;  /* 0x000000ffff0e7224 */ /* 0x000fe200078e0025 */
[----:B------:R-:W-:-:S04]  /*2ad20*/  MOV R15, R39 ;  /* 0x00000027000f7202 */ /* 0x000fc80000000f00 */
[----:B--2---:R-:W-:Y:S02]  /*2ad30*/  STSM.16.M88.4 [R0], R8 ;  /* 0x0000000800007844 */ /* 0x004fe40000000200 */
[----:B------:R-:W-:Y:S06]  /*2ad40*/  BAR.SYNC.DEFER_BLOCKING 0x0 ;  /* 0x0000000000007b1d */ /* 0x000fec0000010000 */
[----:B------:R-:W2:Y:S02]  /*2ad50*/  LDS.128 R8, [R252] ;  /* 0x00000000fc087984 */ /* 0x000ea40000000c00 */
[----:B------:R-:W-:Y:S06]  /*2ad60*/  BAR.SYNC.DEFER_BLOCKING 0x0 ;  /* 0x0000000000007b1d */ /* 0x000fec0000010000 */
[----:B---3--:R3:W-:Y:S02]  /*2ad70*/  STSM.16.M88.4 [R0], R12 ;  /* 0x0000000c00007844 */ /* 0x0087e40000000200 */
[----:B------:R-:W-:Y:S06]  /*2ad80*/  BAR.SYNC.DEFER_BLOCKING 0x0 ;  /* 0x0000000000007b1d */ /* 0x000fec0000010000 */
[----:B---3--:R-:W3:Y:S04]  /*2ad90*/  LDL.LU R12, [R1+0x40] ;  /* 0x00004000010c7983 */ /* 0x008ee80000300800 */
[----:B------:R-:W3:Y:S04]  /*2ada0*/  LDL.LU R13, [R1+0x48] ;  /* 0x00004800010d7983 */ /* 0x000ee80000300800 */
[----:B------:R-:W4:Y:S04]  /*2adb0*/  LDL.LU R20, [R1+0x44] ;  /* 0x0000440001147983 */ /* 0x000f280000300800 */
[----:B------:R-:W4:Y:S04]  /*2adc0*/  LDL.LU R21, [R1+0x4c] ;  /* 0x00004c0001157983 */ /* 0x000f280000300800 */
[----:B------:R-:W2:Y:S01]  /*2add0*/  LDS.128 R24, [R252] ;  /* 0x00000000fc187984 */ /* 0x000ea20000000c00 */
[----:B------:R-:W-:-:S02]  /*2ade0*/  IMAD.MOV.U32 R14, RZ, RZ, R40 ;  /* 0x000000ffff0e7224 */ /* 0x000fc400078e0028 */
[----:B------:R-:W-:Y:S01]  /*2adf0*/  IMAD.MOV.U32 R15, RZ, RZ, R42 ;  /* 0x000000ffff0f7224 */ /* 0x000fe200078e002a */
[----:B------:R-:W-:Y:S06]  /*2ae00*/  BAR.SYNC.DEFER_BLOCKING 0x0 ;  /* 0x0000000000007b1d */ /* 0x000fec0000010000 */
[----:B---3--:R-:W-:Y:S02]  /*2ae10*/  STSM.16.M88.4 [R0], R12 ;  /* 0x0000000c00007844 */ /* 0x008fe40000000200 */
[----:B------:R-:W-:Y:S06]  /*2ae20*/  BAR.SYNC.DEFER_BLOCKING 0x0 ;  /* 0x0000000000007b1d */ /* 0x000fec0000010000 */
[----:B------:R-:W3:Y:S02]  /*2ae30*/  LDS.128 R12, [R252] ;  /* 0x00000000fc0c7984 */ /* 0x000ee40000000c00 */
[----:B------:R-:W-:Y:S06]  /*2ae40*/  BAR.SYNC.DEFER_BLOCKING 0x0 ;  /* 0x0000000000007b1d */ /* 0x000fec0000010000 */
[----:B----4-:R4:W-:Y:S02]  /*2ae50*/  STSM.16.M88.4 [R0], R20 ;  /* 0x0000001400007844 */ /* 0x0109e40000000200 */
[----:B------:R-:W-:Y:S06]  /*2ae60*/  BAR.SYNC.DEFER_BLOCKING 0x0 ;  /* 0x0000000000007b1d */ /* 0x000fec0000010000 */
[----:B----4-:R-:W4:Y:S04]  /*2ae70*/  LDL.LU R20, [R1+0x50] ;  /* 0x0000500001147983 */ /* 0x010f280000300800 */
[----:B------:R-:W4:Y:S04]  /*2ae80*/  LDL.LU R21, [R1+0x58] ;  /* 0x0000580001157983 */ /* 0x000f280000300800 */
[----:B------:R-:W2:Y:S04]  /*2ae90*/  LDL.LU R28, [R1+0x54] ;  /* 0x00005400011c7983 */ /* 0x000ea80000300800 */
[----:B------:R-:W2:Y:S04]  /*2aea0*/  LDL.LU R29, [R1+0x5c] ;  /* 0x00005c00011d7983 */ /* 0x000ea80000300800 */
[----:B------:R-:W3:Y:S01]  /*2aeb0*/  LDS.128 R32, [R252] ;  /* 0x00000000fc207984 */ /* 0x000ee20000000c00 */
[----:B------:R-:W-:-:S02]  /*2aec0*/  IMAD.MOV.U32 R22, RZ, RZ, R44 ;  /* 0x000000ffff167224 */ /* 0x000fc400078e002c */
[----:B------:R-:W-:Y:S01]  /*2aed0*/  IMAD.MOV.U32 R23, RZ, RZ, R46 ;  /* 0x000000ffff177224 */ /* 0x000fe200078e002e */
[----:B------:R-:W-:Y:S01]  /*2aee0*/  BAR.SYNC.DEFER_BLOCKING 0x0 ;  /* 0x0000000000007b1d */ /* 0x000fe20000010000 */
[----:B------:R-:W-:Y:S01]  /*2aef0*/  IMAD.MOV.U32 R30, RZ, RZ, R45 ;  /* 0x000000ffff1e7224 */ /* 0x000fe200078e002d */
[----:B------:R-:W-:-:S04]  /*2af00*/  MOV R31, R47 ;  /* 0x0000002f001f7202 */ /* 0x000fc80000000f00 */
[----:B----4-:R-:W-:Y:S02]  /*2af10*/  STSM.16.M88.4 [R0], R20 ;  /* 0x0000001400007844 */ /* 0x010fe40000000200 */
[----:B------:R-:W-:Y:S06]  /*2af20*/  BAR.SYNC.DEFER_BLOCKING 0x0 ;  /* 0x0000000000007b1d */ /* 0x000fec0000010000 */
[----:B------:R-:W4:Y:S02]  /*2af30*/  LDS.128 R20, [R252] ;  /* 0x00000000fc147984 */ /* 0x000f240000000c00 */
        /* <DEDUP_REMOVED lines=26> */
[----:B------:R-:W-:Y:S01]  /*2b0e0*/  BAR.SYNC.DEFER_BLOCKING 0x0 ;  /* 0x0000000000007b1d */ /* 0x000fe20000010000 */
[----:B------:R-:W-:Y:S01]  /*2b0f0*/  IMAD.MOV.U32 R46, RZ, RZ, R53 ;  /* 0x000000ffff2e7224 */ /* 0x000fe200078e0035 */
[----:B------:R-:W-:-:S04]  /*2b100*/  MOV R47, R55 ;  /* 0x00000037002f7202 */ /* 0x000fc80000000f00 */
[----:B---3--:R-:W-:Y:S02]  /*2b110*/  STSM.16.M88.4 [R0], R36 ;  /* 0x0000002400007844 */ /* 0x008fe40000000200 */
[----:B------:R-:W-:Y:S06]  /*2b120*/  BAR.SYNC.DEFER_BLOCKING 0x0 ;  /* 0x0000000000007b1d */ /* 0x000fec0000010000 */
[----:B------:R-:W3:Y:S02]  /*2b130*/  LDS.128 R36, [R252] ;  /* 0x00000000fc247984 */ /* 0x000ee40000000c00 */
[----:B------:R-:W-:Y:S06]  /*2b140*/  BAR.SYNC.DEFER_BLOCKING 0x0 ;  /* 0x0000000000007b1d */ /* 0x000fec0000010000 */
[----:B----4-:R4:W-:Y:S04]  /*2b150*/  STSM.16.M88.4 [R0], R44 ;  /* 0x0000002c00007844 */ /* 0x0109e80000000200 */
[----:B----4-:R-:W4:Y:S04]  /*2b160*/  LDL.LU R44, [R1+0x80] ;  /* 0x00008000012c7983 */ /* 0x010f280000300800 */
[----:B------:R-:W4:Y:S04]  /*2b170*/  LDL.LU R45, [R1+0x88] ;  /* 0x00008800012d7983 */ /* 0x000f280000300800 */
[----:B------:R-:W2:Y:S04]  /*2b180*/  LDL.LU R52, [R1+0x84] ;  /* 0x0000840001347983 */ /* 0x000ea80000300800 */
[----:B------:R-:W2:Y:S01]  /*2b190*/  LDL.LU R53, [R1+0x8c] ;  /* 0x00008c0001357983 */ /* 0x000ea20000300800 */
[----:B------:R-:W-:Y:S01]  /*2b1a0*/  IMAD.MOV.U32 R46, RZ, RZ, R56 ;  /* 0x000000ffff2e7224 */ /* 0x000fe200078e0038 */
[----:B------:R-:W-:Y:S01]  /*2b1b0*/  MOV R55, R59 ;  /* 0x0000003b00377202 */ /* 0x000fe20000000f00 */
[----:B------:R-:W-:Y:S01]  /*2b1c0*/  IMAD.MOV.U32 R47, RZ, RZ, R58 ;  /* 0x000000ffff2f7224 */ /* 0x000fe200078e003a */
[----:B------:R-:W-:Y:S01]  /*2b1d0*/  BAR.SYNC.DEFER_BLOCKING 0x0 ;  /* 0x0000000000007b1d */ /* 0x000fe20000010000 */
[----:B------:R-:W-:-:S05]  /*2b1e0*/  IMAD.MOV.U32 R54, RZ, RZ, R57 ;  /* 0x000000ffff367224 */ /* 0x000fca00078e0039 */
[----:B------:R-:W3:Y:S02]  /*2b1f0*/  LDS.128 R56, [R252] ;  /* 0x00000000fc387984 */ /* 0x000ee40000000c00 */
[----:B------:R-:W-:Y:S06]  /*2b200*/  BAR.SYNC.DEFER_BLOCKING 0x0 ;  /* 0x0000000000007b1d */ /* 0x000fec0000010000 */
[----:B----4-:R-:W-:Y:S02]  /*2b210*/  STSM.16.M88.4 [R0], R44 ;  /* 0x0000002c00007844 */ /* 0x010fe40000000200 */
[----:B------:R-:W-:Y:S06]  /*2b220*/  BAR.SYNC.DEFER_BLOCKING 0x0 ;  /* 0x0000000000007b1d */ /* 0x000fec0000010000 */
[----:B------:R-:W4:Y:S02]  /*2b230*/  LDS.128 R44, [R252] ;  /* 0x00000000fc2c7984 */ /* 0x000f240000000c00 */
[----:B------:R-:W-:Y:S06]  /*2b240*/  BAR.SYNC.DEFER_BLOCKING 0x0 ;  /* 0x0000000000007b1d */ /* 0x000fec0000010000 */
[----:B--2---:R2:W-:Y:S04]  /*2b250*/  STSM.16.M88.4 [R0], R52 ;  /* 0x0000003400007844 */ /* 0x0045e80000000200 */
[----:B--2---:R-:W2:Y:S04]  /*2b260*/  LDL.LU R52, [R1+0x90] ;  /* 0x0000900001347983 */ /* 0x004ea80000300800 */
[----:B------:R-:W2:Y:S04]  /*2b270*/  LDL.LU R53, [R1+0x98] ;  /* 0x0000980001357983 */ /* 0x000ea80000300800 */
[----:B------:R-:W3:Y:S04]  /*2b280*/  LDL.LU R152, [R1+0x94] ;  /* 0x0000940001987983 */ /* 0x000ee80000300800 */
[----:B------:R-:W3:Y:S01]  /*2b290*/  LDL.LU R153, [R1+0x9c] ;  /* 0x00009c0001997983 */ /* 0x000ee20000300800 */
[----:B------:R-:W-:Y:S01]  /*2b2a0*/  BAR.SYNC.DEFER_BLOCKING 0x0 ;  /* 0x0000000000007b1d */ /* 0x000fe20000010000 */
[----:B------:R-:W-:-:S02]  /*2b2b0*/  IMAD.MOV.U32 R54, RZ, RZ, R60 ;  /* 0x000000ffff367224 */ /* 0x000fc400078e003c */
[----:B------:R-:W-:-:S03]  /*2b2c0*/  IMAD.MOV.U32 R55, RZ, RZ, R62 ;  /* 0x000000ffff377224 */ /* 0x000fc600078e003e */
[----:B------:R-:W4:Y:S02]  /*2b2d0*/  LDS.128 R60, [R252] ;  /* 0x00000000fc3c7984 */ /* 0x000f240000000c00 */
[----:B------:R-:W-:Y:S06]  /*2b2e0*/  BAR.SYNC.DEFER_BLOCKING 0x0 ;  /* 0x0000000000007b1d */ /* 0x000fec0000010000 */
[----:B--2---:R-:W-:Y:S02]  /*2b2f0*/  STSM.16.M88.4 [R0], R52 ;  /* 0x0000003400007844 */ /* 0x004fe40000000200 */
[----:B------:R-:W-:Y:S06]  /*2b300*/  BAR.SYNC.DEFER_BLOCKING 0x0 ;  /* 0x0000000000007b1d */ /* 0x000fec0000010000 */
[----:B------:R-:W2:Y:S02]  /*2b310*/  LDS.128 R52, [R252] ;  /* 0x00000000fc347984 */ /* 0x000ea40000000c00 */
[----:B------:R-:W-:Y:S06]  /*2b320*/  BAR.SYNC.DEFER_BLOCKING 0x0 ;  /* 0x0000000000007b1d */ /* 0x000fec0000010000 */
[----:B---3--:R3:W-:Y:S04]  /*2b330*/  STSM.16.M88.4 [R0], R152 ;  /* 0x0000009800007844 */ /* 0x0087e80000000200 */
[----:B---3--:R-:W3:Y:S04]  /*2b340*/  LDL.LU R152, [R1+0xa0] ;  /* 0x0000a00001987983 */ /* 0x008ee80000300800 */
[----:B------:R-:W3:Y:S04]  /*2b350*/  LDL.LU R153, [R1+0xa8] ;  /* 0x0000a80001997983 */ /* 0x000ee80000300800 */
[----:B------:R-:W4:Y:S04]  /*2b360*/  LDL.LU R156, [R1+0xa4] ;  /* 0x0000a400019c7983 */ /* 0x000f280000300800 */
[----:B------:R-:W4:Y:S01]  /*2b370*/  LDL.LU R157, [R1+0xac] ;  /* 0x0000ac00019d7983 */ /* 0x000f220000300800 */
[----:B------:R-:W-:Y:S01]  /*2b380*/  BAR.SYNC.DEFER_BLOCKING 0x0 ;  /* 0x0000000000007b1d */ /* 0x000fe20000010000 */
[----:B------:R-:W-:-:S02]  /*2b390*/  IMAD.MOV.U32 R154, RZ, RZ, R64 ;  /* 0x000000ffff9a7224 */ /* 0x000fc400078e0040 */
[----:B------:R-:W-:-:S03]  /*2b3a0*/  IMAD.MOV.U32 R155, RZ, RZ, R66 ;  /* 0x000000ffff9b7224 */ /* 0x000fc600078e0042 */
[----:B------:R-:W2:Y:S02]  /*2b3b0*/  LDS.128 R64, [R252] ;  /* 0x00000000fc407984 */ /* 0x000ea40000000c00 */
[----:B------:R-:W-:Y:S06]  /*2b3c0*/  BAR.SYNC.DEFER_BLOCKING 0x0 ;  /* 0x0000000000007b1d */ /* 0x000fec0000010000 */
        /* <DEDUP_REMOVED lines=9> */
[----:B------:R-:W-:Y:S01]  /*2b460*/  BAR.SYNC.DEFER_BLOCKING 0x0 ;  /* 0x0000000000007b1d */ /* 0x000fe20000010000 */
[----:B------:R-:W-:-:S02]  /*2b470*/  IMAD.MOV.U32 R158, RZ, RZ, R68 ;  /* 0x000000ffff9e7224 */ /* 0x000fc400078e0044 */
[----:B------:R-:W-:-:S03]  /*2b480*/  IMAD.MOV.U32 R159, RZ, RZ, R70 ;  /* 0x000000ffff9f7224 */ /* 0x000fc600078e0046 */
        /* <DEDUP_REMOVED lines=272> */
[----:B---3--:R3:W-:Y:S02]  /*2c590*/  STSM.16.M88.4 [R0], R236 ;  /* 0x000000ec00007844 */ /* 0x0087e40000000200 */
[----:B------:R-:W-:Y:S06]  /*2c5a0*/  BAR.SYNC.DEFER_BLOCKING 0x0 ;  /* 0x0000000000007b1d */ /* 0x000fec0000010000 */
[----:B---3--:R-:W3:Y:S04]  /*2c5b0*/  LDL.LU R236, [R1+0x1f0] ;  /* 0x0001f00001ec7983 */ /* 0x008ee80000300800 */
[----:B------:R-:W4:Y:S04]  /*2c5c0*/  LDL.LU R250, [R1] ;  /* 0x0000000001fa7983 */ /* 0x000f280000300800 */
[----:B------:R-:W3:Y:S04]  /*2c5d0*/  LDL.LU R237, [R1+0x1f8] ;  /* 0x0001f80001ed7983 */ /* 0x000ee80000300800 */
[----:B------:R-:W2:Y:S01]  /*2c5e0*/  LDS.128 R240, [R252] ;  /* 0x00000000fcf07984 */ /* 0x000ea20000000c00 */
[----:B------:R-:W-:-:S02]  /*2c5f0*/  IMAD.MOV.U32 R238, RZ, RZ, R148 ;  /* 0x000000ffffee7224 */ /* 0x000fc400078e0094 */
[----:B------:R-:W-:Y:S01]  /*2c600*/  IMAD.MOV.U32 R239, RZ, RZ, R150 ;  /* 0x000000ffffef7224 */ /* 0x000fe200078e0096 */
[----:B------:R-:W-:Y:S06]  /*2c610*/  BAR.SYNC.DEFER_BLOCKING 0x0 ;  /* 0x0000000000007b1d */ /* 0x000fec0000010000 */
[----:B---3--:R3:W-:Y:S04]  /*2c620*/  STSM.16.M88.4 [R0], R236 ;  /* 0x000000ec00007844 */ /* 0x0087e80000000200 */
[----:B---3--:R-:W3:Y:S04]  /*2c630*/  LDL.LU R236, [R1+0x1f4] ;  /* 0x0001f40001ec7983 */ /* 0x008ee80000300800 */
[----:B------:R-:W3:Y:S01]  /*2c640*/  LDL.LU R237, [R1+0x1fc] ;  /* 0x0001fc0001ed7983 */ /* 0x000ee20000300800 */
[----:B------:R-:W-:Y:S01]  /*2c650*/  IMAD.MOV.U32 R238, RZ, RZ, R149 ;  /* 0x000000ffffee7224 */ /* 0x000fe200078e0095 */
[----:B------:R-:W-:Y:S01]  /*2c660*/  MOV R239, R151 ;  /* 0x0000009700ef7202 */ /* 0x000fe20000000f00 */
[----:B------:R-:W-:Y:S06]  /*2c670*/  BAR.SYNC.DEFER_BLOCKING 0x0 ;  /* 0x0000000000007b1d */ /* 0x000fec0000010000 */
[----:B------:R-:W2:Y:S04]  /*2c680*/  LDL.LU R251, [R1+0x8] ;  /* 0x0000080001fb7983 */ /* 0x000ea80000300800 */
[----:B------:R-:W1:Y:S01]  /*2c690*/  LDS.128 R148, [R252] ;  /* 0x00000000fc947984 */ /* 0x000e620000000c00 */
[----:B------:R-:W-:Y:S01]  /*2c6a0*/  BAR.SYNC.DEFER_BLOCKING 0x0 ;  /* 0x0000000000007b1d */ /* 0x000fe20000010000 */
[----:B------:R-:W-:-:S05]  /*2c6b0*/  VIADD R2, R6, 0x1 ;  /* 0x0000000106027836 */ /* 0x000fca0000000000 */
[----:B---3--:R3:W-:Y:S04]  /*2c6c0*/  STSM.16.M88.4 [R0], R236 ;  /* 0x000000ec00007844 */ /* 0x0087e80000000200 */
[----:B---3--:R-:W3:Y:S01]  /*2c6d0*/  LDL.LU R0, [R1+0x200] ;  /* 0x0002000001007983 */ /* 0x008ee20000300800 */
[----:B------:R-:W-:Y:S01]  /*2c6e0*/  VIADD R3, R6, 0x2 ;  /* 0x0000000206037836 */ /* 0x000fe20000000000 */
[----:B------:R-:W-:Y:S01]  /*2c6f0*/  BAR.SYNC.DEFER_BLOCKING 0x0 ;  /* 0x0000000000007b1d */ /* 0x000fe20000010000 */
[----:B------:R-:W-:Y:S01]  /*2c700*/  ISETP.LT.AND P4, PT, R2, UR4, !P0 ;  /* 0x0000000402007c0c */ /* 0x000fe2000c781270 */
[----:B------:R-:W-:Y:S02]  /*2c710*/  VIADD R2, R6, 0x3 ;  /* 0x0000000306027836 */ /* 0x000fe40000000000 */
[----:B------:R-:W-:-:S02]  /*2c720*/  ISETP.LT.AND P3, PT, R3, UR5, !P0 ;  /* 0x0000000503007c0c */ /* 0x000fc4000c761270 */
[----:B------:R-:W-:Y:S01]  /*2c730*/  IADD3 R3, R6, 0x4, RZ ;  /* 0x0000000406037810 */ /* 0x000fe20007ffe0ff */
[----:B------:R-:W-:Y:S01]  /*2c740*/  ULDC UR4, c[0x0][0x22c] ;  /* 0x00008b0000047ab9 */ /* 0x000fe20000000800 */
[----:B------:R-:W-:Y:S01]  /*2c750*/  ULDC UR5, c[0x0][0x22c] ;  /* 0x00008b0000057ab9 */ /* 0x000fe20000000800 */
[----:B------:R-:W-:Y:S01]  /*2c760*/  ISETP.LT.AND P2, PT, R2, UR4, !P0 ;  /* 0x0000000402007c0c */ /* 0x000fe2000c741270 */
[----:B------:R-:W-:Y:S01]  /*2c770*/  ULDC UR4, c[0x0][0x244] ;  /* 0x0000910000047ab9 */ /* 0x000fe20000000800 */
[----:B------:R-:W-:Y:S01]  /*2c780*/  ISETP.LT.AND P1, PT, R3, UR5, !P0 ;  /* 0x0000000503007c0c */ /* 0x000fe2000c721270 */
[----:B------:R-:W-:Y:S01]  /*2c790*/  IMAD R3, R5, UR4, RZ ;  /* 0x0000000405037c24 */ /* 0x000fe2000f8e02ff */
[----:B------:R-:W-:Y:S01]  /*2c7a0*/  ULDC UR5, c[0x0][0x248] ;  /* 0x0000920000057ab9 */ /* 0x000fe20000000800 */
[----:B------:R-:W2:Y:S01]  /*2c7b0*/  LDL.LU R238, [R1+0x4] ;  /* 0x0000040001ee7983 */ /* 0x000ea20000300800 */
[----:B------:R-:W-:Y:S01]  /*2c7c0*/  IMAD R5, R6, UR5, RZ ;  /* 0x0000000506057c24 */ /* 0x000fe2000f8e02ff */
[----:B------:R-:W-:Y:S01]  /*2c7d0*/  ULDC UR4, c[0x0][0x22c] ;  /* 0x00008b0000047ab9 */ /* 0x000fe20000000800 */
[----:B------:R-:W-:Y:S01]  /*2c7e0*/  LEA R2, P6, R3, UR6, 0x2 ;  /* 0x0000000603027c11 */ /* 0x000fe2000f8c10ff */
[----:B------:R-:W2:Y:S01]  /*2c7f0*/  LDL.LU R239, [R1+0xc] ;  /* 0x00000c0001ef7983 */ /* 0x000ea20000300800 */
[----:B------:R-:W-:Y:S01]  /*2c800*/  VIADD R7, R5, UR5 ;  /* 0x0000000505077c36 */ /* 0x000fe20008000000 */
[----:B------:R-:W-:Y:S01]  /*2c810*/  ULDC UR6, c[0x0][0x248] ;  /* 0x0000920000067ab9 */ /* 0x000fe20000000800 */
[----:B------:R-:W-:Y:S01]  /*2c820*/  LEA.HI.X.SX32 R3, R3, UR7, 0x2, P6 ;  /* 0x0000000703037c11 */ /* 0x000fe2000b0f16ff */
[----:B------:R-:W-:Y:S01]  /*2c830*/  ULDC UR7, c[0x0][0x22c] ;  /* 0x00008b0000077ab9 */ /* 0x000fe20000000800 */
[----:B------:R-:W-:-:S04]  /*2c840*/  LEA R4, P6, R5, R2, 0x2 ;  /* 0x0000000205047211 */ /* 0x000fc800078c10ff */
[----:B------:R-:W-:Y:S02]  /*2c850*/  LEA.HI.X.SX32 R5, R5, R3, 0x2, P6 ;  /* 0x0000000305057211 */ /* 0x000fe400030f16ff */
[----:B------:R-:W-:-:S04]  /*2c860*/  LEA R236, P6, R7, R2, 0x2 ;  /* 0x0000000207ec7211 */ /* 0x000fc800078c10ff */
[C---:B------:R-:W-:Y:S01]  /*2c870*/  LEA.HI.X.SX32 R237, R7.reuse, R3, 0x2, P6 ;  /* 0x0000000307ed7211 */ /* 0x040fe200030f16ff */
[----:B---3--:R-:W-:Y:S04]  /*2c880*/  @P5 STG.E desc[UR16][R4.64], R0 ;  /* 0x0000000004005986 */ /* 0x008fe8000c101910 */
[----:B----4-:R3:W-:Y:S04]  /*2c890*/  @P4 STG.E desc[UR16][R236.64], R250 ;  /* 0x000000faec004986 */ /* 0x0107e8000c101910 */
[----:B---3--:R-:W3:Y:S04]  /*2c8a0*/  LDL.LU R250, [R1+0x794] ;  /* 0x0007940001fa7983 */ /* 0x008ee80000300800 */
[----:B------:R-:W4:Y:S01]  /*2c8b0*/  LDL.LU R237, [R1+0x204] ;  /* 0x0002040001ed7983 */ /* 0x000f220000300800 */
[----:B------:R-:W-:-:S02]  /*2c8c0*/  VIADD R0, R7, UR5 ;  /* 0x0000000507007c36 */ /* 0x000fc40008000000 */
[----:B------:R-:W-:-:S03]  /*2c8d0*/  VIADD R5, R6, 0x5 ;  /* 0x0000000506057836 */ /* 0x000fc60000000000 */
[C---:B------:R-:W-:Y:S02]  /*2c8e0*/  LEA R4, P6, R0.reuse, R2, 0x2 ;  /* 0x0000000200047211 */ /* 0x040fe400078c10ff */
[----:B------:R-:W-:Y:S01]  /*2c8f0*/  ISETP.LT.AND P5, PT, R5, UR4, !P0 ;  /* 0x0000000405007c0c */ /* 0x000fe2000c7a1270 */
[----:B------:R-:W-:Y:S01]  /*2c900*/  ULDC UR4, c[0x0][0x22c] ;  /* 0x00008b0000047ab9 */ /* 0x000fe20000000800 */
[C---:B------:R-:W-:Y:S01]  /*2c910*/  LEA.HI.X.SX32 R5, R0.reuse, R3, 0x2, P6 ;  /* 0x0000000300057211 */ /* 0x040fe200030f16ff */
[----:B------:R-:W-:-:S04]  /*2c920*/  VIADD R0, R0, UR5 ;  /* 0x0000000500007c36 */ /* 0x000fc80008000000 */
[----:B----4-:R4:W-:Y:S01]  /*2c930*/  @P3 STG.E desc[UR16][R4.64], R237 ;  /* 0x000000ed04003986 */ /* 0x0109e2000c101910 */
[----:B------:R-:W-:-:S04]  /*2c940*/  LEA R236, P3, R0, R2, 0x2 ;  /* 0x0000000200ec7211 */ /* 0x000fc800078610ff */
[----:B----4-:R-:W-:-:S05]  /*2c950*/  LEA.HI.X.SX32 R237, R0, R3, 0x2, P3 ;  /* 0x0000000300ed7211 */ /* 0x010fca00018f16ff */
[----:B--2---:R2:W-:Y:S04]  /*2c960*/  @P2 STG.E desc[UR16][R236.64], R238 ;  /* 0x000000eeec002986 */ /* 0x0045e8000c101910 */
[----:B--2---:R-:W2:Y:S01]  /*2c970*/  LDL.LU R237, [R1+0x208] ;  /* 0x0002080001ed7983 */ /* 0x004ea20000300800 */
[C---:B------:R-:W-:Y:S01]  /*2c980*/  IADD3 R7, R6.reuse, 0x6, RZ ;  /* 0x0000000606077810 */ /* 0x040fe20007ffe0ff */
[----:B------:R-:W-:Y:S02]  /*2c990*/  VIADD R4, R6, 0x7 ;  /* 0x0000000706047836 */ /* 0x000fe40000000000 */
[----:B------:R-:W-:Y:S01]  /*2c9a0*/  VIADD R5, R0, UR5 ;  /* 0x0000000500057c36 */ /* 0x000fe20008000000 */
[----:B------:R-:W-:Y:S01]  /*2c9b0*/  ISETP.LT.AND P4, PT, R7, UR4, !P0 ;  /* 0x0000000407007c0c */ /* 0x000fe2000c781270 */
[----:B------:R-:W-:Y:S01]  /*2c9c0*/  ULDC UR4, c[0x0][0x22c] ;  /* 0x00008b0000047ab9 */ /* 0x000fe20000000800 */
[----:B------:R-:W-:-:S02]  /*2c9d0*/  IADD3 R0, R6, 0x8, RZ ;  /* 0x0000000806007810 */ /* 0x000fc40007ffe0ff */
[----:B------:R-:W-:Y:S01]  /*2c9e0*/  ISETP.LT.AND P3, PT, R4, UR4, !P0 ;  /* 0x0000000404007c0c */ /* 0x000fe2000c761270 */
[----:B------:R-:W-:Y:S01]  /*2c9f0*/  ULDC UR4, c[0x0][0x22c] ;  /* 0x00008b0000047ab9 */ /* 0x000fe20000000800 */
[CC--:B------:R-:W-:Y:S02]  /*2ca00*/  LEA R4, P6, R5.reuse, R2.reuse, 0x2 ;  /* 0x0000000205047211 */ /* 0x0c0fe400078c10ff */
[----:B------:R-:W-:Y:S01]  /*2ca10*/  ISETP.LT.AND P2, PT, R0, UR4, !P0 ;  /* 0x0000000400007c0c */ /* 0x000fe2000c741270 */
[C---:B------:R-:W-:Y:S01]  /*2ca20*/  VIADD R0, R5.reuse, UR5 ;  /* 0x0000000505007c36 */ /* 0x040fe20008000000 */
[-C--:B------:R-:W-:Y:S01]  /*2ca30*/  LEA.HI.X.SX32 R5, R5, R3.reuse, 0x2, P6 ;  /* 0x0000000305057211 */ /* 0x080fe200030f16ff */
[----:B------:R-:W-:Y:S01]  /*2ca40*/  VIADD R7, R6, 0x9 ;  /* 0x0000000906077836 */ /* 0x000fe20000000000 */
[----:B------:R-:W-:Y:S01]  /*2ca50*/  ULDC UR4, c[0x0][0x22c] ;  /* 0x00008b0000047ab9 */ /* 0x000fe20000000800 */
[C---:B------:R-:W-:Y:S01]  /*2ca60*/  VIADD R238, R0.reuse, UR5 ;  /* 0x0000000500ee7c36 */ /* 0x040fe20008000000 */
[----:B------:R-:W-:Y:S01]  /*2ca70*/  LEA R236, P6, R0, R2, 0x2 ;  /* 0x0000000200ec7211 */ /* 0x000fe200078c10ff */
[----:B--2---:R2:W-:Y:S01]  /*2ca80*/  @P1 STG.E desc[UR16][R4.64], R237 ;  /* 0x000000ed04001986 */ /* 0x0045e2000c101910 */
[----:B------:R-:W-:Y:S01]  /*2ca90*/  ISETP.LT.AND P1, PT, R7, UR4, !P0 ;  /* 0x0000000407007c0c */ /* 0x000fe2000c721270 */
[----:B------:R-:W-:Y:S01]  /*2caa0*/  VIADD R7, R238, UR5 ;  /* 0x00000005ee077c36 */ /* 0x000fe20008000000 */
[----:B------:R-:W-:Y:S01]  /*2cab0*/  ULDC UR4, c[0x0][0x22c] ;  /* 0x00008b0000047ab9 */ /* 0x000fe20000000800 */
[----:B--2---:R-:W-:-:S02]  /*2cac0*/  LEA.HI.X.SX32 R237, R0, R3, 0x2, P6 ;  /* 0x0000000300ed7211 */ /* 0x004fc400030f16ff */
[----:B------:R-:W-:-:S04]  /*2cad0*/  LEA R4, P6, R238, R2, 0x2 ;  /* 0x00000002ee047211 */ /* 0x000fc800078c10ff */
[-C--:B------:R-:W-:Y:S02]  /*2cae0*/  LEA.HI.X.SX32 R5, R238, R3.reuse, 0x2, P6 ;  /* 0x00000003ee057211 */ /* 0x080fe400030f16ff */
[----:B------:R-:W2:Y:S04]  /*2caf0*/  LDL.LU R238, [R1+0x20c] ;  /* 0x00020c0001ee7983 */ /* 0x000ea80000300800 */
[----:B------:R4:W-:Y:S02]  /*2cb00*/  @P5 STG.E desc[UR16][R236.64], R251 ;  /* 0x000000fbec005986 */ /* 0x0009e4000c101910 */
[C---:B----4-:R-:W-:Y:S02]  /*2cb10*/  LEA R236, P6, R7.reuse, R2, 0x2 ;  /* 0x0000000207ec7211 */ /* 0x050fe400078c10ff */
[----:B------:R-:W4:Y:S02]  /*2cb20*/  LDL.LU R251, [R1+0x790] ;  /* 0x0007900001fb7983 */ /* 0x000f240000300800 */
[----:B------:R-:W-:-:S02]  /*2cb30*/  LEA.HI.X.SX32 R237, R7, R3, 0x2, P6 ;  /* 0x0000000307ed7211 */ /* 0x000fc400030f16ff */
[----:B--2---:R2:W-:Y:S04]  /*2cb40*/  @P4 STG.E desc[UR16][R4.64], R238 ;  /* 0x000000ee04004986 */ /* 0x0045e8000c101910 */
[----:B------:R1:W-:Y:S04]  /*2cb50*/  @P3 STG.E desc[UR16][R236.64], R239 ;  /* 0x000000efec003986 */ /* 0x0003e8000c101910 */
[----:B--2---:R-:W2:Y:S04]  /*2cb60*/  LDL.LU R238, [R1+0x14] ;  /* 0x0000140001ee7983 */ /* 0x004ea80000300800 */
[----:B-1----:R-:W3:Y:S01]  /*2cb70*/  LDL.LU R237, [R1+0x10] ;  /* 0x0000100001ed7983 */ /* 0x002ee20000300800 */
[C---:B------:R-:W-:Y:S01]  /*2cb80*/  IADD3 R0, R6.reuse, 0xa, RZ ;  /* 0x0000000a06007810 */ /* 0x040fe20007ffe0ff */
[----:B------:R-:W-:-:S02]  /*2cb90*/  VIADD R5, R6, 0xb ;  /* 0x0000000b06057836 */ /* 0x000fc40000000000 */
[----:B------:R-:W4:Y:S01]  /*2cba0*/  LDL.LU R239, [R1+0x1c] ;  /* 0x00001c0001ef7983 */ /* 0x000f220000300800 */
[----:B------:R-:W-:Y:S01]  /*2cbb0*/  ISETP.LT.AND P5, PT, R0, UR4, !P0 ;  /* 0x0000000400007c0c */ /* 0x000fe2000c7a1270 */
[----:B------:R-:W-:Y:S01]  /*2cbc0*/  VIADD R0, R7, UR5 ;  /* 0x0000000507007c36 */ /* 0x000fe20008000000 */
[----:B------:R-:W-:-:S04]  /*2cbd0*/  ULDC UR4, c[0x0][0x22c] ;  /* 0x00008b0000047ab9 */ /* 0x000fc80000000800 */
[C---:B------:R-:W-:Y:S02]  /*2cbe0*/  LEA R4, P6, R0.reuse, R2, 0x2 ;  /* 0x0000000200047211 */ /* 0x040fe400078c10ff */
[----:B------:R-:W-:Y:S01]  /*2cbf0*/  ISETP.LT.AND P4, PT, R5, UR4, !P0 ;  /* 0x0000000405007c0c */ /* 0x000fe2000c781270 */
[----:B------:R-:W-:Y:S01]  /*2cc00*/  ULDC UR4, c[0x0][0x22c] ;  /* 0x00008b0000047ab9 */ /* 0x000fe20000000800 */
[C---:B------:R-:W-:Y:S01]  /*2cc10*/  LEA.HI.X.SX32 R5, R0.reuse, R3, 0x2, P6 ;  /* 0x0000000300057211 */ /* 0x040fe200030f16ff */
[----:B------:R-:W-:Y:S01]  /*2cc20*/  VIADD R0, R0, UR5 ;  /* 0x0000000500007c36 */ /* 0x000fe20008000000 */
[----:B------:R-:W-:-:S03]  /*2cc30*/  IADD3 R7, R6, 0xc, RZ ;  /* 0x0000000c06077810 */ /* 0x000fc60007ffe0ff */
[----:B---3--:R1:W-:Y:S01]  /*2cc40*/  @P2 STG.E desc[UR16][R4.64], R237 ;  /* 0x000000ed04002986 */ /* 0x0083e2000c101910 */
[----:B------:R-:W-:-:S04]  /*2cc50*/  LEA R236, P2, R0, R2, 0x2 ;  /* 0x0000000200ec7211 */ /* 0x000fc800078410ff */
[----:B-1----:R-:W-:-:S05]  /*2cc60*/  LEA.HI.X.SX32 R237, R0, R3, 0x2, P2 ;  /* 0x0000000300ed7211 */ /* 0x002fca00010f16ff */
[----:B------:R1:W-:Y:S04]  /*2cc70*/  @P1 STG.E desc[UR16][R236.64], R248 ;  /* 0x000000f8ec001986 */ /* 0x0003e8000c101910 */
[----:B-1----:R-:W3:Y:S01]  /*2cc80*/  LDL.LU R248, [R1+0x18] ;  /* 0x0000180001f87983 */ /* 0x002ee20000300800 */
[----:B------:R-:W-:Y:S01]  /*2cc90*/  ISETP.LT.AND P3, PT, R7, UR4, !P0 ;  /* 0x0000000407007c0c */ /* 0x000fe2000c761270 */
[----:B------:R-:W-:Y:S01]  /*2cca0*/  VIADD R5, R0, UR5 ;  /* 0x0000000500057c36 */ /* 0x000fe20008000000 */
[----:B------:R-:W-:Y:S01]  /*2ccb0*/  ULDC UR4, c[0x0][0x22c] ;  /* 0x00008b0000047ab9 */ /* 0x000fe20000000800 */
[----:B------:R-:W-:-:S03]  /*2ccc0*/  VIADD R7, R6, 0xd ;  /* 0x0000000d06077836 */ /* 0x000fc60000000000 */
[-C--:B------:R-:W-:Y:S02]  /*2ccd0*/  LEA R4, P6, R5, R2.reuse, 0x2 ;  /* 0x0000000205047211 */ /* 0x080fe400078c10ff */
[----:B------:R-:W-:Y:S01]  /*2cce0*/  ISETP.LT.AND P2, PT, R7, UR4, !P0 ;  /* 0x0000000407007c0c */ /* 0x000fe2000c741270 */
[C---:B------:R-:W-:Y:S01]  /*2ccf0*/  VIADD R7, R5.reuse, UR5 ;  /* 0x0000000505077c36 */ /* 0x040fe20008000000 */
[C---:B------:R-:W-:Y:S01]  /*2cd00*/  IADD3 R0, R6.reuse, 0xe, RZ ;  /* 0x0000000e06007810 */ /* 0x040fe20007ffe0ff */
[----:B------:R-:W-:Y:S01]  /*2cd10*/  ULDC UR4, c[0x0][0x22c] ;  /* 0x00008b0000047ab9 */ /* 0x000fe20000000800 */
[-C--:B------:R-:W-:Y:S01]  /*2cd20*/  LEA.HI.X.SX32 R5, R5, R3.reuse, 0x2, P6 ;  /* 0x0000000305057211 */ /* 0x080fe200030f16ff */
[----:B------:R-:W-:Y:S01]  /*2cd30*/  VIADD R237, R6, 0xf ;  /* 0x0000000f06ed7836 */ /* 0x000fe20000000000 */
[----:B------:R-:W-:Y:S01]  /*2cd40*/  ISETP.LT.AND P1, PT, R0, UR4, !P0 ;  /* 0x0000000400007c0c */ /* 0x000fe2000c721270 */
[----:B------:R-:W-:Y:S01]  /*2cd50*/  ULDC UR4, c[0x0][0x22c] ;  /* 0x00008b0000047ab9 */ /* 0x000fe20000000800 */
[C---:B------:R-:W-:Y:S01]  /*2cd60*/  LEA R236, P6, R7.reuse, R2, 0x2 ;  /* 0x0000000207ec7211 */ /* 0x040fe200078c10ff */
[----:B------:R-:W-:Y:S01]  /*2cd70*/  VIADD R0, R7, UR5 ;  /* 0x0000000507007c36 */ /* 0x000fe20008000000 */
[----:B--2---:R1:W-:Y:S01]  /*2cd80*/  @P5 STG.E desc[UR16][R4.64], R238 ;  /* 0x000000ee04005986 */ /* 0x0043e2000c101910 */
[----:B------:R-:W-:Y:S01]  /*2cd90*/  ISETP.LT.AND P5, PT, R237, UR4, !P0 ;  /* 0x00000004ed007c0c */ /* 0x000fe2000c7a1270 */
[----:B------:R-:W-:Y:S01]  /*2cda0*/  ULDC UR4, c[0x0][0x22c] ;  /* 0x00008b0000047ab9 */ /* 0x000fe20000000800 */
[----:B------:R-:W-:Y:S01]  /*2cdb0*/  LEA.HI.X.SX32 R237, R7, R3, 0x2, P6 ;  /* 0x0000000307ed7211 */ /* 0x000fe200030f16ff */
[----:B------:R-:W-:-:S04]  /*2cdc0*/  VIADD R7, R0, UR5 ;  /* 0x0000000500077c36 */ /* 0x000fc80008000000 */
[----:B------:R2:W-:Y:S01]  /*2cdd0*/  @P4 STG.E desc[UR16][R236.64], R249 ;  /* 0x000000f9ec004986 */ /* 0x0005e2000c101910 */
[-C--:B-1----:R-:W-:Y:S02]  /*2cde0*/  LEA R4, P6, R0, R2.reuse, 0x2 ;  /* 0x0000000200047211 */ /* 0x082fe400078c10ff */
[----:B------:R-:W-:Y:S02]  /*2cdf0*/  IADD3 R238, R6, 0x10, RZ ;  /* 0x0000001006ee7810 */ /* 0x000fe40007ffe0ff */
[----:B------:R-:W-:Y:S02]  /*2ce00*/  LEA.HI.X.SX32 R5, R0, R3, 0x2, P6 ;  /* 0x0000000300057211 */ /* 0x000fe400030f16ff */
[----:B------:R-:W-:Y:S01]  /*2ce10*/  ISETP.LT.AND P4, PT, R238, UR4, !P0 ;  /* 0x00000004ee007c0c */ /* 0x000fe2000c781270 */
[C---:B------:R-:W-:Y:S01]  /*2ce20*/  VIADD R238, R7.reuse, UR5 ;  /* 0x0000000507ee7c36 */ /* 0x040fe20008000000 */
[----:B--2---:R-:W-:Y:S01]  /*2ce30*/  LEA R236, P6, R7, R2, 0x2 ;  /* 0x0000000207ec7211 */ /* 0x004fe200078c10ff */
[----:B------:R-:W-:Y:S01]  /*2ce40*/  VIADD R0, R6, 0x11 ;  /* 0x0000001106007836 */ /* 0x000fe20000000000 */
[----:B------:R-:W-:-:S02]  /*2ce50*/  ULDC UR4, c[0x0][0x22c] ;  /* 0x00008b0000047ab9 */ /* 0x000fc40000000800 */
[----:B------:R-:W-:Y:S01]  /*2ce60*/  LEA.HI.X.SX32 R237, R7, R3, 0x2, P6 ;  /* 0x0000000307ed7211 */ /* 0x000fe200030f16ff */
[----:B---3--:R1:W-:Y:S01]  /*2ce70*/  @P3 STG.E desc[UR16][R4.64], R248 ;  /* 0x000000f804003986 */ /* 0x0083e2000c101910 */
[----:B------:R-:W-:Y:S01]  /*2ce80*/  ISETP.LT.AND P3, PT, R0, UR4, !P0 ;  /* 0x0000000400007c0c */ /* 0x000fe2000c761270 */
[----:B------:R-:W-:Y:S01]  /*2ce90*/  ULDC UR4, c[0x0][0x22c] ;  /* 0x00008b0000047ab9 */ /* 0x000fe20000000800 */
[----:B------:R-:W-:Y:S01]  /*2cea0*/  IADD3 R0, R6, 0x12, RZ ;  /* 0x0000001206007810 */ /* 0x000fe20007ffe0ff */
[----:B------:R-:W-:Y:S01]  /*2ceb0*/  @P2 STG.E desc[UR16][R236.64], R250 ;  /* 0x000000faec002986 */ /* 0x000fe2000c101910 */
[----:B-1----:R-:W-:-:S04]  /*2cec0*/  LEA R4, P6, R238, R2, 0x2 ;  /* 0x00000002ee047211 */ /* 0x002fc800078c10ff */
[CC--:B------:R-:W-:Y:S01]  /*2ced0*/  LEA.HI.X.SX32 R5, R238.reuse, R3.reuse, 0x2, P6 ;  /* 0x00000003ee057211 */ /* 0x0c0fe200030f16ff */
[----:B------:R-:W-:Y:S01]  /*2cee0*/  VIADD R238, R238, UR5 ;  /* 0x00000005eeee7c36 */ /* 0x000fe20008000000 */
[----:B------:R-:W-:Y:S01]  /*2cef0*/  ISETP.LT.AND P2, PT, R0, UR4, !P0 ;  /* 0x0000000400007c0c */ /* 0x000fe2000c741270 */
[----:B------:R-:W-:Y:S01]  /*2cf00*/  VIADD R0, R6, 0x13 ;  /* 0x0000001306007836 */ /* 0x000fe20000000000 */
[----:B------:R-:W-:Y:S01]  /*2cf10*/  ULDC UR4, c[0x0][0x22c] ;  /* 0x00008b0000047ab9 */ /* 0x000fe20000000800 */
[----:B----4-:R1:W-:Y:S01]  /*2cf20*/  @P1 STG.E desc[UR16][R4.64], R239 ;  /* 0x000000ef04001986 */ /* 0x0103e2000c101910 */
[C---:B------:R-:W-:Y:S01]  /*2cf30*/  LEA R248, P1, R238.reuse, R2, 0x2 ;  /* 0x00000002eef87211 */ /* 0x040fe200078210ff */
[C---:B------:R-:W-:Y:S01]  /*2cf40*/  VIADD R7, R238.reuse, UR5 ;  /* 0x00000005ee077c36 */ /* 0x040fe20008000000 */
[----:B------:R-:W-:Y:S02]  /*2cf50*/  ULDC UR5, c[0x0][0x22c] ;  /* 0x00008b0000057ab9 */ /* 0x000fe40000000800 */
[----:B------:R-:W-:-:S02]  /*2cf60*/  LEA.HI.X.SX32 R249, R238, R3, 0x2, P1 ;  /* 0x00000003eef97211 */ /* 0x000fc400008f16ff */
[----:B------:R-:W-:Y:S01]  /*2cf70*/  ISETP.LT.AND P1, PT, R0, UR4, !P0 ;  /* 0x0000000400007c0c */ /* 0x000fe2000c721270 */
[----:B------:R-:W-:Y:S01]  /*2cf80*/  ULDC UR4, c[0x0][0x22c] ;  /* 0x00008b0000047ab9 */ /* 0x000fe20000000800 */
[----:B------:R-:W-:Y:S01]  /*2cf90*/  IADD3 R0, R6, 0x14, RZ ;  /* 0x0000001406007810 */ /* 0x000fe20007ffe0ff */
[----:B------:R-:W-:Y:S01]  /*2cfa0*/  @P5 STG.E desc[UR16][R248.64], R251 ;  /* 0x000000fbf8005986 */ /* 0x000fe2000c101910 */
[C---:B------:R-:W-:Y:S02]  /*2cfb0*/  LEA R238, P6, R7.reuse, R2, 0x2 ;  /* 0x0000000207ee7211 */ /* 0x040fe400078c10ff */
[----:B------:R-:W-:Y:S01]  /*2cfc0*/  ISETP.LT.AND P5, PT, R0, UR4, !P0 ;  /* 0x0000000400007c0c */ /* 0x000fe2000c7a1270 */
[----:B------:R-:W-:Y:S01]  /*2cfd0*/  ULDC UR4, c[0x0][0x248] ;  /* 0x0000920000047ab9 */ /* 0x000fe20000000800 */
[C---:B-1----:R-:W-:Y:S01]  /*2cfe0*/  LEA.HI.X.SX32 R239, R7.reuse, R3, 0x2, P6 ;  /* 0x0000000307ef7211 */ /* 0x042fe200030f16ff */
[----:B------:R-:W-:Y:S01]  /*2cff0*/  VIADD R7, R7, UR4 ;  /* 0x0000000407077c36 */ /* 0x000fe20008000000 */
[----:B------:R-:W-:-:S03]  /*2d000*/  ULDC UR4, c[0x0][0x248] ;  /* 0x0000920000047ab9 */ /* 0x000fc60000000800 */
[C---:B------:R-:W-:Y:S01]  /*2d010*/  VIADD R5, R7.reuse, UR4 ;  /* 0x0000000407057c36 */ /* 0x040fe20008000000 */
[CC--:B------:R-:W-:Y:S01]  /*2d020*/  LEA R236, P6, R7.reuse, R2.reuse, 0x2 ;  /* 0x0000000207ec7211 */ /* 0x0c0fe200078c10ff */
[----:B------:R-:W-:Y:S01]  /*2d030*/  VIADD R0, R6, 0x15 ;  /* 0x0000001506007836 */ /* 0x000fe20000000000 */
[----:B------:R-:W-:Y:S02]  /*2d040*/  ULDC UR4, c[0x0][0x248] ;  /* 0x0000920000047ab9 */ /* 0x000fe40000000800 */
[-C--:B------:R-:W-:Y:S01]  /*2d050*/  LEA.HI.X.SX32 R237, R7, R3.reuse, 0x2, P6 ;  /* 0x0000000307ed7211 */ /* 0x080fe200030f16ff */
[C---:B------:R-:W-:Y:S01]  /*2d060*/  VIADD R7, R5.reuse, UR4 ;  /* 0x0000000405077c36 */ /* 0x040fe20008000000 */
[CC--:B------:R-:W-:Y:S01]  /*2d070*/  LEA R4, P6, R5.reuse, R2.reuse, 0x2 ;  /* 0x0000000205047211 */ /* 0x0c0fe200078c10ff */
[----:B------:R1:W-:Y:S01]  /*2d080*/  @P4 STG.E desc[UR16][R238.64], R244 ;  /* 0x000000f4ee004986 */ /* 0x0003e2000c101910 */
[----:B------:R-:W-:Y:S01]  /*2d090*/  ISETP.LT.AND P4, PT, R0, UR5, !P0 ;  /* 0x0000000500007c0c */ /* 0x000fe2000c781270 */
[----:B------:R-:W-:Y:S01]  /*2d0a0*/  ULDC UR5, c[0x0][0x22c] ;  /* 0x00008b0000057ab9 */ /* 0x000fe20000000800 */
[----:B------:R-:W-:Y:S01]  /*2d0b0*/  IADD3 R0, R6, 0x16, RZ ;  /* 0x0000001606007810 */ /* 0x000fe20007ffe0ff */
[----:B------:R-:W-:Y:S01]  /*2d0c0*/  ULDC UR4, c[0x0][0x248] ;  /* 0x0000920000047ab9 */ /* 0x000fe20000000800 */
[----:B------:R-:W-:Y:S01]  /*2d0d0*/  LEA.HI.X.SX32 R5, R5, R3, 0x2, P6 ;  /* 0x0000000305057211 */ /* 0x000fe200030f16ff */
[----:B------:R2:W-:Y:S01]  /*2d0e0*/  @P3 STG.E desc[UR16][R236.64], R16 ;  /* 0x00000010ec003986 */ /* 0x0005e2000c101910 */
[----:B------:R-:W-:Y:S01]  /*2d0f0*/  ISETP.LT.AND P3, PT, R0, UR5, !P0 ;  /* 0x0000000500007c0c */ /* 0x000fe2000c761270 */
[----:B------:R-:W-:Y:S01]  /*2d100*/  VIADD R0, R6, 0x17 ;  /* 0x0000001706007836 */ /* 0x000fe20000000000 */
[----:B------:R-:W-:Y:S01]  /*2d110*/  ULDC UR5, c[0x0][0x22c] ;  /* 0x00008b0000057ab9 */ /* 0x000fe20000000800 */
[----:B-1----:R-:W-:-:S04]  /*2d120*/  LEA R238, P6, R7, R2, 0x2 ;  /* 0x0000000207ee7211 */ /* 0x002fc800078c10ff */
[CC--:B------:R-:W-:Y:S01]  /*2d130*/  LEA.HI.X.SX32 R239, R7.reuse, R3.reuse, 0x2, P6 ;  /* 0x0000000307ef7211 */ /* 0x0c0fe200030f16ff */
[----:B------:R-:W-:Y:S01]  /*2d140*/  VIADD R7, R7, UR4 ;  /* 0x0000000407077c36 */ /* 0x000fe20008000000 */
[----:B------:R1:W-:Y:S01]  /*2d150*/  @P2 STG.E desc[UR16][R4.64], R245 ;  /* 0x000000f504002986 */ /* 0x0003e2000c101910 */
[----:B------:R-:W-:Y:S01]  /*2d160*/  ISETP.LT.AND P2, PT, R0, UR5, !P0 ;  /* 0x0000000500007c0c */ /* 0x000fe2000c741270 */
[----:B------:R-:W-:Y:S01]  /*2d170*/  ULDC UR4, c[0x0][0x248] ;  /* 0x0000920000047ab9 */ /* 0x000fe20000000800 */
[----:B------:R-:W-:Y:S01]  /*2d180*/  VIADD R0, R6, 0x18 ;  /* 0x0000001806007836 */ /* 0x000fe20000000000 */
[----:B------:R-:W-:Y:S01]  /*2d190*/  @P1 STG.E desc[UR16][R238.64], R17 ;  /* 0x00000011ee001986 */ /* 0x000fe2000c101910 */
[C---:B--2---:R-:W-:Y:S01]  /*2d1a0*/  LEA R236, P1, R7.reuse, R2, 0x2 ;  /* 0x0000000207ec7211 */ /* 0x044fe200078210ff */
[----:B------:R-:W-:Y:S01]  /*2d1b0*/  ULDC UR5, c[0x0][0x22c] ;  /* 0x00008b0000057ab9 */ /* 0x000fe20000000800 */
[C---:B------:R-:W-:Y:S01]  /*2d1c0*/  IADD3 R16, R7.reuse, UR4, RZ ;  /* 0x0000000407107c10 */ /* 0x040fe2000fffe0ff */
[----:B------:R-:W-:Y:S01]  /*2d1d0*/  ULDC UR4, c[0x0][0x22c] ;  /* 0x00008b0000047ab9 */ /* 0x000fe20000000800 */
[----:B------:R-:W-:-:S02]  /*2d1e0*/  LEA.HI.X.SX32 R237, R7, R3, 0x2, P1 ;  /* 0x0000000307ed7211 */ /* 0x000fc400008f16ff */
[----:B------:R-:W-:Y:S01]  /*2d1f0*/  ISETP.LT.AND P1, PT, R0, UR4, !P0 ;  /* 0x0000000400007c0c */ /* 0x000fe2000c721270 */
[----:B------:R-:W-:Y:S01]  /*2d200*/  VIADD R0, R6, 0x19 ;  /* 0x0000001906007836 */ /* 0x000fe20000000000 */
[----:B------:R-:W-:Y:S01]  /*2d210*/  LEA R244, P6, R16, R2, 0x2 ;  /* 0x0000000210f47211 */ /* 0x000fe200078c10ff */
[----:B------:R-:W-:Y:S01]  /*2d220*/  ULDC UR4, c[0x0][0x22c] ;  /* 0x00008b0000047ab9 */ /* 0x000fe20000000800 */
[----:B------:R-:W-:Y:S02]  /*2d230*/  @P5 STG.E desc[UR16][R236.64], R246 ;  /* 0x000000f6ec005986 */ /* 0x000fe4000c101910 */
[----:B------:R-:W-:Y:S01]  /*2d240*/  ISETP.LT.AND P5, PT, R0, UR4, !P0 ;  /* 0x0000000400007c0c */ /* 0x000fe2000c7a1270 */
[----:B------:R-:W-:Y:S01]  /*2d250*/  ULDC UR4, c[0x0][0x248] ;  /* 0x0000920000047ab9 */ /* 0x000fe20000000800 */
[C---:B-1----:R-:W-:Y:S01]  /*2d260*/  LEA.HI.X.SX32 R245, R16.reuse, R3, 0x2, P6 ;  /* 0x0000000310f57211 */ /* 0x042fe200030f16ff */
[----:B------:R-:W-:Y:S01]  /*2d270*/  VIADD R16, R16, UR4 ;  /* 0x0000000410107c36 */ /* 0x000fe20008000000 */
[----:B------:R-:W-:-:S03]  /*2d280*/  ULDC UR4, c[0x0][0x248] ;  /* 0x0000920000047ab9 */ /* 0x000fc60000000800 */
[C---:B------:R-:W-:Y:S01]  /*2d290*/  VIADD R7, R16.reuse, UR4 ;  /* 0x0000000410077c36 */ /* 0x040fe20008000000 */
[-C--:B------:R-:W-:Y:S01]  /*2d2a0*/  LEA R4, P6, R16, R2.reuse, 0x2 ;  /* 0x0000000210047211 */ /* 0x080fe200078c10ff */
[----:B------:R-:W-:Y:S01]  /*2d2b0*/  ULDC UR4, c[0x0][0x248] ;  /* 0x0000920000047ab9 */ /* 0x000fe20000000800 */
[----:B------:R1:W-:Y:S01]  /*2d2c0*/  @P4 STG.E desc[UR16][R244.64], R18 ;  /* 0x00000012f4004986 */ /* 0x0003e2000c101910 */
[----:B------:R-:W-:Y:S02]  /*2d2d0*/  IADD3 R0, R6, 0x1a, RZ ;  /* 0x0000001a06007810 */ /* 0x000fe40007ffe0ff */
[----:B------:R-:W-:Y:S02]  /*2d2e0*/  LEA.HI.X.SX32 R5, R16, R3, 0x2, P6 ;  /* 0x0000000310057211 */ /* 0x000fe400030f16ff */
[----:B------:R-:W-:Y:S02]  /*2d2f0*/  LEA R16, P6, R7, R2, 0x2 ;  /* 0x0000000207107211 */ /* 0x000fe400078c10ff */
[----:B------:R-:W-:Y:S01]  /*2d300*/  ISETP.LT.AND P4, PT, R0, UR5, !P0 ;  /* 0x0000000500007c0c */ /* 0x000fe2000c781270 */
[----:B------:R-:W-:-:S02]  /*2d310*/  VIADD R0, R6, 0x1b ;  /* 0x0000001b06007836 */ /* 0x000fc40000000000 */
[C---:B-1----:R-:W-:Y:S01]  /*2d320*/  VIADD R18, R7.reuse, UR4 ;  /* 0x0000000407127c36 */ /* 0x042fe20008000000 */
[-C--:B------:R-:W-:Y:S01]  /*2d330*/  LEA.HI.X.SX32 R17, R7, R3.reuse, 0x2, P6 ;  /* 0x0000000307117211 */ /* 0x080fe200030f16ff */
[----:B------:R-:W-:Y:S01]  /*2d340*/  ULDC UR5, c[0x0][0x22c] ;  /* 0x00008b0000057ab9 */ /* 0x000fe20000000800 */
[----:B------:R1:W-:Y:S01]  /*2d350*/  @P3 STG.E desc[UR16][R4.64], R247 ;  /* 0x000000f704003986 */ /* 0x0003e2000c101910 */
[----:B------:R-:W-:Y:S01]  /*2d360*/  ULDC UR4, c[0x0][0x248] ;  /* 0x0000920000047ab9 */ /* 0x000fe20000000800 */
[----:B------:R-:W-:Y:S02]  /*2d370*/  LEA R236, P6, R18, R2, 0x2 ;  /* 0x0000000212ec7211 */ /* 0x000fe400078c10ff */
[----:B------:R-:W-:Y:S01]  /*2d380*/  ISETP.LT.AND P3, PT, R0, UR5, !P0 ;  /* 0x0000000500007c0c */ /* 0x000fe2000c761270 */
[----:B------:R-:W-:Y:S01]  /*2d390*/  ULDC UR5, c[0x0][0x22c] ;  /* 0x00008b0000057ab9 */ /* 0x000fe20000000800 */
[C---:B------:R-:W-:Y:S01]  /*2d3a0*/  LEA.HI.X.SX32 R237, R18.reuse, R3, 0x2, P6 ;  /* 0x0000000312ed7211 */ /* 0x040fe200030f16ff */
[----:B------:R-:W-:Y:S01]  /*2d3b0*/  VIADD R18, R18, UR4 ;  /* 0x0000000412127c36 */ /* 0x000fe20008000000 */
[----:B------:R-:W-:Y:S01]  /*2d3c0*/  IADD3 R0, R6, 0x1c, RZ ;  /* 0x0000001c06007810 */ /* 0x000fe20007ffe0ff */
[----:B------:R2:W-:Y:S01]  /*2d3d0*/  @P2 STG.E desc[UR16][R16.64], R19 ;  /* 0x0000001310002986 */ /* 0x0005e2000c101910 */
[----:B------:R-:W-:-:S02]  /*2d3e0*/  ULDC UR4, c[0x0][0x248] ;  /* 0x0000920000047ab9 */ /* 0x000fc40000000800 */
[----:B------:R-:W-:Y:S01]  /*2d3f0*/  ISETP.LT.AND P2, PT, R0, UR5, !P0 ;  /* 0x0000000500007c0c */ /* 0x000fe2000c741270 */
[----:B------:R3:W-:Y:S01]  /*2d400*/  @P1 STG.E desc[UR16][R236.64], R8 ;  /* 0x00000008ec001986 */ /* 0x0007e2000c101910 */
[-C--:B-1----:R-:W-:Y:S01]  /*2d410*/  LEA R4, P1, R18, R2.reuse, 0x2 ;  /* 0x0000000212047211 */ /* 0x082fe200078210ff */
[----:B------:R-:W-:Y:S01]  /*2d420*/  VIADD R0, R6, 0x1d ;  /* 0x0000001d06007836 */ /* 0x000fe20000000000 */
[----:B------:R-:W-:Y:S01]  /*2d430*/  ULDC UR5, c[0x0][0x22c] ;  /* 0x00008b0000057ab9 */ /* 0x000fe20000000800 */
[C---:B------:R-:W-:Y:S01]  /*2d440*/  VIADD R7, R18.reuse, UR4 ;  /* 0x0000000412077c36 */ /* 0x040fe20008000000 */
[----:B------:R-:W-:Y:S01]  /*2d450*/  ULDC UR4, c[0x0][0x22c] ;  /* 0x00008b0000047ab9 */ /* 0x000fe20000000800 */
[----:B------:R-:W-:Y:S02]  /*2d460*/  LEA.HI.X.SX32 R5, R18, R3, 0x2, P1 ;  /* 0x0000000312057211 */ /* 0x000fe400008f16ff */
[----:B------:R-:W-:Y:S01]  /*2d470*/  ISETP.LT.AND P1, PT, R0, UR4, !P0 ;  /* 0x0000000400007c0c */ /* 0x000fe2000c721270 */
[----:B------:R-:W-:Y:S01]  /*2d480*/  ULDC UR4, c[0x0][0x22c] ;  /* 0x00008b0000047ab9 */ /* 0x000fe20000000800 */
[----:B------:R-:W-:Y:S01]  /*2d490*/  IADD3 R0, R6, 0x1e, RZ ;  /* 0x0000001e06007810 */ /* 0x000fe20007ffe0ff */
[----:B------:R1:W-:Y:S01]  /*2d4a0*/  @P5 STG.E desc[UR16][R4.64], R24 ;  /* 0x0000001804005986 */ /* 0x0003e2000c101910 */
[----:B--2---:R-:W-:-:S02]  /*2d4b0*/  LEA R16, P6, R7, R2, 0x2 ;  /* 0x0000000207107211 */ /* 0x004fc400078c10ff */
[----:B------:R-:W-:Y:S01]  /*2d4c0*/  ISETP.LT.AND P5, PT, R0, UR4, !P0 ;  /* 0x0000000400007c0c */ /* 0x000fe2000c7a1270 */
[----:B------:R-:W-:Y:S01]  /*2d4d0*/  ULDC UR4, c[0x0][0x248] ;  /* 0x0000920000047ab9 */ /* 0x000fe20000000800 */
[C---:B------:R-:W-:Y:S01]  /*2d4e0*/  LEA.HI.X.SX32 R17, R7.reuse, R3, 0x2, P6 ;  /* 0x0000000307117211 */ /* 0x040fe200030f16ff */
[----:B------:R-:W-:Y:S01]  /*2d4f0*/  VIADD R7, R7, UR4 ;  /* 0x0000000407077c36 */ /* 0x000fe20008000000 */
[----:B------:R-:W-:-:S03]  /*2d500*/  ULDC UR4, c[0x0][0x248] ;  /* 0x0000920000047ab9 */ /* 0x000fc60000000800 */
[C---:B---3--:R-:W-:Y:S01]  /*2d510*/  VIADD R8, R7.reuse, UR4 ;  /* 0x0000000407087c36 */ /* 0x048fe20008000000 */
[CC--:B------:R-:W-:Y:S01]  /*2d520*/  LEA R18, P6, R7.reuse, R2.reuse, 0x2 ;  /* 0x0000000207127211 */ /* 0x0c0fe200078c10ff */
[----:B------:R-:W-:Y:S01]  /*2d530*/  VIADD R0, R6, 0x1f ;  /* 0x0000001f06007836 */ /* 0x000fe20000000000 */
[----:B------:R-:W-:Y:S02]  /*2d540*/  ULDC UR4, c[0x0][0x248] ;  /* 0x0000920000047ab9 */ /* 0x000fe40000000800 */
[-C--:B------:R-:W-:Y:S01]  /*2d550*/  LEA.HI.X.SX32 R19, R7, R3.reuse, 0x2, P6 ;  /* 0x0000000307137211 */ /* 0x080fe200030f16ff */
[C---:B------:R-:W-:Y:S01]  /*2d560*/  VIADD R7, R8.reuse, UR4 ;  /* 0x0000000408077c36 */ /* 0x040fe20008000000 */
[----:B-1----:R-:W-:Y:S01]  /*2d570*/  LEA R4, P6, R8, R2, 0x2 ;  /* 0x0000000208047211 */ /* 0x002fe200078c10ff */
[----:B------:R1:W-:Y:S01]  /*2d580*/  @P4 STG.E desc[UR16][R16.64], R9 ;  /* 0x0000000910004986 */ /* 0x0003e2000c101910 */
[----:B------:R-:W-:Y:S01]  /*2d590*/  ISETP.LT.AND P4, PT, R0, UR5, !P0 ;  /* 0x0000000500007c0c */ /* 0x000fe2000c781270 */
[----:B------:R-:W-:Y:S01]  /*2d5a0*/  ULDC UR5, c[0x0][0x22c] ;  /* 0x00008b0000057ab9 */ /* 0x000fe20000000800 */
[----:B------:R-:W-:Y:S01]  /*2d5b0*/  IADD3 R0, R6, 0x20, RZ ;  /* 0x0000002006007810 */ /* 0x000fe20007ffe0ff */
[----:B------:R-:W-:Y:S01]  /*2d5c0*/  ULDC UR4, c[0x0][0x248] ;  /* 0x0000920000047ab9 */ /* 0x000fe20000000800 */
[----:B------:R-:W-:-:S02]  /*2d5d0*/  LEA.HI.X.SX32 R5, R8, R3, 0x2, P6 ;  /* 0x0000000308057211 */ /* 0x000fc400030f16ff */
[CC--:B------:R-:W-:Y:S01]  /*2d5e0*/  LEA R8, P6, R7.reuse, R2.reuse, 0x2 ;  /* 0x0000000207087211 */ /* 0x0c0fe200078c10ff */
[----:B------:R2:W-:Y:S01]  /*2d5f0*/  @P3 STG.E desc[UR16][R18.64], R25 ;  /* 0x0000001912003986 */ /* 0x0005e2000c101910 */
[----:B------:R-:W-:Y:S01]  /*2d600*/  ISETP.LT.AND P3, PT, R0, UR5, !P0 ;  /* 0x0000000500007c0c */ /* 0x000fe2000c761270 */
[----:B------:R-:W-:Y:S01]  /*2d610*/  VIADD R0, R6, 0x21 ;  /* 0x0000002106007836 */ /* 0x000fe20000000000 */
[----:B------:R-:W-:Y:S01]  /*2d620*/  ULDC UR5, c[0x0][0x22c] ;  /* 0x00008b0000057ab9 */ /* 0x000fe20000000800 */
[CC--:B-1----:R-:W-:Y:S01]  /*2d630*/  LEA.HI.X.SX32 R9, R7.reuse, R3.reuse, 0x2, P6 ;  /* 0x0000000307097211 */ /* 0x0c2fe200030f16ff */
[----:B------:R-:W-:Y:S01]  /*2d640*/  VIADD R7, R7, UR4 ;  /* 0x0000000407077c36 */ /* 0x000fe20008000000 */
[----:B------:R1:W-:Y:S01]  /*2d650*/  @P2 STG.E desc[UR16][R4.64], R10 ;  /* 0x0000000a04002986 */ /* 0x0003e2000c101910 */
[----:B------:R-:W-:Y:S01]  /*2d660*/  ISETP.LT.AND P2, PT, R0, UR5, !P0 ;  /* 0x0000000500007c0c */ /* 0x000fe2000c741270 */
[----:B------:R-:W-:Y:S01]  /*2d670*/  ULDC UR4, c[0x0][0x248] ;  /* 0x0000920000047ab9 */ /* 0x000fe20000000800 */
[----:B------:R-:W-:Y:S01]  /*2d680*/  VIADD R0, R6, 0x22 ;  /* 0x0000002206007836 */ /* 0x000fe20000000000 */
[----:B------:R3:W-:Y:S01]  /*2d690*/  @P1 STG.E desc[UR16][R8.64], R26 ;  /* 0x0000001a08001986 */ /* 0x0007e2000c101910 */
[C---:B------:R-:W-:Y:S01]  /*2d6a0*/  LEA R16, P1, R7.reuse, R2, 0x2 ;  /* 0x0000000207107211 */ /* 0x040fe200078210ff */
[----:B------:R-:W-:Y:S01]  /*2d6b0*/  ULDC UR5, c[0x0][0x22c] ;  /* 0x00008b0000057ab9 */ /* 0x000fe20000000800 */
[C---:B--2---:R-:W-:Y:S01]  /*2d6c0*/  IADD3 R18, R7.reuse, UR4, RZ ;  /* 0x0000000407127c10 */ /* 0x044fe2000fffe0ff */
[----:B------:R-:W-:Y:S01]  /*2d6d0*/  ULDC UR4, c[0x0][0x22c] ;  /* 0x00008b0000047ab9 */ /* 0x000fe20000000800 */
[----:B------:R-:W-:-:S02]  /*2d6e0*/  LEA.HI.X.SX32 R17, R7, R3, 0x2, P1 ;  /* 0x0000000307117211 */ /* 0x000fc400008f16ff */
[----:B------:R-:W-:Y:S01]  /*2d6f0*/  ISETP.LT.AND P1, PT, R0, UR4, !P0 ;  /* 0x0000000400007c0c */ /* 0x000fe2000c721270 */
[----:B------:R-:W-:Y:S01]  /*2d700*/  VIADD R0, R6, 0x23 ;  /* 0x0000002306007836 */ /* 0x000fe20000000000 */
[----:B-1----:R-:W-:Y:S01]  /*2d710*/  LEA R4, P6, R18, R2, 0x2 ;  /* 0x0000000212047211 */ /* 0x002fe200078c10ff */
[----:B------:R-:W-:Y:S01]  /*2d720*/  ULDC UR4, c[0x0][0x22c] ;  /* 0x00008b0000047ab9 */ /* 0x000fe20000000800 */
[----:B------:R1:W-:Y:S02]  /*2d730*/  @P5 STG.E desc[UR16][R16.64], R11 ;  /* 0x0000000b10005986 */ /* 0x0003e4000c101910 */
[----:B------:R-:W-:Y:S01]  /*2d740*/  ISETP.LT.AND P5, PT, R0, UR4, !P0 ;  /* 0x0000000400007c0c */ /* 0x000fe2000c7a1270 */
[----:B------:R-:W-:Y:S01]  /*2d750*/  ULDC UR4, c[0x0][0x248] ;  /* 0x0000920000047ab9 */ /* 0x000fe20000000800 */
[C---:B------:R-:W-:Y:S01]  /*2d760*/  LEA.HI.X.SX32 R5, R18.reuse, R3, 0x2, P6 ;  /* 0x0000000312057211 */ /* 0x040fe200030f16ff */
[----:B------:R-:W-:Y:S01]  /*2d770*/  VIADD R18, R18, UR4 ;  /* 0x0000000412127c36 */ /* 0x000fe20008000000 */
[----:B------:R-:W-:-:S03]  /*2d780*/  ULDC UR4, c[0x0][0x248] ;  /* 0x0000920000047ab9 */ /* 0x000fc60000000800 */
[C---:B------:R-:W-:Y:S01]  /*2d790*/  VIADD R7, R18.reuse, UR4 ;  /* 0x0000000412077c36 */ /* 0x040fe20008000000 */
[-C--:B---3--:R-:W-:Y:S01]  /*2d7a0*/  LEA R8, P6, R18, R2.reuse, 0x2 ;  /* 0x0000000212087211 */ /* 0x088fe200078c10ff */
[----:B------:R-:W-:Y:S01]  /*2d7b0*/  ULDC UR4, c[0x0][0x248] ;  /* 0x0000920000047ab9 */ /* 0x000fe20000000800 */
[----:B------:R-:W-:Y:S01]  /*2d7c0*/  IADD3 R0, R6, 0x24, RZ ;  /* 0x0000002406007810 */ /* 0x000fe20007ffe0ff */
[C---:B-1----:R-:W-:Y:S01]  /*2d7d0*/  VIADD R16, R7.reuse, UR4 ;  /* 0x0000000407107c36 */ /* 0x042fe20008000000 */
[-C--:B------:R-:W-:Y:S01]  /*2d7e0*/  LEA.HI.X.SX32 R9, R18, R3.reuse, 0x2, P6 ;  /* 0x0000000312097211 */ /* 0x080fe200030f16ff */
[----:B------:R1:W-:Y:S01]  /*2d7f0*/  @P4 STG.E desc[UR16][R4.64], R27 ;  /* 0x0000001b04004986 */ /* 0x0003e2000c101910 */
[CC--:B------:R-:W-:Y:S01]  /*2d800*/  LEA R10, P6, R7.reuse, R2.reuse, 0x2 ;  /* 0x00000002070a7211 */ /* 0x0c0fe200078c10ff */
[----:B------:R-:W-:Y:S01]  /*2d810*/  ULDC UR4, c[0x0][0x248] ;  /* 0x0000920000047ab9 */ /* 0x000fe20000000800 */
[----:B------:R-:W-:Y:S01]  /*2d820*/  ISETP.LT.AND P4, PT, R0, UR5, !P0 ;  /* 0x0000000500007c0c */ /* 0x000fe2000c781270 */
[----:B------:R-:W-:Y:S01]  /*2d830*/  VIADD R0, R6, 0x25 ;  /* 0x0000002506007836 */ /* 0x000fe20000000000 */
[----:B------:R-:W-:Y:S01]  /*2d840*/  LEA.HI.X.SX32 R11, R7, R3, 0x2, P6 ;  /* 0x00000003070b7211 */ /* 0x000fe200030f16ff */
[----:B------:R-:W-:Y:S01]  /*2d850*/  ULDC UR5, c[0x0][0x22c] ;  /* 0x00008b0000057ab9 */ /* 0x000fe20000000800 */
[----:B------:R2:W-:Y:S01]  /*2d860*/  @P3 STG.E desc[UR16][R8.64], R12 ;  /* 0x0000000c08003986 */ /* 0x0005e2000c101910 */
[----:B-1----:R-:W-:-:S02]  /*2d870*/  LEA R4, P6, R16, R2, 0x2 ;  /* 0x0000000210047211 */ /* 0x002fc400078c10ff */
[----:B------:R-:W-:Y:S01]  /*2d880*/  ISETP.LT.AND P3, PT, R0, UR5, !P0 ;  /* 0x0000000500007c0c */ /* 0x000fe2000c761270 */
[----:B------:R-:W-:Y:S01]  /*2d890*/  ULDC UR5, c[0x0][0x22c] ;  /* 0x00008b0000057ab9 */ /* 0x000fe20000000800 */
[CC--:B------:R-:W-:Y:S01]  /*2d8a0*/  LEA.HI.X.SX32 R5, R16.reuse, R3.reuse, 0x2, P6 ;  /* 0x0000000310057211 */ /* 0x0c0fe200030f16ff */
[----:B------:R-:W-:Y:S01]  /*2d8b0*/  VIADD R16, R16, UR4 ;  /* 0x0000000410107c36 */ /* 0x000fe20008000000 */
[----:B------:R-:W-:Y:S01]  /*2d8c0*/  IADD3 R0, R6, 0x26, RZ ;  /* 0x0000002606007810 */ /* 0x000fe20007ffe0ff */
[----:B------:R1:W-:Y:S01]  /*2d8d0*/  @P2 STG.E desc[UR16][R10.64], R32 ;  /* 0x000000200a002986 */ /* 0x0003e2000c101910 */
[----:B------:R-:W-:Y:S02]  /*2d8e0*/  ULDC UR4, c[0x0][0x248] ;  /* 0x0000920000047ab9 */ /* 0x000fe40000000800 */
[----:B------:R-:W-:Y:S01]  /*2d8f0*/  ISETP.LT.AND P2, PT, R0, UR5, !P0 ;  /* 0x0000000500007c0c */ /* 0x000fe2000c741270 */
[----:B------:R3:W-:Y:S01]  /*2d900*/  @P1 STG.E desc[UR16][R4.64], R13 ;  /* 0x0000000d04001986 */ /* 0x0007e2000c101910 */
[----:B--2---:R-:W-:Y:S01]  /*2d910*/  LEA R8, P1, R16, R2, 0x2 ;  /* 0x0000000210087211 */ /* 0x004fe200078210ff */
[----:B------:R-:W-:Y:S01]  /*2d920*/  VIADD R0, R6, 0x27 ;  /* 0x0000002706007836 */ /* 0x000fe20000000000 */
[----:B------:R-:W-:Y:S01]  /*2d930*/  ULDC UR5, c[0x0][0x22c] ;  /* 0x00008b0000057ab9 */ /* 0x000fe20000000800 */
[C---:B------:R-:W-:Y:S01]  /*2d940*/  VIADD R7, R16.reuse, UR4 ;  /* 0x0000000410077c36 */ /* 0x040fe20008000000 */
[----:B------:R-:W-:Y:S01]  /*2d950*/  ULDC UR4, c[0x0][0x22c] ;  /* 0x00008b0000047ab9 */ /* 0x000fe20000000800 */
[----:B------:R-:W-:-:S02]  /*2d960*/  LEA.HI.X.SX32 R9, R16, R3, 0x2, P1 ;  /* 0x0000000310097211 */ /* 0x000fc400008f16ff */
[----:B------:R-:W-:Y:S01]  /*2d970*/  ISETP.LT.AND P1, PT, R0, UR4, !P0 ;  /* 0x0000000400007c0c */ /* 0x000fe2000c721270 */
[----:B------:R-:W-:Y:S01]  /*2d980*/  ULDC UR4, c[0x0][0x22c] ;  /* 0x00008b0000047ab9 */ /* 0x000fe20000000800 */
[----:B------:R-:W-:Y:S01]  /*2d990*/  IADD3 R0, R6, 0x28, RZ ;  /* 0x0000002806007810 */ /* 0x000fe20007ffe0ff */
[----:B------:R2:W-:Y:S01]  /*2d9a0*/  @P5 STG.E desc[UR16][R8.64], R33 ;  /* 0x0000002108005986 */ /* 0x0005e2000c101910 */
[CC--:B-1----:R-:W-:Y:S02]  /*2d9b0*/  LEA R10, P6, R7.reuse, R2.reuse, 0x2 ;  /* 0x00000002070a7211 */ /* 0x0c2fe400078c10ff */
[----:B------:R-:W-:Y:S01]  /*2d9c0*/  ISETP.LT.AND P5, PT, R0, UR4, !P0 ;  /* 0x0000000400007c0c */ /* 0x000fe2000c7a1270 */
[----:B------:R-:W-:Y:S01]  /*2d9d0*/  ULDC UR4, c[0x0][0x248] ;  /* 0x0000920000047ab9 */ /* 0x000fe20000000800 */
[C---:B------:R-:W-:Y:S01]  /*2d9e0*/  LEA.HI.X.SX32 R11, R7.reuse, R3, 0x2, P6 ;  /* 0x00000003070b7211 */ /* 0x040fe200030f16ff */
[----:B------:R-:W-:Y:S01]  /*2d9f0*/  VIADD R7, R7, UR4 ;  /* 0x0000000407077c36 */ /* 0x000fe20008000000 */
[----:B------:R-:W-:Y:S01]  /*2da00*/  ULDC UR4, c[0x0][0x248] ;  /* 0x0000920000047ab9 */ /* 0x000fe20000000800 */
[----:B------:R-:W1:Y:S02]  /*2da10*/  LDS.128 R16, [R252] ;  /* 0x00000000fc107984 */ /* 0x000e640000000c00 */
[C---:B------:R-:W-:Y:S01]  /*2da20*/  VIADD R12, R7.reuse, UR4 ;  /* 0x00000004070c7c36 */ /* 0x040fe20008000000 */
[----:B---3--:R-:W-:Y:S01]  /*2da30*/  LEA R4, P6, R7, R2, 0x2 ;  /* 0x0000000207047211 */ /* 0x008fe200078c10ff */
[----:B------:R-:W-:Y:S01]  /*2da40*/  VIADD R0, R6, 0x29 ;  /* 0x0000002906007836 */ /* 0x000fe20000000000 */
[----:B------:R-:W-:-:S02]  /*2da50*/  ULDC UR4, c[0x0][0x248] ;  /* 0x0000920000047ab9 */ /* 0x000fc40000000800 */
[-C--:B------:R-:W-:Y:S01]  /*2da60*/  LEA.HI.X.SX32 R5, R7, R3.reuse, 0x2, P6 ;  /* 0x0000000307057211 */ /* 0x080fe200030f16ff */
[C---:B------:R-:W-:Y:S01]  /*2da70*/  VIADD R7, R12.reuse, UR4 ;  /* 0x000000040c077c36 */ /* 0x040fe20008000000 */
[-C--:B--2---:R-:W-:Y:S01]  /*2da80*/  LEA R8, P6, R12, R2.reuse, 0x2 ;  /* 0x000000020c087211 */ /* 0x084fe200078c10ff */
        /* <DEDUP_REMOVED lines=10> */
[----:B--2---:R-:W-:-:S04]  /*2db30*/  LEA R10, P6, R7, R2, 0x2 ;  /* 0x00000002070a7211 */ /* 0x004fc800078c10ff */
[CC--:B------:R-:W-:Y:S01]  /*2db40*/  LEA.HI.X.SX32 R11, R7.reuse, R3.reuse, 0x2, P6 ;  /* 0x00000003070b7211 */ /* 0x0c0fe200030f16ff */
[----:B------:R-:W-:Y:S01]  /*2db50*/  VIADD R7, R7, UR4 ;  /* 0x0000000407077c36 */ /* 0x000fe20008000000 */
[----:B------:R2:W-:Y:S01]  /*2db60*/  @P2 STG.E desc[UR16][R8.64], R15 ;  /* 0x0000000f08002986 */ /* 0x0005e2000c101910 */
[----:B------:R-:W-:Y:S01]  /*2db70*/  ISETP.LT.AND P2, PT, R0, UR5, !P0 ;  /* 0x0000000500007c0c */ /* 0x000fe2000c741270 */
[----:B------:R-:W-:Y:S01]  /*2db80*/  ULDC UR4, c[0x0][0x248] ;  /* 0x0000920000047ab9 */ /* 0x000fe20000000800 */
[----:B------:R-:W-:Y:S01]  /*2db90*/  VIADD R0, R6, 0x2c ;  /* 0x0000002c06007836 */ /* 0x000fe20000000000 */
[----:B------:R4:W-:Y:S01]  /*2dba0*/  @P1 STG.E desc[UR16][R10.64], R35 ;  /* 0x000000230a001986 */ /* 0x0009e2000c101910 */
[C---:B---3--:R-:W-:Y:S01]  /*2dbb0*/  LEA R4, P1, R7.reuse, R2, 0x2 ;  /* 0x0000000207047211 */ /* 0x048fe200078210ff */
[----:B------:R-:W-:Y:S01]  /*2dbc0*/  ULDC UR5, c[0x0][0x22c] ;  /* 0x00008b0000057ab9 */ /* 0x000fe20000000800 */
[C---:B------:R-:W-:Y:S01]  /*2dbd0*/  IADD3 R12, R7.reuse, UR4, RZ ;  /* 0x00000004070c7c10 */ /* 0x040fe2000fffe0ff */
[----:B------:R-:W-:Y:S01]  /*2dbe0*/  ULDC UR4, c[0x0][0x22c] ;  /* 0x00008b0000047ab9 */ /* 0x000fe20000000800 */
[----:B------:R-:W-:-:S02]  /*2dbf0*/  LEA.HI.X.SX32 R5, R7, R3, 0x2, P1 ;  /* 0x0000000307057211 */ /* 0x000fc400008f16ff */
[----:B------:R-:W-:Y:S01]  /*2dc00*/  ISETP.LT.AND P1, PT, R0, UR4, !P0 ;  /* 0x0000000400007c0c */ /* 0x000fe2000c721270 */
[----:B------:R-:W-:Y:S01]  /*2dc10*/  VIADD R0, R6, 0x2d ;  /* 0x0000002d06007836 */ /* 0x000fe20000000000 */
[----:B--2---:R-:W-:Y:S01]  /*2dc20*/  LEA R8, P6, R12, R2, 0x2 ;  /* 0x000000020c087211 */ /* 0x004fe200078c10ff */
        /* <DEDUP_REMOVED lines=8> */
[-C--:B----4-:R-:W-:Y:S01]  /*2dcb0*/  LEA R10, P6, R12, R2.reuse, 0x2 ;  /* 0x000000020c0a7211 */ /* 0x090fe200078c10ff */
[----:B------:R-:W-:Y:S01]  /*2dcc0*/  ULDC UR4, c[0x0][0x248] ;  /* 0x0000920000047ab9 */ /* 0x000fe20000000800 */
[----:B------:R-:W-:Y:S02]  /*2dcd0*/  IADD3 R0, R6, 0x2e, RZ ;  /* 0x0000002e06007810 */ /* 0x000fe40007ffe0ff */
[-C--:B------:R-:W-:Y:S01]  /*2dce0*/  LEA.HI.X.SX32 R11, R12, R3.reuse, 0x2, P6 ;  /* 0x000000030c0b7211 */ /* 0x080fe200030f16ff */
[C---:B------:R-:W-:Y:S01]  /*2dcf0*/  VIADD R12, R7.reuse, UR4 ;  /* 0x00000004070c7c36 */ /* 0x040fe20008000000 */
[CC--:B--2---:R-:W-:Y:S01]  /*2dd00*/  LEA R4, P6, R7.reuse, R2.reuse, 0x2 ;  /* 0x0000000207047211 */ /* 0x0c4fe200078c10ff */
[----:B------:R2:W-:Y:S01]  /*2dd10*/  @P4 STG.E desc[UR16][R8.64], R40 ;  /* 0x0000002808004986 */ /* 0x0005e2000c101910 */
[----:B------:R-:W-:Y:S01]  /*2dd20*/  ISETP.LT.AND P4, PT, R0, UR5, !P0 ;  /* 0x0000000500007c0c */ /* 0x000fe2000c781270 */
[----:B------:R-:W-:Y:S01]  /*2dd30*/  VIADD R0, R6, 0x2f ;  /* 0x0000002f06007836 */ /* 0x000fe20000000000 */
[----:B------:R-:W-:Y:S01]  /*2dd40*/  LEA.HI.X.SX32 R5, R7, R3, 0x2, P6 ;  /* 0x0000000307057211 */ /* 0x000fe200030f16ff */
[----:B------:R-:W-:Y:S01]  /*2dd50*/  ULDC UR5, c[0x0][0x22c] ;  /* 0x00008b0000057ab9 */ /* 0x000fe20000000800 */
[----:B------:R3:W-:Y:S01]  /*2dd60*/  @P3 STG.E desc[UR16][R10.64], R21 ;  /* 0x000000150a003986 */ /* 0x0007e2000c101910 */
[----:B------:R-:W-:Y:S01]  /*2dd70*/  ULDC UR4, c[0x0][0x248] ;  /* 0x0000920000047ab9 */ /* 0x000fe20000000800 */
[----:B------:R-:W-:Y:S01]  /*2dd80*/  ISETP.LT.AND P3, PT, R0, UR5, !P0 ;  /* 0x0000000500007c0c */ /* 0x000fe2000c761270 */
[----:B------:R-:W-:Y:S01]  /*2dd90*/  ULDC UR5, c[0x0][0x22c] ;  /* 0x00008b0000057ab9 */ /* 0x000fe20000000800 */
[----:B--2---:R-:W-:-:S02]  /*2dda0*/  LEA R8, P6, R12, R2, 0x2 ;  /* 0x000000020c087211 */ /* 0x004fc400078c10ff */
[----:B------:R-:W-:Y:S02]  /*2ddb0*/  IADD3 R0, R6, 0x30, RZ ;  /* 0x0000003006007810 */ /* 0x000fe40007ffe0ff */
        /* <DEDUP_REMOVED lines=8> */
[C---:B------:R-:W-:Y:S01]  /*2de40*/  VIADD R7, R12.reuse, UR4 ;  /* 0x000000040c077c36 */ /* 0x040fe20008000000 */
[----:B------:R-:W-:Y:S01]  /*2de50*/  ULDC UR4, c[0x0][0x22c] ;  /* 0x00008b0000047ab9 */ /* 0x000fe20000000800 */
[----:B------:R-:W-:Y:S01]  /*2de60*/  ULDC UR5, c[0x0][0x22c] ;  /* 0x00008b0000057ab9 */ /* 0x000fe20000000800 */
[----:B------:R-:W-:-:S02]  /*2de70*/  LEA.HI.X.SX32 R11, R12, R3, 0x2, P1 ;  /* 0x000000030c0b7211 */ /* 0x000fc400008f16ff */
[----:B------:R-:W-:Y:S01]  /*2de80*/  ISETP.LT.AND P1, PT, R0, UR4, !P0 ;  /* 0x0000000400007c0c */ /* 0x000fe2000c721270 */
[----:B------:R-:W-:Y:S01]  /*2de90*/  ULDC UR4, c[0x0][0x22c] ;  /* 0x00008b0000047ab9 */ /* 0x000fe20000000800 */
[----:B------:R-:W-:Y:S01]  /*2dea0*/  IADD3 R0, R6, 0x32, RZ ;  /* 0x0000003206007810 */ /* 0x000fe20007ffe0ff */
[----:B------:R3:W-:Y:S01]  /*2deb0*/  @P5 STG.E desc[UR16][R10.64], R42 ;  /* 0x0000002a0a005986 */ /* 0x0007e2000c101910 */
[C---:B--2---:R-:W-:Y:S02]  /*2dec0*/  LEA R4, P6, R7.reuse, R2, 0x2 ;  /* 0x0000000207047211 */ /* 0x044fe400078c10ff */
[----:B------:R-:W-:Y:S01]  /*2ded0*/  ISETP.LT.AND P5, PT, R0, UR4, !P0 ;  /* 0x0000000400007c0c */ /* 0x000fe2000c7a1270 */
[----:B------:R-:W-:Y:S01]  /*2dee0*/  ULDC UR4, c[0x0][0x248] ;  /* 0x0000920000047ab9 */ /* 0x000fe20000000800 */
[C---:B------:R-:W-:Y:S01]  /*2def0*/  LEA.HI.X.SX32 R5, R7.reuse, R3, 0x2, P6 ;  /* 0x0000000307057211 */ /* 0x040fe200030f16ff */
[----:B------:R-:W-:Y:S01]  /*2df00*/  VIADD R7, R7, UR4 ;  /* 0x0000000407077c36 */ /* 0x000fe20008000000 */
[----:B------:R-:W-:-:S03]  /*2df10*/  ULDC UR4, c[0x0][0x248] ;  /* 0x0000920000047ab9 */ /* 0x000fc60000000800 */
[C---:B------:R-:W-:Y:S01]  /*2df20*/  VIADD R12, R7.reuse, UR4 ;  /* 0x00000004070c7c36 */ /* 0x040fe20008000000 */
[CC--:B----4-:R-:W-:Y:S01]  /*2df30*/  LEA R8, P6, R7.reuse, R2.reuse, 0x2 ;  /* 0x0000000207087211 */ /* 0x0d0fe200078c10ff */
[----:B------:R-:W-:Y:S01]  /*2df40*/  VIADD R0, R6, 0x33 ;  /* 0x0000003306007836 */ /* 0x000fe20000000000 */
[----:B------:R-:W-:Y:S02]  /*2df50*/  ULDC UR4, c[0x0][0x248] ;  /* 0x0000920000047ab9 */ /* 0x000fe40000000800 */
[-C--:B------:R-:W-:Y:S01]  /*2df60*/  LEA.HI.X.SX32 R9, R7, R3.reuse, 0x2, P6 ;  /* 0x0000000307097211 */ /* 0x080fe200030f16ff */
[C---:B------:R-:W-:Y:S01]  /*2df70*/  VIADD R7, R12.reuse, UR4 ;  /* 0x000000040c077c36 */ /* 0x040fe20008000000 */
[-C--:B---3--:R-:W-:Y:S01]  /*2df80*/  LEA R10, P6, R12, R2.reuse, 0x2 ;  /* 0x000000020c0a7211 */ /* 0x088fe200078c10ff */
        /* <DEDUP_REMOVED lines=1575> */
[----:B------:R-:W-:Y:S01]  /*34200*/  VIADD R0, R6, 0xf9 ;  /* 0x000000f906007836 */ /* 0x000fe20000000000 */
[----:B------:R-:W-:Y:S01]  /*34210*/  ULDC UR4, c[0x0][0x248] ;  /* 0x0000920000047ab9 */ /* 0x000fe20000000800 */
        /* <DEDUP_REMOVED lines=17> */
[----:B----4-:R-:W-:Y:S01]  /*34330*/  LEA R4, P6, R7, R2, 0x2 ;  /* 0x0000000207047211 */ /* 0x010fe200078c10ff */
[----:B------:R-:W-:-:S03]  /*34340*/  ULDC UR4, c[0x0][0x248] ;  /* 0x0000920000047ab9 */ /* 0x000fc60000000800 */
[-C--:B------:R-:W-:Y:S01]  /*34350*/  LEA.HI.X.SX32 R5, R7, R3.reuse, 0x2, P6 ;  /* 0x0000000307057211 */ /* 0x080fe200030f16ff */
[C---:B------:R-:W-:Y:S01]  /*34360*/  VIADD R7, R12.reuse, UR4 ;  /* 0x000000040c077c36 */ /* 0x040fe20008000000 */
[----:B---3--:R-:W-:Y:S01]  /*34370*/  LEA R8, P6, R12, R2, 0x2 ;  /* 0x000000020c087211 */ /* 0x008fe200078c10ff */
[----:B------:R-:W-:Y:S01]  /*34380*/  VIADD R0, R6, 0xfb ;  /* 0x000000fb06007836 */ /* 0x000fe20000000000 */
[----:B------:R2:W-:Y:S01]  /*34390*/  @P4 STG.E desc[UR16][R10.64], R235 ;  /* 0x000000eb0a004986 */ /* 0x0005e2000c101910 */
[----:B------:R-:W-:Y:S01]  /*343a0*/  ULDC UR4, c[0x0][0x248] ;  /* 0x0000920000047ab9 */ /* 0x000fe20000000800 */
[----:B------:R-:W-:Y:S02]  /*343b0*/  LEA.HI.X.SX32 R9, R12, R3, 0x2, P6 ;  /* 0x000000030c097211 */ /* 0x000fe400030f16ff */
[----:B------:R-:W-:Y:S01]  /*343c0*/  ISETP.LT.AND P4, PT, R0, UR5, !P0 ;  /* 0x0000000500007c0c */ /* 0x000fe2000c781270 */
[----:B------:R-:W-:Y:S01]  /*343d0*/  ULDC UR5, c[0x0][0x22c] ;  /* 0x00008b0000057ab9 */ /* 0x000fe20000000800 */
[----:B------:R-:W-:-:S02]  /*343e0*/  IADD3 R0, R6, 0xfc, RZ ;  /* 0x000000fc06007810 */ /* 0x000fc40007ffe0ff */
[CC--:B--2---:R-:W-:Y:S01]  /*343f0*/  LEA R10, P6, R7.reuse, R2.reuse, 0x2 ;  /* 0x00000002070a7211 */ /* 0x0c4fe200078c10ff */
[----:B------:R2:W-:Y:S03]  /*34400*/  @P3 STG.E desc[UR16][R4.64], R243 ;  /* 0x000000f304003986 */ /* 0x0005e6000c101910 */
[CC--:B------:R-:W-:Y:S01]  /*34410*/  LEA.HI.X.SX32 R11, R7.reuse, R3.reuse, 0x2, P6 ;  /* 0x00000003070b7211 */ /* 0x0c0fe200030f16ff */
[----:B------:R-:W-:Y:S01]  /*34420*/  VIADD R7, R7, UR4 ;  /* 0x0000000407077c36 */ /* 0x000fe20008000000 */
[----:B------:R-:W-:Y:S01]  /*34430*/  ULDC UR4, c[0x0][0x248] ;  /* 0x0000920000047ab9 */ /* 0x000fe20000000800 */
[----:B------:R-:W-:Y:S01]  /*34440*/  ISETP.LT.AND P3, PT, R0, UR5, !P0 ;  /* 0x0000000500007c0c */ /* 0x000fe2000c761270 */
[----:B------:R-:W-:Y:S01]  /*34450*/  VIADD R0, R6, 0xfd ;  /* 0x000000fd06007836 */ /* 0x000fe20000000000 */
[----:B------:R-:W-:Y:S01]  /*34460*/  ULDC UR5, c[0x0][0x22c] ;  /* 0x00008b0000057ab9 */ /* 0x000fe20000000800 */
[C---:B------:R-:W-:Y:S01]  /*34470*/  VIADD R12, R7.reuse, UR4 ;  /* 0x00000004070c7c36 */ /* 0x040fe20008000000 */
[----:B------:R-:W-:Y:S01]  /*34480*/  ULDC UR4, c[0x0][0x248] ;  /* 0x0000920000047ab9 */ /* 0x000fe20000000800 */
[----:B------:R3:W-:Y:S01]  /*34490*/  @P2 STG.E desc[UR16][R8.64], R148 ;  /* 0x0000009408002986 */ /* 0x0007e2000c101910 */
[----:B------:R-:W-:Y:S01]  /*344a0*/  ISETP.LT.AND P2, PT, R0, UR5, !P0 ;  /* 0x0000000500007c0c */ /* 0x000fe2000c741270 */
[----:B------:R-:W-:Y:S01]  /*344b0*/  VIADD R13, R12, UR4 ;  /* 0x000000040c0d7c36 */ /* 0x000fe20008000000 */
[----:B------:R-:W-:Y:S01]  /*344c0*/  ULDC UR5, c[0x0][0x248] ;  /* 0x0000920000057ab9 */ /* 0x000fe20000000800 */
[----:B-1----:R1:W-:Y:S01]  /*344d0*/  @P1 STG.E desc[UR16][R10.64], R16 ;  /* 0x000000100a001986 */ /* 0x0023e2000c101910 */
[----:B--2---:R-:W-:Y:S01]  /*344e0*/  LEA R4, P1, R7, R2, 0x2 ;  /* 0x0000000207047211 */ /* 0x004fe200078210ff */
[----:B------:R-:W-:Y:S01]  /*344f0*/  VIADD R14, R13, UR5 ;  /* 0x000000050d0e7c36 */ /* 0x000fe20008000000 */
[----:B------:R-:W-:Y:S01]  /*34500*/  IADD3 R0, R6, 0xfe, RZ ;  /* 0x000000fe06007810 */ /* 0x000fe20007ffe0ff */
[----:B------:R-:W-:Y:S01]  /*34510*/  ULDC UR4, c[0x0][0x248] ;  /* 0x0000920000047ab9 */ /* 0x000fe20000000800 */
[----:B------:R-:W-:-:S02]  /*34520*/  LEA.HI.X.SX32 R5, R7, R3, 0x2, P1 ;  /* 0x0000000307057211 */ /* 0x000fc400008f16ff */
[----:B------:R-:W-:Y:S02]  /*34530*/  IADD3 R7, R14, UR6, RZ ;  /* 0x000000060e077c10 */ /* 0x000fe4000fffe0ff */
[-C--:B---3--:R-:W-:Y:S01]  /*34540*/  LEA R8, P6, R12, R2.reuse, 0x2 ;  /* 0x000000020c087211 */ /* 0x088fe200078c10ff */
[----:B------:R-:W-:Y:S01]  /*34550*/  VIADD R6, R6, 0xff ;  /* 0x000000ff06067836 */ /* 0x000fe20000000000 */
[-C--:B-1----:R-:W-:Y:S01]  /*34560*/  LEA R10, P1, R13, R2.reuse, 0x2 ;  /* 0x000000020d0a7211 */ /* 0x082fe200078210ff */
[----:B------:R-:W-:Y:S01]  /*34570*/  VIADD R16, R7, UR4 ;  /* 0x0000000407107c36 */ /* 0x000fe20008000000 */
[-C--:B------:R-:W-:Y:S01]  /*34580*/  LEA.HI.X.SX32 R9, R12, R3.reuse, 0x2, P6 ;  /* 0x000000030c097211 */ /* 0x080fe200030f16ff */
[----:B------:R-:W-:Y:S01]  /*34590*/  ULDC UR4, c[0x0][0x22c] ;  /* 0x00008b0000047ab9 */ /* 0x000fe20000000800 */
[----:B------:R-:W-:Y:S02]  /*345a0*/  LEA R12, P6, R14, R2, 0x2 ;  /* 0x000000020e0c7211 */ /* 0x000fe400078c10ff */
[----:B------:R-:W-:-:S02]  /*345b0*/  LEA.HI.X.SX32 R11, R13, R3, 0x2, P1 ;  /* 0x000000030d0b7211 */ /* 0x000fc400008f16ff */
[----:B------:R-:W-:Y:S02]  /*345c0*/  ISETP.LT.AND P1, PT, R0, UR7, !P0 ;  /* 0x0000000700007c0c */ /* 0x000fe4000c721270 */
[----:B------:R-:W-:Y:S02]  /*345d0*/  ISETP.LT.AND P0, PT, R6, UR4, !P0 ;  /* 0x0000000406007c0c */ /* 0x000fe4000c701270 */
[-C--:B------:R-:W-:Y:S02]  /*345e0*/  LEA.HI.X.SX32 R13, R14, R3.reuse, 0x2, P6 ;  /* 0x000000030e0d7211 */ /* 0x080fe400030f16ff */
[CC--:B------:R-:W-:Y:S01]  /*345f0*/  LEA R14, P6, R7.reuse, R2.reuse, 0x2 ;  /* 0x00000002070e7211 */ /* 0x0c0fe200078c10ff */
[----:B------:R1:W-:Y:S03]  /*34600*/  @P5 STG.E desc[UR16][R4.64], R149 ;  /* 0x0000009504005986 */ /* 0x0003e6000c101910 */
[----:B------:R-:W-:Y:S01]  /*34610*/  LEA.HI.X.SX32 R15, R7, R3, 0x2, P6 ;  /* 0x00000003070f7211 */ /* 0x000fe200030f16ff */
[----:B------:R1:W-:Y:S01]  /*34620*/  @P4 STG.E desc[UR16][R8.64], R17 ;  /* 0x0000001108004986 */ /* 0x0003e2000c101910 */
[----:B------:R-:W-:-:S03]  /*34630*/  LEA R2, P6, R16, R2, 0x2 ;  /* 0x0000000210027211 */ /* 0x000fc600078c10ff */
[----:B------:R1:W-:Y:S04]  /*34640*/  @P3 STG.E desc[UR16][R10.64], R150 ;  /* 0x000000960a003986 */ /* 0x0003e8000c101910 */
[----:B------:R1:W-:Y:S01]  /*34650*/  @P2 STG.E desc[UR16][R12.64], R18 ;  /* 0x000000120c002986 */ /* 0x0003e2000c101910 */
[----:B------:R-:W-:-:S03]  /*34660*/  LEA.HI.X.SX32 R3, R16, R3, 0x2, P6 ;  /* 0x0000000310037211 */ /* 0x000fc600030f16ff */
[----:B------:R1:W-:Y:S01]  /*34670*/  @P1 STG.E desc[UR16][R14.64], R151 ;  /* 0x000000970e001986 */ /* 0x0003e2000c101910 */
[----:B------:R-:W-:Y:S05]  /*34680*/  @!P0 EXIT ;  /* 0x000000000000894d */ /* 0x000fea0003800000 */
[----:B------:R-:W-:Y:S01]  /*34690*/  STG.E desc[UR16][R2.64], R19 ;  /* 0x0000001302007986 */ /* 0x000fe2000c101910 */
[----:B------:R-:W-:Y:S05]  /*346a0*/  EXIT ;  /* 0x000000000000794d */ /* 0x000fea0003800000 */
.L_x_2:
[----:B------:R-:W-:-:S00]  /*346b0*/  BRA `(.L_x_2) ;  /* 0xfffffffc00fc7947 */ /* 0x000fc0000383ffff */
[----:B------:R-:W-:-:S00]  /*346c0*/  NOP ;  /* 0x0000000000007918 */ /* 0x000fc00000000000 */
        /* <DEDUP_REMOVED lines=11> */
.L_x_3:


//--------------------- .nv.shared.matmul_kernel  --------------------------
	.section	.nv.shared.matmul_kernel,"aw",@nobits
	.sectionflags	@""
	.align	16
	.zero		1024


//--------------------- .nv.shared.reserved.0     --------------------------
	.section	.nv.shared.reserved.0,"aw",@nobits
	.weak		__nv_reservedSMEM_offset_0_alias
	.size		__nv_reservedSMEM_offset_0_alias, 0, 0
	.other		__nv_reservedSMEM_offset_0_alias,@"STO_CUDA_RESERVED_SHARED STV_DEFAULT"
__nv_reservedSMEM_offset_0_alias:
	.zero		0


//--------------------- .nv.constant0.matmul_kernel --------------------------
	.section	.nv.constant0.matmul_kernel,"a",@progbits
	.sectionflags	@""
	.align	4
.nv.constant0.matmul_kernel:
	.zero		608


//--------------------- SYMBOLS --------------------------

	.type		.nv.reservedSmem.offset0,@object
	.size		.nv.reservedSmem.offset0,0x4
